// auto-generated by cutlass_sweep.gemm — config: {"arch": "sm_90", "cluster_m": 2, "cluster_n": 1, "dtype": "bf16", "dtype_b": "bf16", "layout": "nt", "stages": 0, "tile_k": 16, "tile_m": 512, "tile_n": 512}
#include "cutlass/cutlass.h"
#include "cutlass/gemm/collective/collective_builder.hpp"
#include "cutlass/gemm/device/gemm_universal_adapter.h"
#include "cutlass/gemm/kernel/gemm_universal.hpp"
#include "cutlass/epilogue/collective/collective_builder.hpp"

using ElemA = cutlass::bfloat16_t;
using ElemB = cutlass::bfloat16_t;
using ElemCD = cutlass::bfloat16_t;
using Acc  = float;
using TileShape    = cute::Shape<cute::_512, cute::_512, cute::_16>;
using ClusterShape = cute::Shape<cute::_2, cute::_1, cute::_1>;

using CollectiveEpilogue = typename cutlass::epilogue::collective::CollectiveBuilder<
    cutlass::arch::Sm90, cutlass::arch::OpClassTensorOp,
    TileShape, ClusterShape,
    cutlass::epilogue::collective::EpilogueTileAuto,
    Acc, Acc,
    ElemCD, cutlass::layout::RowMajor, 128 / cutlass::sizeof_bits<ElemCD>::value,
    ElemCD, cutlass::layout::RowMajor, 128 / cutlass::sizeof_bits<ElemCD>::value,
    cutlass::epilogue::collective::EpilogueScheduleAuto
  >::CollectiveOp;

using CollectiveMainloop = typename cutlass::gemm::collective::CollectiveBuilder<
    cutlass::arch::Sm90, cutlass::arch::OpClassTensorOp,
    ElemA, cutlass::layout::RowMajor, 128 / cutlass::sizeof_bits<ElemA>::value,
    ElemB, cutlass::layout::ColumnMajor, 128 / cutlass::sizeof_bits<ElemB>::value,
    Acc,
    TileShape, ClusterShape,
    cutlass::gemm::collective::StageCountAutoCarveout<static_cast<int>(sizeof(typename CollectiveEpilogue::SharedStorage))>,
    cutlass::gemm::collective::KernelScheduleAuto
  >::CollectiveOp;

using GemmKernel = cutlass::gemm::kernel::GemmUniversal<
    cute::Shape<int,int,int,int>,
    CollectiveMainloop,
    CollectiveEpilogue
>;
using Gemm = cutlass::gemm::device::GemmUniversalAdapter<GemmKernel>;

// Force the device kernel symbol into the cubin without needing a host main.
auto* _anchor = &cutlass::device_kernel<GemmKernel>;


// ===== COMPILED SASS (sm_90a) =====

	.target	sm_90a

	.elftype	@"ET_EXEC"


//--------------------- .note.nv.tkinfo           --------------------------
	.section	.note.nv.tkinfo,"",@"SHT_NOTE"
	.sectionflags	@"SHF_NOTE_NV_TKINFO"
	.tkinfo
        /*0018*/ 	.word	0x00000002
        /*0030*/ 	.string	""
        /*0030*/ 	.string	"ptxas"
        /*0030*/ 	.string	"Cuda compilation tools, release 13.0, V13.0.88"
        /*0030*/ 	.string	"Build cuda_13.0.r13.0/compiler.36424714_0"
        /*0030*/ 	.string	"-arch sm_90a -m 64 "



//--------------------- .note.nv.cuinfo           --------------------------
	.section	.note.nv.cuinfo,"",@"SHT_NOTE"
	.sectionflags	@"SHF_NOTE_NV_CUINFO"
        /*0018*/ 	.short	0x0002
        /*001a*/ 	.short	0x005a
        /*001c*/ 	.short	0x0082
	.zero		2


//--------------------- .nv.info                  --------------------------
	.section	.nv.info,"",@"SHT_CUDA_INFO"
	.align	4


	//----- nvinfo : EIATTR_REGCOUNT
	.align		4
        /*0000*/ 	.byte	0x04, 0x2f
        /*0002*/ 	.short	(.L_15 - .L_14)
	.align		4
.L_14:
        /*0004*/ 	.word	index@(_ZN7cutlass13device_kernelINS_4gemm6kernel13GemmUniversalIN4cute5tupleIJiiiiEEENS1_10collective13CollectiveMmaINS1_34MainloopSm90TmaGmmaWarpSpecializedILi7ENS5_IJNS4_1CILi2EEENSA_ILi1EEESC_EEENS1_35KernelTmaWarpSpecializedCooperativeEEENS5_IJNSA_ILi512EEESG_NSA_ILi16EEEEEENS_10bfloat16_tENS5_IJlSC_lEEESJ_SK_NS4_8TiledMMAINS4_8MMA_AtomIJNS4_4SM904GMMA28MMA_64x256x16_F32BF16BF16_SSILNSO_5MajorE0ELSQ_0ELNSO_7ScaleInE1ELSR_1EEEEEENS4_6LayoutISD_NS5_IJSC_NSA_ILi0EEESV_EEEEENS5_IJNS4_10UnderscoreESY_SY_EEEEENS4_13SM90_TMA_LOADENS4_14ComposedLayoutINS4_7SwizzleILi1ELi4ELi3EEENS4_18smem_ptr_flag_bitsILi16EEENSU_INS5_IJNSA_ILi8EEESH_EEENS5_IJSH_SC_EEEEEEEvNS4_8identityENS4_23SM90_TMA_LOAD_MULTICASTES1B_vS1C_EENS_8epilogue10collective6detail29Sm90TmaWarpSpecializedAdapterINS1G_15DefaultEpilogueISJ_SK_SK_NS1F_6thread17LinearCombinationISJ_Li1EffLNS1K_9ScaleType4KindE0ELNS_15FloatRoundStyleE2ESJ_EENS1_15EpilogueDefaultEEEEEvvEEEEvNT_6ParamsE)
        /*0008*/ 	.word	0x000000a8


	//----- nvinfo : EIATTR_FRAME_SIZE
	.align		4
.L_15:
        /*000c*/ 	.byte	0x04, 0x11
        /*000e*/ 	.short	(.L_17 - .L_16)
	.align		4
.L_16:
        /*0010*/ 	.word	index@(_ZN7cutlass13device_kernelINS_4gemm6kernel13GemmUniversalIN4cute5tupleIJiiiiEEENS1_10collective13CollectiveMmaINS1_34MainloopSm90TmaGmmaWarpSpecializedILi7ENS5_IJNS4_1CILi2EEENSA_ILi1EEESC_EEENS1_35KernelTmaWarpSpecializedCooperativeEEENS5_IJNSA_ILi512EEESG_NSA_ILi16EEEEEENS_10bfloat16_tENS5_IJlSC_lEEESJ_SK_NS4_8TiledMMAINS4_8MMA_AtomIJNS4_4SM904GMMA28MMA_64x256x16_F32BF16BF16_SSILNSO_5MajorE0ELSQ_0ELNSO_7ScaleInE1ELSR_1EEEEEENS4_6LayoutISD_NS5_IJSC_NSA_ILi0EEESV_EEEEENS5_IJNS4_10UnderscoreESY_SY_EEEEENS4_13SM90_TMA_LOADENS4_14ComposedLayoutINS4_7SwizzleILi1ELi4ELi3EEENS4_18smem_ptr_flag_bitsILi16EEENSU_INS5_IJNSA_ILi8EEESH_EEENS5_IJSH_SC_EEEEEEEvNS4_8identityENS4_23SM90_TMA_LOAD_MULTICASTES1B_vS1C_EENS_8epilogue10collective6detail29Sm90TmaWarpSpecializedAdapterINS1G_15DefaultEpilogueISJ_SK_SK_NS1F_6thread17LinearCombinationISJ_Li1EffLNS1K_9ScaleType4KindE0ELNS_15FloatRoundStyleE2ESJ_EENS1_15EpilogueDefaultEEEEEvvEEEEvNT_6ParamsE)
        /*0014*/ 	.word	0x00001770


	//----- nvinfo : EIATTR_MIN_STACK_SIZE
	.align		4
.L_17:
        /*0018*/ 	.byte	0x04, 0x12
        /*001a*/ 	.short	(.L_19 - .L_18)
	.align		4
.L_18:
        /*001c*/ 	.word	index@(_ZN7cutlass13device_kernelINS_4gemm6kernel13GemmUniversalIN4cute5tupleIJiiiiEEENS1_10collective13CollectiveMmaINS1_34MainloopSm90TmaGmmaWarpSpecializedILi7ENS5_IJNS4_1CILi2EEENSA_ILi1EEESC_EEENS1_35KernelTmaWarpSpecializedCooperativeEEENS5_IJNSA_ILi512EEESG_NSA_ILi16EEEEEENS_10bfloat16_tENS5_IJlSC_lEEESJ_SK_NS4_8TiledMMAINS4_8MMA_AtomIJNS4_4SM904GMMA28MMA_64x256x16_F32BF16BF16_SSILNSO_5MajorE0ELSQ_0ELNSO_7ScaleInE1ELSR_1EEEEEENS4_6LayoutISD_NS5_IJSC_NSA_ILi0EEESV_EEEEENS5_IJNS4_10UnderscoreESY_SY_EEEEENS4_13SM90_TMA_LOADENS4_14ComposedLayoutINS4_7SwizzleILi1ELi4ELi3EEENS4_18smem_ptr_flag_bitsILi16EEENSU_INS5_IJNSA_ILi8EEESH_EEENS5_IJSH_SC_EEEEEEEvNS4_8identityENS4_23SM90_TMA_LOAD_MULTICASTES1B_vS1C_EENS_8epilogue10collective6detail29Sm90TmaWarpSpecializedAdapterINS1G_15DefaultEpilogueISJ_SK_SK_NS1F_6thread17LinearCombinationISJ_Li1EffLNS1K_9ScaleType4KindE0ELNS_15FloatRoundStyleE2ESJ_EENS1_15EpilogueDefaultEEEEEvvEEEEvNT_6ParamsE)
        /*0020*/ 	.word	0x00001770
.L_19:


//--------------------- .nv.compat                --------------------------
	.section	.nv.compat,"",@"SHT_CUDA_COMPAT_INFO"
	.align	4
        /*0000*/ 	.byte	0x02, 0x09, 0x01, 0x00, 0x02, 0x02, 0x04, 0x00, 0x02, 0x05, 0x05, 0x00, 0x03, 0x07, 0x01, 0x01
        /*0010*/ 	.byte	0x02, 0x03, 0x01, 0x00, 0x02, 0x06, 0x01, 0x00, 0x04, 0x0b, 0x08, 0x00, 0x00, 0x00, 0x00, 0x00
        /*0020*/ 	.byte	0x00, 0x00, 0x00, 0x00


//--------------------- .nv.info._ZN7cutlass13device_kernelINS_4gemm6kernel13GemmUniversalIN4cute5tupleIJiiiiEEENS1_10collective13CollectiveMmaINS1_34MainloopSm90TmaGmmaWarpSpecializedILi7ENS5_IJNS4_1CILi2EEENSA_ILi1EEESC_EEENS1_35KernelTmaWarpSpecializedCooperativeEEENS5_IJNSA_ILi512EEESG_NSA_ILi16EEEEEENS_10bfloat16_tENS5_IJlSC_lEEESJ_SK_NS4_8TiledMMAINS4_8MMA_AtomIJNS4_4SM904GMMA28MMA_64x256x16_F32BF16BF16_SSILNSO_5MajorE0ELSQ_0ELNSO_7ScaleInE1ELSR_1EEEEEENS4_6LayoutISD_NS5_IJSC_NSA_ILi0EEESV_EEEEENS5_IJNS4_10UnderscoreESY_SY_EEEEENS4_13SM90_TMA_LOADENS4_14ComposedLayoutINS4_7SwizzleILi1ELi4ELi3EEENS4_18smem_ptr_flag_bitsILi16EEENSU_INS5_IJNSA_ILi8EEESH_EEENS5_IJSH_SC_EEEEEEEvNS4_8identityENS4_23SM90_TMA_LOAD_MULTICASTES1B_vS1C_EENS_8epilogue10collective6detail29Sm90TmaWarpSpecializedAdapterINS1G_15DefaultEpilogueISJ_SK_SK_NS1F_6thread17LinearCombinationISJ_Li1EffLNS1K_9ScaleType4KindE0ELNS_15FloatRoundStyleE2ESJ_EENS1_15EpilogueDefaultEEEEEvvEEEEvNT_6ParamsE --------------------------
	.section	.nv.info._ZN7cutlass13device_kernelINS_4gemm6kernel13GemmUniversalIN4cute5tupleIJiiiiEEENS1_10collective13CollectiveMmaINS1_34MainloopSm90TmaGmmaWarpSpecializedILi7ENS5_IJNS4_1CILi2EEENSA_ILi1EEESC_EEENS1_35KernelTmaWarpSpecializedCooperativeEEENS5_IJNSA_ILi512EEESG_NSA_ILi16EEEEEENS_10bfloat16_tENS5_IJlSC_lEEESJ_SK_NS4_8TiledMMAINS4_8MMA_AtomIJNS4_4SM904GMMA28MMA_64x256x16_F32BF16BF16_SSILNSO_5MajorE0ELSQ_0ELNSO_7ScaleInE1ELSR_1EEEEEENS4_6LayoutISD_NS5_IJSC_NSA_ILi0EEESV_EEEEENS5_IJNS4_10UnderscoreESY_SY_EEEEENS4_13SM90_TMA_LOADENS4_14ComposedLayoutINS4_7SwizzleILi1ELi4ELi3EEENS4_18smem_ptr_flag_bitsILi16EEENSU_INS5_IJNSA_ILi8EEESH_EEENS5_IJSH_SC_EEEEEEEvNS4_8identityENS4_23SM90_TMA_LOAD_MULTICASTES1B_vS1C_EENS_8epilogue10collective6detail29Sm90TmaWarpSpecializedAdapterINS1G_15DefaultEpilogueISJ_SK_SK_NS1F_6thread17LinearCombinationISJ_Li1EffLNS1K_9ScaleType4KindE0ELNS_15FloatRoundStyleE2ESJ_EENS1_15EpilogueDefaultEEEEEvvEEEEvNT_6ParamsE,"",@"SHT_CUDA_INFO"
	.sectionflags	@""
	.align	4


	//----- nvinfo : EIATTR_CUDA_API_VERSION
	.align		4
        /*0000*/ 	.byte	0x04, 0x37
        /*0002*/ 	.short	(.L_21 - .L_20)
.L_20:
        /*0004*/ 	.word	0x00000082


	//----- nvinfo : EIATTR_KPARAM_INFO
	.align		4
.L_21:
        /*0008*/ 	.byte	0x04, 0x17
        /*000a*/ 	.short	(.L_23 - .L_22)
.L_22:
        /*000c*/ 	.word	0x00000000
        /*0010*/ 	.short	0x0000
        /*0012*/ 	.short	0x0070
        /*0014*/ 	.byte	0x00, 0xf0, 0x01, 0x10


	//----- nvinfo : EIATTR_SPARSE_MMA_MASK
	.align		4
.L_23:
        /*0018*/ 	.byte	0x03, 0x50
        /*001a*/ 	.short	0x0000


	//----- nvinfo : EIATTR_MAXREG_COUNT
	.align		4
        /*001c*/ 	.byte	0x03, 0x1b
        /*001e*/ 	.short	0x00a8


	//----- nvinfo : EIATTR_NUM_BARRIERS
	.align		4
        /*0020*/ 	.byte	0x02, 0x4c
        /*0022*/ 	.byte	0x01
	.zero		1


	//----- nvinfo : EIATTR_EXTERNS
	.align		4
        /*0024*/ 	.byte	0x04, 0x0f
        /*0026*/ 	.short	(.L_25 - .L_24)


	//   ....[0]....
	.align		4
.L_24:
        /*0028*/ 	.word	index@(__assertfail)


	//----- nvinfo : EIATTR_ANNOTATIONS
	.align		4
.L_25:
        /*002c*/ 	.byte	0x04, 0x55
        /*002e*/ 	.short	(.L_27 - .L_26)


	//   ....[0]....
.L_26:
        /*0030*/ 	.word	0x00000001
        /*0034*/ 	.byte	0xa0, 0x07, 0x00, 0x00, 0x01, 0x00, 0x00, 0x00, 0x80, 0x08, 0x00, 0x00, 0x01, 0x00, 0x00, 0x00
        /* <DEDUP_REMOVED lines=1897> */
        /*76d4*/ 	.byte	0x90, 0x5b, 0x05, 0x00, 0x01, 0x00, 0x00, 0x00, 0xb0, 0x5b, 0x05, 0x00


	//----- nvinfo : EIATTR_MERCURY_ISA_VERSION
	.align		4
.L_27:
        /*76e0*/ 	.byte	0x03, 0x5f
        /*76e2*/ 	.short	0x0101


	//----- nvinfo : EIATTR_INT_WARP_WIDE_INSTR_OFFSETS
	.align		4
        /*76e4*/ 	.byte	0x04, 0x31
        /*76e6*/ 	.short	(.L_29 - .L_28)


	//   ....[0]....
.L_28:
        /*76e8*/ 	.word	0x000005d0


	//   ....[1]....
        /*76ec*/ 	.word	0x000005e0


	//   ....[2]....
        /*76f0*/ 	.word	0x00000740


	//----- nvinfo : EIATTR_COOP_GROUP_MASK_REGIDS
	.align		4
.L_29:
        /*76f4*/ 	.byte	0x04, 0x29
        /*76f6*/ 	.short	(.L_31 - .L_30)


	//   ....[0]....
.L_30:
        /*76f8*/ 	.word	0xffffffff


	//   ....[1]....
        /*76fc*/ 	.word	0xffffffff


	//   ....[2]....
        /*7700*/ 	.word	0xffffffff


	//   ....[3]....
        /*7704*/ 	.word	0xffffffff


	//   ....[4]....
        /*7708*/ 	.word	0xffffffff


	//   ....[5]....
        /*770c*/ 	.word	0xffffffff


	//----- nvinfo : EIATTR_COOP_GROUP_INSTR_OFFSETS
	.align		4
.L_31:
        /*7710*/ 	.byte	0x04, 0x28
        /*7712*/ 	.short	(.L_33 - .L_32)


	//   ....[0]....
.L_32:
        /*7714*/ 	.word	0x00000070


	//   ....[1]....
        /*7718*/ 	.word	0x00000080


	//   ....[2]....
        /*771c*/ 	.word	0x000001a0


	//   ....[3]....
        /*7720*/ 	.word	0x00000430


	//   ....[4]....
        /*7724*/ 	.word	0x000008c0


	//   ....[5]....
        /*7728*/ 	.word	0x00001490


	//----- nvinfo : EIATTR_REG_RECONFIG
	.align		4
.L_33:
        /*772c*/ 	.byte	0x01, 0x54
	.zero		2


	//----- nvinfo : EIATTR_SYSCALL_OFFSETS
	.align		4
        /*7730*/ 	.byte	0x04, 0x46
        /*7732*/ 	.short	(.L_35 - .L_34)


	//   ....[0]....
.L_34:
        /*7734*/ 	.word	0x00001640


	//----- nvinfo : EIATTR_MBARRIER_INSTR_OFFSETS
	.align		4
.L_35:
        /*7738*/ 	.byte	0x04, 0x39
        /*773a*/ 	.short	(.L_37 - .L_36)


	//   ....[0]....
.L_36:
        /*773c*/ 	.word	0x00000320
        /*7740*/ 	.word	0x000000ff
        /*7744*/ 	.word	0x00000000
        /*7748*/ 	.short	0x0100
        /*774a*/ 	.byte	0x08
	.zero		1


	//   ....[1]....
        /*774c*/ 	.word	0x00000330
        /*7750*/ 	.word	0x000000ff
        /*7754*/ 	.word	0x00000038
        /*7758*/ 	.short	0x0100
        /*775a*/ 	.byte	0x08
	.zero		1


	//   ....[2]....
        /*775c*/ 	.word	0x00000340
        /*7760*/ 	.word	0x000000ff
        /*7764*/ 	.word	0x00000008
        /*7768*/ 	.short	0x0100
        /*776a*/ 	.byte	0x08
	.zero		1


	//   ....[3]....
        /*776c*/ 	.word	0x00000350
        /*7770*/ 	.word	0x000000ff
        /*7774*/ 	.word	0x00000040
        /*7778*/ 	.short	0x0100
        /*777a*/ 	.byte	0x08
	.zero		1


	//   ....[4]....
        /*777c*/ 	.word	0x00000360
        /*7780*/ 	.word	0x000000ff
        /*7784*/ 	.word	0x00000010
        /*7788*/ 	.short	0x0100
        /*778a*/ 	.byte	0x08
	.zero		1


	//   ....[5]....
        /*778c*/ 	.word	0x00000370
        /*7790*/ 	.word	0x000000ff
        /*7794*/ 	.word	0x00000048
        /*7798*/ 	.short	0x0100
        /*779a*/ 	.byte	0x08
	.zero		1


	//   ....[6]....
        /*779c*/ 	.word	0x00000380
        /*77a0*/ 	.word	0x000000ff
        /*77a4*/ 	.word	0x00000018
        /*77a8*/ 	.short	0x0100
        /*77aa*/ 	.byte	0x08
	.zero		1


	//   ....[7]....
        /*77ac*/ 	.word	0x00000390
        /*77b0*/ 	.word	0x000000ff
        /*77b4*/ 	.word	0x00000050
        /*77b8*/ 	.short	0x0100
        /*77ba*/ 	.byte	0x08
	.zero		1


	//   ....[8]....
        /*77bc*/ 	.word	0x000003a0
        /*77c0*/ 	.word	0x000000ff
        /*77c4*/ 	.word	0x00000020
        /*77c8*/ 	.short	0x0100
        /*77ca*/ 	.byte	0x08
	.zero		1


	//   ....[9]....
        /*77cc*/ 	.word	0x000003b0
        /*77d0*/ 	.word	0x000000ff
        /*77d4*/ 	.word	0x00000058
        /*77d8*/ 	.short	0x0100
        /*77da*/ 	.byte	0x08
	.zero		1


	//   ....[10]....
        /*77dc*/ 	.word	0x000003c0
        /*77e0*/ 	.word	0x000000ff
        /*77e4*/ 	.word	0x00000028
        /*77e8*/ 	.short	0x0100
        /*77ea*/ 	.byte	0x08
	.zero		1


	//   ....[11]....
        /*77ec*/ 	.word	0x000003d0
        /*77f0*/ 	.word	0x000000ff
        /*77f4*/ 	.word	0x00000060
        /*77f8*/ 	.short	0x0100
        /*77fa*/ 	.byte	0x08
	.zero		1


	//   ....[12]....
        /*77fc*/ 	.word	0x000003e0
        /*7800*/ 	.word	0x000000ff
        /*7804*/ 	.word	0x00000030
        /*7808*/ 	.short	0x0100
        /*780a*/ 	.byte	0x08
	.zero		1


	//   ....[13]....
        /*780c*/ 	.word	0x000003f0
        /*7810*/ 	.word	0x000000ff
        /*7814*/ 	.word	0x00000068
        /*7818*/ 	.short	0x0100
        /*781a*/ 	.byte	0x08
	.zero		1


	//   ....[14]....
        /*781c*/ 	.word	0x000007c0
        /*7820*/ 	.word	0x000000ff
        /*7824*/ 	.word	0x00000080
        /*7828*/ 	.short	0x0100
        /*782a*/ 	.byte	0x06
	.zero		1


	//   ....[15]....
        /*782c*/ 	.word	0x00000810
        /*7830*/ 	.word	0x000000ff
        /*7834*/ 	.word	0x00000088
        /*7838*/ 	.short	0x0100
        /*783a*/ 	.byte	0x06
	.zero		1


	//   ....[16]....
        /*783c*/ 	.word	0x000016e0
        /*7840*/ 	.word	0x00000003
        /*7844*/ 	.word	0x00000000
        /*7848*/ 	.short	0x010a
        /*784a*/ 	.byte	0x3f
	.zero		1


	//   ....[17]....
        /*784c*/ 	.word	0x00001720
        /*7850*/ 	.word	0x00000003
        /*7854*/ 	.word	0x00000000
        /*7858*/ 	.short	0x010a
        /*785a*/ 	.byte	0x3f
	.zero		1


	//   ....[18]....
        /*785c*/ 	.word	0x00003a50
        /*7860*/ 	.word	0x000000ff
        /*7864*/ 	.word	0x00000000
        /*7868*/ 	.short	0x010a
        /*786a*/ 	.byte	0x04
	.zero		1


	//   ....[19]....
        /*786c*/ 	.word	0x00003a90
        /*7870*/ 	.word	0x000000ff
        /*7874*/ 	.word	0x00000000
        /*7878*/ 	.short	0x010a
        /*787a*/ 	.byte	0x04
	.zero		1


	//   ....[20]....
        /*787c*/ 	.word	0x00009b90
        /*7880*/ 	.word	0x00000005
        /*7884*/ 	.word	0x00000000
        /*7888*/ 	.short	0x0101
        /*788a*/ 	.byte	0x3f
	.zero		1


	//   ....[21]....
        /*788c*/ 	.word	0x00009db0
        /*7890*/ 	.word	0x00000000
        /*7894*/ 	.word	0x00000000
        /*7898*/ 	.short	0x0101
        /*789a*/ 	.byte	0x3f
	.zero		1


	//   ....[22]....
        /*789c*/ 	.word	0x00055700
        /*78a0*/ 	.word	0x0000000f
        /*78a4*/ 	.word	0x00000038
        /*78a8*/ 	.short	0x010a
        /*78aa*/ 	.byte	0x3f
	.zero		1


	//   ....[23]....
        /*78ac*/ 	.word	0x00055b00
        /*78b0*/ 	.word	0x00000003
        /*78b4*/ 	.word	0x00000088
        /*78b8*/ 	.short	0x0101
        /*78ba*/ 	.byte	0x3f
	.zero		1


	//   ....[24]....
        /*78bc*/ 	.word	0x000562c0
        /*78c0*/ 	.word	0x00000004
        /*78c4*/ 	.word	0x00000000
        /*78c8*/ 	.short	0x010a
        /*78ca*/ 	.byte	0x3f
	.zero		1


	//   ....[25]....
        /*78cc*/ 	.word	0x00056350
        /*78d0*/ 	.word	0x00000003
        /*78d4*/ 	.word	0x00000000
        /*78d8*/ 	.short	0x010a
        /*78da*/ 	.byte	0x3f
	.zero		1


	//   ....[26]....
        /*78dc*/ 	.word	0x000563e0
        /*78e0*/ 	.word	0x00000003
        /*78e4*/ 	.word	0x00000000
        /*78e8*/ 	.short	0x010a
        /*78ea*/ 	.byte	0x3f
	.zero		1


	//   ....[27]....
        /*78ec*/ 	.word	0x00056470
        /*78f0*/ 	.word	0x00000003
        /*78f4*/ 	.word	0x00000000
        /*78f8*/ 	.short	0x010a
        /*78fa*/ 	.byte	0x3f
	.zero		1


	//   ....[28]....
        /*78fc*/ 	.word	0x00056500
        /*7900*/ 	.word	0x00000003
        /*7904*/ 	.word	0x00000000
        /*7908*/ 	.short	0x010a
        /*790a*/ 	.byte	0x3f
	.zero		1


	//   ....[29]....
        /*790c*/ 	.word	0x00056590
        /*7910*/ 	.word	0x00000003
        /*7914*/ 	.word	0x00000000
        /*7918*/ 	.short	0x010a
        /*791a*/ 	.byte	0x3f
	.zero		1


	//   ....[30]....
        /*791c*/ 	.word	0x00056620
        /*7920*/ 	.word	0x00000003
        /*7924*/ 	.word	0x00000000
        /*7928*/ 	.short	0x010a
        /*792a*/ 	.byte	0x3f
	.zero		1


	//   ....[31]....
        /*792c*/ 	.word	0x00056680
        /*7930*/ 	.word	0x00000003
        /*7934*/ 	.word	0x00000000
        /*7938*/ 	.short	0x010a
        /*793a*/ 	.byte	0x3f
	.zero		1


	//   ....[32]....
        /*793c*/ 	.word	0x000566e0
        /*7940*/ 	.word	0x00000007
        /*7944*/ 	.word	0x00000000
        /*7948*/ 	.short	0x010a
        /*794a*/ 	.byte	0x3f
	.zero		1


	//   ....[33]....
        /*794c*/ 	.word	0x000567b0
        /*7950*/ 	.word	0x0000000f
        /*7954*/ 	.word	0x00000038
        /*7958*/ 	.short	0x010a
        /*795a*/ 	.byte	0x3f
	.zero		1


	//   ....[34]....
        /*795c*/ 	.word	0x00056880
        /*7960*/ 	.word	0x00000004
        /*7964*/ 	.word	0x00000000
        /*7968*/ 	.short	0x010a
        /*796a*/ 	.byte	0x3f
	.zero		1


	//   ....[35]....
        /*796c*/ 	.word	0x000568d0
        /*7970*/ 	.word	0x00000003
        /*7974*/ 	.word	0x00000000
        /*7978*/ 	.short	0x010a
        /*797a*/ 	.byte	0x3f
	.zero		1


	//   ....[36]....
        /*797c*/ 	.word	0x00056920
        /*7980*/ 	.word	0x00000003
        /*7984*/ 	.word	0x00000000
        /*7988*/ 	.short	0x010a
        /*798a*/ 	.byte	0x3f
	.zero		1


	//   ....[37]....
        /*798c*/ 	.word	0x00056970
        /*7990*/ 	.word	0x00000003
        /*7994*/ 	.word	0x00000000
        /*7998*/ 	.short	0x010a
        /*799a*/ 	.byte	0x3f
	.zero		1


	//   ....[38]....
        /*799c*/ 	.word	0x000569c0
        /*79a0*/ 	.word	0x00000003
        /*79a4*/ 	.word	0x00000000
        /*79a8*/ 	.short	0x010a
        /*79aa*/ 	.byte	0x3f
	.zero		1


	//   ....[39]....
        /*79ac*/ 	.word	0x00056a10
        /*79b0*/ 	.word	0x00000003
        /*79b4*/ 	.word	0x00000000
        /*79b8*/ 	.short	0x010a
        /*79ba*/ 	.byte	0x3f
	.zero		1


	//----- nvinfo : EIATTR_NUM_MBARRIERS
	.align		4
.L_37:
        /*79bc*/ 	.byte	0x03, 0x38
        /*79be*/ 	.short	0x0010


	//----- nvinfo : EIATTR_EXIT_INSTR_OFFSETS
	.align		4
        /*79c0*/ 	.byte	0x04, 0x1c
        /*79c2*/ 	.short	(.L_39 - .L_38)


	//   ....[0]....
.L_38:
        /*79c4*/ 	.word	0x00000b20


	//   ....[1]....
        /*79c8*/ 	.word	0x000013b0


	//   ....[2]....
        /*79cc*/ 	.word	0x00054d70


	//   ....[3]....
        /*79d0*/ 	.word	0x00055390


	//   ....[4]....
        /*79d4*/ 	.word	0x00056670


	//----- nvinfo : EIATTR_MAX_THREADS
	.align		4
.L_39:
        /*79d8*/ 	.byte	0x04, 0x05
        /*79da*/ 	.short	(.L_41 - .L_40)
.L_40:
        /*79dc*/ 	.word	0x00000180
        /*79e0*/ 	.word	0x00000001
        /*79e4*/ 	.word	0x00000001


	//----- nvinfo : EIATTR_CRS_STACK_SIZE
	.align		4
.L_41:
        /*79e8*/ 	.byte	0x04, 0x1e
        /*79ea*/ 	.short	(.L_43 - .L_42)
.L_42:
        /*79ec*/ 	.word	0x00000000


	//----- nvinfo : EIATTR_CBANK_PARAM_SIZE
	.align		4
.L_43:
        /*79f0*/ 	.byte	0x03, 0x19
        /*79f2*/ 	.short	0x0470


	//----- nvinfo : EIATTR_PARAM_CBANK
	.align		4
        /*79f4*/ 	.byte	0x04, 0x0a
        /*79f6*/ 	.short	(.L_45 - .L_44)
	.align		4
.L_44:
        /*79f8*/ 	.word	index@(.nv.constant0._ZN7cutlass13device_kernelINS_4gemm6kernel13GemmUniversalIN4cute5tupleIJiiiiEEENS1_10collective13CollectiveMmaINS1_34MainloopSm90TmaGmmaWarpSpecializedILi7ENS5_IJNS4_1CILi2EEENSA_ILi1EEESC_EEENS1_35KernelTmaWarpSpecializedCooperativeEEENS5_IJNSA_ILi512EEESG_NSA_ILi16EEEEEENS_10bfloat16_tENS5_IJlSC_lEEESJ_SK_NS4_8TiledMMAINS4_8MMA_AtomIJNS4_4SM904GMMA28MMA_64x256x16_F32BF16BF16_SSILNSO_5MajorE0ELSQ_0ELNSO_7ScaleInE1ELSR_1EEEEEENS4_6LayoutISD_NS5_IJSC_NSA_ILi0EEESV_EEEEENS5_IJNS4_10UnderscoreESY_SY_EEEEENS4_13SM90_TMA_LOADENS4_14ComposedLayoutINS4_7SwizzleILi1ELi4ELi3EEENS4_18smem_ptr_flag_bitsILi16EEENSU_INS5_IJNSA_ILi8EEESH_EEENS5_IJSH_SC_EEEEEEEvNS4_8identityENS4_23SM90_TMA_LOAD_MULTICASTES1B_vS1C_EENS_8epilogue10collective6detail29Sm90TmaWarpSpecializedAdapterINS1G_15DefaultEpilogueISJ_SK_SK_NS1F_6thread17LinearCombinationISJ_Li1EffLNS1K_9ScaleType4KindE0ELNS_15FloatRoundStyleE2ESJ_EENS1_15EpilogueDefaultEEEEEvvEEEEvNT_6ParamsE)
        /*79fc*/ 	.short	0x0210
        /*79fe*/ 	.short	0x0470


	//----- nvinfo : EIATTR_SW_WAR
	.align		4
.L_45:
        /*7a00*/ 	.byte	0x04, 0x36
        /*7a02*/ 	.short	(.L_47 - .L_46)
.L_46:
        /*7a04*/ 	.word	0x00000008
.L_47:


//--------------------- .nv.callgraph             --------------------------
	.section	.nv.callgraph,"",@"SHT_CUDA_CALLGRAPH"
	.align	4
	.sectionentsize	8
	.align		4
        /*0000*/ 	.word	0x00000000
	.align		4
        /*0004*/ 	.word	0xffffffff
	.align		4
        /*0008*/ 	.word	index@(_ZN7cutlass13device_kernelINS_4gemm6kernel13GemmUniversalIN4cute5tupleIJiiiiEEENS1_10collective13CollectiveMmaINS1_34MainloopSm90TmaGmmaWarpSpecializedILi7ENS5_IJNS4_1CILi2EEENSA_ILi1EEESC_EEENS1_35KernelTmaWarpSpecializedCooperativeEEENS5_IJNSA_ILi512EEESG_NSA_ILi16EEEEEENS_10bfloat16_tENS5_IJlSC_lEEESJ_SK_NS4_8TiledMMAINS4_8MMA_AtomIJNS4_4SM904GMMA28MMA_64x256x16_F32BF16BF16_SSILNSO_5MajorE0ELSQ_0ELNSO_7ScaleInE1ELSR_1EEEEEENS4_6LayoutISD_NS5_IJSC_NSA_ILi0EEESV_EEEEENS5_IJNS4_10UnderscoreESY_SY_EEEEENS4_13SM90_TMA_LOADENS4_14ComposedLayoutINS4_7SwizzleILi1ELi4ELi3EEENS4_18smem_ptr_flag_bitsILi16EEENSU_INS5_IJNSA_ILi8EEESH_EEENS5_IJSH_SC_EEEEEEEvNS4_8identityENS4_23SM90_TMA_LOAD_MULTICASTES1B_vS1C_EENS_8epilogue10collective6detail29Sm90TmaWarpSpecializedAdapterINS1G_15DefaultEpilogueISJ_SK_SK_NS1F_6thread17LinearCombinationISJ_Li1EffLNS1K_9ScaleType4KindE0ELNS_15FloatRoundStyleE2ESJ_EENS1_15EpilogueDefaultEEEEEvvEEEEvNT_6ParamsE)
	.align		4
        /*000c*/ 	.word	index@(__assertfail)
	.align		4
        /*0010*/ 	.word	0x00000000
	.align		4
        /*0014*/ 	.word	0xfffffffe
	.align		4
        /*0018*/ 	.word	0x00000000
	.align		4
        /*001c*/ 	.word	0xfffffffd
	.align		4
        /*0020*/ 	.word	0x00000000
	.align		4
        /*0024*/ 	.word	0xfffffffc


//--------------------- .nv.constant4             --------------------------
	.section	.nv.constant4,"a",@progbits
	.align	8
	.align		8
.nv.constant4:
        /*0000*/ 	.dword	__assertfail
	.align		8
        /*0008*/ 	.dword	__unnamed_1
	.align		8
        /*0010*/ 	.dword	_ZN39_INTERNAL_e7ba2065_4_k_cu_185f96fd_72554cuda3std3__45__cpo5beginE
	.align		8
        /*0018*/ 	.dword	_ZN39_INTERNAL_e7ba2065_4_k_cu_185f96fd_72554cuda3std3__45__cpo3endE
	.align		8
        /*0020*/ 	.dword	_ZN39_INTERNAL_e7ba2065_4_k_cu_185f96fd_72554cuda3std3__45__cpo6cbeginE
	.align		8
        /*0028*/ 	.dword	_ZN39_INTERNAL_e7ba2065_4_k_cu_185f96fd_72554cuda3std3__45__cpo4cendE
	.align		8
        /*0030*/ 	.dword	_ZN39_INTERNAL_e7ba2065_4_k_cu_185f96fd_72554cuda3std3__441_GLOBAL__N__e7ba2065_4_k_cu_185f96fd_72556ignoreE
	.align		8
        /*0038*/ 	.dword	_ZN39_INTERNAL_e7ba2065_4_k_cu_185f96fd_72554cuda3std3__419piecewise_constructE
	.align		8
        /*0040*/ 	.dword	_ZN39_INTERNAL_e7ba2065_4_k_cu_185f96fd_72554cuda3std3__48in_placeE
	.align		8
        /*0048*/ 	.dword	_ZN39_INTERNAL_e7ba2065_4_k_cu_185f96fd_72554cuda3std6ranges3__45__cpo4swapE
	.align		8
        /*0050*/ 	.dword	_ZN39_INTERNAL_e7ba2065_4_k_cu_185f96fd_72554cuda3std6ranges3__45__cpo9iter_moveE
	.align		8
        /*0058*/ 	.dword	_ZN39_INTERNAL_e7ba2065_4_k_cu_185f96fd_72554cute7productE
	.align		8
        /*0060*/ 	.dword	_ZN39_INTERNAL_e7ba2065_4_k_cu_185f96fd_72554cute1_E
	.align		8
        /*0068*/ 	.dword	$str$22
	.align		8
        /*0070*/ 	.dword	$str$23


//--------------------- .text._ZN7cutlass13device_kernelINS_4gemm6kernel13GemmUniversalIN4cute5tupleIJiiiiEEENS1_10collective13CollectiveMmaINS1_34MainloopSm90TmaGmmaWarpSpecializedILi7ENS5_IJNS4_1CILi2EEENSA_ILi1EEESC_EEENS1_35KernelTmaWarpSpecializedCooperativeEEENS5_IJNSA_ILi512EEESG_NSA_ILi16EEEEEENS_10bfloat16_tENS5_IJlSC_lEEESJ_SK_NS4_8TiledMMAINS4_8MMA_AtomIJNS4_4SM904GMMA28MMA_64x256x16_F32BF16BF16_SSILNSO_5MajorE0ELSQ_0ELNSO_7ScaleInE1ELSR_1EEEEEENS4_6LayoutISD_NS5_IJSC_NSA_ILi0EEESV_EEEEENS5_IJNS4_10UnderscoreESY_SY_EEEEENS4_13SM90_TMA_LOADENS4_14ComposedLayoutINS4_7SwizzleILi1ELi4ELi3EEENS4_18smem_ptr_flag_bitsILi16EEENSU_INS5_IJNSA_ILi8EEESH_EEENS5_IJSH_SC_EEEEEEEvNS4_8identityENS4_23SM90_TMA_LOAD_MULTICASTES1B_vS1C_EENS_8epilogue10collective6detail29Sm90TmaWarpSpecializedAdapterINS1G_15DefaultEpilogueISJ_SK_SK_NS1F_6thread17LinearCombinationISJ_Li1EffLNS1K_9ScaleType4KindE0ELNS_15FloatRoundStyleE2ESJ_EENS1_15EpilogueDefaultEEEEEvvEEEEvNT_6ParamsE --------------------------
	.section	.text._ZN7cutlass13device_kernelINS_4gemm6kernel13GemmUniversalIN4cute5tupleIJiiiiEEENS1_10collective13CollectiveMmaINS1_34MainloopSm90TmaGmmaWarpSpecializedILi7ENS5_IJNS4_1CILi2EEENSA_ILi1EEESC_EEENS1_35KernelTmaWarpSpecializedCooperativeEEENS5_IJNSA_ILi512EEESG_NSA_ILi16EEEEEENS_10bfloat16_tENS5_IJlSC_lEEESJ_SK_NS4_8TiledMMAINS4_8MMA_AtomIJNS4_4SM904GMMA28MMA_64x256x16_F32BF16BF16_SSILNSO_5MajorE0ELSQ_0ELNSO_7ScaleInE1ELSR_1EEEEEENS4_6LayoutISD_NS5_IJSC_NSA_ILi0EEESV_EEEEENS5_IJNS4_10UnderscoreESY_SY_EEEEENS4_13SM90_TMA_LOADENS4_14ComposedLayoutINS4_7SwizzleILi1ELi4ELi3EEENS4_18smem_ptr_flag_bitsILi16EEENSU_INS5_IJNSA_ILi8EEESH_EEENS5_IJSH_SC_EEEEEEEvNS4_8identityENS4_23SM90_TMA_LOAD_MULTICASTES1B_vS1C_EENS_8epilogue10collective6detail29Sm90TmaWarpSpecializedAdapterINS1G_15DefaultEpilogueISJ_SK_SK_NS1F_6thread17LinearCombinationISJ_Li1EffLNS1K_9ScaleType4KindE0ELNS_15FloatRoundStyleE2ESJ_EENS1_15EpilogueDefaultEEEEEvvEEEEvNT_6ParamsE,"ax",@progbits
	.align	128
.text._ZN7cutlass13device_kernelINS_4gemm6kernel13GemmUniversalIN4cute5tupleIJiiiiEEENS1_10collective13CollectiveMmaINS1_34MainloopSm90TmaGmmaWarpSpecializedILi7ENS5_IJNS4_1CILi2EEENSA_ILi1EEESC_EEENS1_35KernelTmaWarpSpecializedCooperativeEEENS5_IJNSA_ILi512EEESG_NSA_ILi16EEEEEENS_10bfloat16_tENS5_IJlSC_lEEESJ_SK_NS4_8TiledMMAINS4_8MMA_AtomIJNS4_4SM904GMMA28MMA_64x256x16_F32BF16BF16_SSILNSO_5MajorE0ELSQ_0ELNSO_7ScaleInE1ELSR_1EEEEEENS4_6LayoutISD_NS5_IJSC_NSA_ILi0EEESV_EEEEENS5_IJNS4_10UnderscoreESY_SY_EEEEENS4_13SM90_TMA_LOADENS4_14ComposedLayoutINS4_7SwizzleILi1ELi4ELi3EEENS4_18smem_ptr_flag_bitsILi16EEENSU_INS5_IJNSA_ILi8EEESH_EEENS5_IJSH_SC_EEEEEEEvNS4_8identityENS4_23SM90_TMA_LOAD_MULTICASTES1B_vS1C_EENS_8epilogue10collective6detail29Sm90TmaWarpSpecializedAdapterINS1G_15DefaultEpilogueISJ_SK_SK_NS1F_6thread17LinearCombinationISJ_Li1EffLNS1K_9ScaleType4KindE0ELNS_15FloatRoundStyleE2ESJ_EENS1_15EpilogueDefaultEEEEEvvEEEEvNT_6ParamsE:
        .type           _ZN7cutlass13device_kernelINS_4gemm6kernel13GemmUniversalIN4cute5tupleIJiiiiEEENS1_10collective13CollectiveMmaINS1_34MainloopSm90TmaGmmaWarpSpecializedILi7ENS5_IJNS4_1CILi2EEENSA_ILi1EEESC_EEENS1_35KernelTmaWarpSpecializedCooperativeEEENS5_IJNSA_ILi512EEESG_NSA_ILi16EEEEEENS_10bfloat16_tENS5_IJlSC_lEEESJ_SK_NS4_8TiledMMAINS4_8MMA_AtomIJNS4_4SM904GMMA28MMA_64x256x16_F32BF16BF16_SSILNSO_5MajorE0ELSQ_0ELNSO_7ScaleInE1ELSR_1EEEEEENS4_6LayoutISD_NS5_IJSC_NSA_ILi0EEESV_EEEEENS5_IJNS4_10UnderscoreESY_SY_EEEEENS4_13SM90_TMA_LOADENS4_14ComposedLayoutINS4_7SwizzleILi1ELi4ELi3EEENS4_18smem_ptr_flag_bitsILi16EEENSU_INS5_IJNSA_ILi8EEESH_EEENS5_IJSH_SC_EEEEEEEvNS4_8identityENS4_23SM90_TMA_LOAD_MULTICASTES1B_vS1C_EENS_8epilogue10collective6detail29Sm90TmaWarpSpecializedAdapterINS1G_15DefaultEpilogueISJ_SK_SK_NS1F_6thread17LinearCombinationISJ_Li1EffLNS1K_9ScaleType4KindE0ELNS_15FloatRoundStyleE2ESJ_EENS1_15EpilogueDefaultEEEEEvvEEEEvNT_6ParamsE,@function
        .size           _ZN7cutlass13device_kernelINS_4gemm6kernel13GemmUniversalIN4cute5tupleIJiiiiEEENS1_10collective13CollectiveMmaINS1_34MainloopSm90TmaGmmaWarpSpecializedILi7ENS5_IJNS4_1CILi2EEENSA_ILi1EEESC_EEENS1_35KernelTmaWarpSpecializedCooperativeEEENS5_IJNSA_ILi512EEESG_NSA_ILi16EEEEEENS_10bfloat16_tENS5_IJlSC_lEEESJ_SK_NS4_8TiledMMAINS4_8MMA_AtomIJNS4_4SM904GMMA28MMA_64x256x16_F32BF16BF16_SSILNSO_5MajorE0ELSQ_0ELNSO_7ScaleInE1ELSR_1EEEEEENS4_6LayoutISD_NS5_IJSC_NSA_ILi0EEESV_EEEEENS5_IJNS4_10UnderscoreESY_SY_EEEEENS4_13SM90_TMA_LOADENS4_14ComposedLayoutINS4_7SwizzleILi1ELi4ELi3EEENS4_18smem_ptr_flag_bitsILi16EEENSU_INS5_IJNSA_ILi8EEESH_EEENS5_IJSH_SC_EEEEEEEvNS4_8identityENS4_23SM90_TMA_LOAD_MULTICASTES1B_vS1C_EENS_8epilogue10collective6detail29Sm90TmaWarpSpecializedAdapterINS1G_15DefaultEpilogueISJ_SK_SK_NS1F_6thread17LinearCombinationISJ_Li1EffLNS1K_9ScaleType4KindE0ELNS_15FloatRoundStyleE2ESJ_EENS1_15EpilogueDefaultEEEEEvvEEEEvNT_6ParamsE,(.L_x_2119 - _ZN7cutlass13device_kernelINS_4gemm6kernel13GemmUniversalIN4cute5tupleIJiiiiEEENS1_10collective13CollectiveMmaINS1_34MainloopSm90TmaGmmaWarpSpecializedILi7ENS5_IJNS4_1CILi2EEENSA_ILi1EEESC_EEENS1_35KernelTmaWarpSpecializedCooperativeEEENS5_IJNSA_ILi512EEESG_NSA_ILi16EEEEEENS_10bfloat16_tENS5_IJlSC_lEEESJ_SK_NS4_8TiledMMAINS4_8MMA_AtomIJNS4_4SM904GMMA28MMA_64x256x16_F32BF16BF16_SSILNSO_5MajorE0ELSQ_0ELNSO_7ScaleInE1ELSR_1EEEEEENS4_6LayoutISD_NS5_IJSC_NSA_ILi0EEESV_EEEEENS5_IJNS4_10UnderscoreESY_SY_EEEEENS4_13SM90_TMA_LOADENS4_14ComposedLayoutINS4_7SwizzleILi1ELi4ELi3EEENS4_18smem_ptr_flag_bitsILi16EEENSU_INS5_IJNSA_ILi8EEESH_EEENS5_IJSH_SC_EEEEEEEvNS4_8identityENS4_23SM90_TMA_LOAD_MULTICASTES1B_vS1C_EENS_8epilogue10collective6detail29Sm90TmaWarpSpecializedAdapterINS1G_15DefaultEpilogueISJ_SK_SK_NS1F_6thread17LinearCombinationISJ_Li1EffLNS1K_9ScaleType4KindE0ELNS_15FloatRoundStyleE2ESJ_EENS1_15EpilogueDefaultEEEEEvvEEEEvNT_6ParamsE)
        .other          _ZN7cutlass13device_kernelINS_4gemm6kernel13GemmUniversalIN4cute5tupleIJiiiiEEENS1_10collective13CollectiveMmaINS1_34MainloopSm90TmaGmmaWarpSpecializedILi7ENS5_IJNS4_1CILi2EEENSA_ILi1EEESC_EEENS1_35KernelTmaWarpSpecializedCooperativeEEENS5_IJNSA_ILi512EEESG_NSA_ILi16EEEEEENS_10bfloat16_tENS5_IJlSC_lEEESJ_SK_NS4_8TiledMMAINS4_8MMA_AtomIJNS4_4SM904GMMA28MMA_64x256x16_F32BF16BF16_SSILNSO_5MajorE0ELSQ_0ELNSO_7ScaleInE1ELSR_1EEEEEENS4_6LayoutISD_NS5_IJSC_NSA_ILi0EEESV_EEEEENS5_IJNS4_10UnderscoreESY_SY_EEEEENS4_13SM90_TMA_LOADENS4_14ComposedLayoutINS4_7SwizzleILi1ELi4ELi3EEENS4_18smem_ptr_flag_bitsILi16EEENSU_INS5_IJNSA_ILi8EEESH_EEENS5_IJSH_SC_EEEEEEEvNS4_8identityENS4_23SM90_TMA_LOAD_MULTICASTES1B_vS1C_EENS_8epilogue10collective6detail29Sm90TmaWarpSpecializedAdapterINS1G_15DefaultEpilogueISJ_SK_SK_NS1F_6thread17LinearCombinationISJ_Li1EffLNS1K_9ScaleType4KindE0ELNS_15FloatRoundStyleE2ESJ_EENS1_15EpilogueDefaultEEEEEvvEEEEvNT_6ParamsE,@"STO_CUDA_ENTRY STV_DEFAULT"
_ZN7cutlass13device_kernelINS_4gemm6kernel13GemmUniversalIN4cute5tupleIJiiiiEEENS1_10collective13CollectiveMmaINS1_34MainloopSm90TmaGmmaWarpSpecializedILi7ENS5_IJNS4_1CILi2EEENSA_ILi1EEESC_EEENS1_35KernelTmaWarpSpecializedCooperativeEEENS5_IJNSA_ILi512EEESG_NSA_ILi16EEEEEENS_10bfloat16_tENS5_IJlSC_lEEESJ_SK_NS4_8TiledMMAINS4_8MMA_AtomIJNS4_4SM904GMMA28MMA_64x256x16_F32BF16BF16_SSILNSO_5MajorE0ELSQ_0ELNSO_7ScaleInE1ELSR_1EEEEEENS4_6LayoutISD_NS5_IJSC_NSA_ILi0EEESV_EEEEENS5_IJNS4_10UnderscoreESY_SY_EEEEENS4_13SM90_TMA_LOADENS4_14ComposedLayoutINS4_7SwizzleILi1ELi4ELi3EEENS4_18smem_ptr_flag_bitsILi16EEENSU_INS5_IJNSA_ILi8EEESH_EEENS5_IJSH_SC_EEEEEEEvNS4_8identityENS4_23SM90_TMA_LOAD_MULTICASTES1B_vS1C_EENS_8epilogue10collective6detail29Sm90TmaWarpSpecializedAdapterINS1G_15DefaultEpilogueISJ_SK_SK_NS1F_6thread17LinearCombinationISJ_Li1EffLNS1K_9ScaleType4KindE0ELNS_15FloatRoundStyleE2ESJ_EENS1_15EpilogueDefaultEEEEEvvEEEEvNT_6ParamsE:
[----:B------:R-:W0:Y:S02]  /*0000*/  LDC R1, c[0x0][0x28] ;  /* 0x00000a00ff017b82 */ /* 0x000e240000000800 */
[----:B0-----:R-:W-:Y:S01]  /*0010*/  VIADD R1, R1, 0xffffe890 ;  /* 0xffffe89001017836 */ /* 0x001fe20000000000 */
[----:B------:R-:W0:Y:S01]  /*0020*/  S2R R4, SR_TID.X ;  /* 0x0000000000047919 */ /* 0x000e220000002100 */
[----:B------:R-:W-:Y:S01]  /*0030*/  ELECT P0, URZ, PT ;  /* 0x00000000003f782f */ /* 0x000fe20003800000 */
[----:B------:R-:W-:Y:S01]  /*0040*/  BSSY B0, `(.L_x_0) ;  /* 0x0000015000007945 */ /* 0x000fe20003800000 */
[--C-:B0-----:R-:W-:Y:S02]  /*0050*/  SHF.R.U32.HI R0, RZ, 0x5, R4.reuse ;  /* 0x00000005ff007819 */ /* 0x101fe40000011604 */
[----:B------:R-:W-:-:S03]  /*0060*/  SHF.R.U32.HI R2, RZ, 0x7, R4 ;  /* 0x00000007ff027819 */ /* 0x000fc60000011604 */
[----:B------:R-:W0:Y:S04]  /*0070*/  SHFL.IDX PT, R3, R0, RZ, 0x1f ;  /* 0x00001fff00037589 */ /* 0x000e2800000e0000 */
[----:B------:R-:W1:Y:S01]  /*0080*/  SHFL.IDX PT, R2, R2, RZ, 0x1f ;  /* 0x00001fff02027589 */ /* 0x000e6200000e0000 */
[----:B0-----:R-:W-:Y:S02]  /*0090*/  R2UR UR9, R3 ;  /* 0x00000000030972ca */ /* 0x001fe400000e0000 */
[----:B-1----:R-:W-:-:S11]  /*00a0*/  R2UR UR5, R2 ;  /* 0x00000000020572ca */ /* 0x002fd600000e0000 */
[----:B------:R-:W-:Y:S02]  /*00b0*/  USHF.R.S32.HI UR4, URZ, 0x1f, UR9 ;  /* 0x0000001f3f047899 */ /* 0x000fe40008011409 */
[----:B------:R-:W-:Y:S02]  /*00c0*/  ISETP.NE.OR P0, PT, RZ, UR9, !P0 ;  /* 0x00000009ff007c0c */ /* 0x000fe4000c705670 */
[----:B------:R-:W-:-:S04]  /*00d0*/  ULEA.HI UR4, UR4, UR9, URZ, 0x2 ;  /* 0x0000000904047291 */ /* 0x000fc8000f8f103f */
[----:B------:R-:W-:-:S04]  /*00e0*/  ULOP3.LUT UR4, UR4, 0xfffffffc, URZ, 0xc0, !UPT ;  /* 0xfffffffc04047892 */ /* 0x000fc8000f8ec03f */
[----:B------:R-:W-:-:S03]  /*00f0*/  UIADD3 UR9, UR9, -UR4, URZ ;  /* 0x8000000409097290 */ /* 0x000fc6000fffe03f */
[----:B------:R-:W-:Y:S09]  /*0100*/  @P0 BRA `(.L_x_1) ;  /* 0x0000000000200947 */ /* 0x000ff20003800000 */
[----:B------:R-:W-:Y:S02]  /*0110*/  ULDC.64 UR6, c[0x0][0x198] ;  /* 0x0000660000067ab9 */ /* 0x000fe40000000a00 */
[----:B------:R-:W-:Y:S02]  /*0120*/  UIADD3 UR10, UP0, UR6, 0xf0, URZ ;  /* 0x000000f0060a7890 */ /* 0x000fe4000ff1e03f */
[----:B------:R-:W-:Y:S02]  /*0130*/  UIADD3 UR6, UP1, UR6, 0x1f0, URZ ;  /* 0x000001f006067890 */ /* 0x000fe4000ff3e03f */
[----:B------:R-:W-:Y:S02]  /*0140*/  UIADD3.X UR11, URZ, UR7, URZ, UP0, !UPT ;  /* 0x000000073f0b7290 */ /* 0x000fe400087fe43f */
[----:B------:R-:W-:-:S07]  /*0150*/  UIADD3.X UR7, URZ, UR7, URZ, UP1, !UPT ;  /* 0x000000073f077290 */ /* 0x000fce0008ffe43f */
[----:B------:R0:W-:Y:S02]  /*0160*/  UTMACCTL.PF [UR10] ;  /* 0x000000000a0079b9 */ /* 0x0001e40008040000 */
[----:B------:R0:W-:Y:S02]  /*0170*/  UTMACCTL.PF [UR6] ;  /* 0x00000000060079b9 */ /* 0x0001e40008040000 */
[----:B0-----:R-:W-:Y:S01]  /*0180*/  NOP ;  /* 0x0000000000007918 */ /* 0x001fe20000000000 */
.L_x_1:
[----:B------:R-:W-:Y:S05]  /*0190*/  BSYNC B0 ;  /* 0x0000000000007941 */ /* 0x000fea0003800000 */
.L_x_0:
[----:B------:R-:W0:Y:S01]  /*01a0*/  SHFL.IDX PT, R2, R0, RZ, 0x1f ;  /* 0x00001fff00027589 */ /* 0x000e2200000e0000 */
[----:B------:R-:W-:Y:S01]  /*01b0*/  UISETP.NE.AND UP0, UPT, UR9, 0x3, UPT ;  /* 0x000000030900788c */ /* 0x000fe2000bf05270 */
[----:B------:R-:W-:Y:S01]  /*01c0*/  ISETP.NE.AND P1, PT, RZ, UR5, PT ;  /* 0x00000005ff007c0c */ /* 0x000fe2000bf25270 */
[----:B------:R-:W-:Y:S02]  /*01d0*/  UIADD3 UR16, UR5, -0x1, URZ ;  /* 0xffffffff05107890 */ /* 0x000fe4000fffe03f */
[----:B------:R-:W-:Y:S02]  /*01e0*/  UISETP.EQ.OR UP0, UPT, UR9, URZ, !UP0 ;  /* 0x0000003f0900728c */ /* 0x000fe4000c702670 */
[----:B------:R-:W-:Y:S02]  /*01f0*/  UISETP.GE.U32.AND UP1, UPT, UR16, 0x2, UPT ;  /* 0x000000021000788c */ /* 0x000fe4000bf26070 */
[----:B------:R-:W-:-:S04]  /*0200*/  UISETP.EQ.AND UP0, UPT, UR5, URZ, UP0 ;  /* 0x0000003f0500728c */ /* 0x000fc80008702270 */
[----:B------:R-:W-:-:S04]  /*0210*/  USEL UR40, URZ, 0x1, !UP0 ;  /* 0x000000013f287887 */ /* 0x000fc8000c000000 */
[----:B------:R-:W-:Y:S01]  /*0220*/  USEL UR40, UR40, 0x2, UP1 ;  /* 0x0000000228287887 */ /* 0x000fe20008800000 */
[----:B0-----:R-:W-:-:S13]  /*0230*/  ISETP.NE.AND P0, PT, R2, RZ, PT ;  /* 0x000000ff0200720c */ /* 0x001fda0003f05270 */
[----:B------:R-:W-:Y:S05]  /*0240*/  @P0 BRA `(.L_x_2) ;  /* 0x0000000000700947 */ /* 0x000fea0003800000 */
[----:B------:R-:W0:Y:S01]  /*0250*/  S2UR UR8, SR_CgaCtaId ;  /* 0x00000000000879c3 */ /* 0x000e220000008800 */
[----:B------:R-:W-:Y:S01]  /*0260*/  UMOV UR4, 0x400 ;  /* 0x0000040000047882 */ /* 0x000fe20000000000 */
[----:B------:R-:W-:Y:S01]  /*0270*/  UMOV UR5, 0x1 ;  /* 0x0000000100057882 */ /* 0x000fe20000000000 */
[----:B------:R-:W-:Y:S01]  /*0280*/  UMOV UR6, 0x4 ;  /* 0x0000000400067882 */ /* 0x000fe20000000000 */
[----:B------:R-:W-:Y:S01]  /*0290*/  ELECT P0, URZ, PT ;  /* 0x00000000003f782f */ /* 0x000fe20003800000 */
[----:B------:R-:W-:-:S04]  /*02a0*/  UIADD3 UR6, -UR6, 0x100000, URZ ;  /* 0x0010000006067890 */ /* 0x000fc8000fffe13f */
[----:B------:R-:W-:Y:S02]  /*02b0*/  USHF.L.U32 UR7, UR6, 0xb, URZ ;  /* 0x0000000b06077899 */ /* 0x000fe4000800063f */
[----:B------:R-:W-:Y:S02]  /*02c0*/  USHF.L.U32 UR6, UR6, 0x1, URZ ;  /* 0x0000000106067899 */ /* 0x000fe4000800063f */
[----:B0-----:R-:W-:Y:S02]  /*02d0*/  ULEA UR8, UR8, UR4, 0x18 ;  /* 0x0000000408087291 */ /* 0x001fe4000f8ec03f */
[----:B------:R-:W-:-:S04]  /*02e0*/  UIADD3 UR4, -UR5, 0x100000, URZ ;  /* 0x0010000005047890 */ /* 0x000fc8000fffe13f */
[----:B------:R-:W-:Y:S02]  /*02f0*/  USHF.L.U32 UR5, UR4, 0xb, URZ ;  /* 0x0000000b04057899 */ /* 0x000fe4000800063f */
[----:B------:R-:W-:Y:S01]  /*0300*/  USHF.L.U32 UR4, UR4, 0x1, URZ ;  /* 0x0000000104047899 */ /* 0x000fe2000800063f */
[----:B------:R-:W0:Y:S11]  /*0310*/  FENCE.VIEW.ASYNC.S ;  /* 0x00000000000073c6 */ /* 0x000e360000000000 */
[----:B0-----:R0:W1:Y:S01]  /*0320*/  SYNCS.EXCH.64 URZ, [UR8], UR4 ;  /* 0x00000004083f75b2 */ /* 0x0010620008000100 */
[----:B------:R0:W2:Y:S01]  /*0330*/  SYNCS.EXCH.64 URZ, [UR8+0x38], UR6 ;  /* 0x00003806083f75b2 */ /* 0x0000a20008000100 */
[----:B------:R0:W3:Y:S01]  /*0340*/  SYNCS.EXCH.64 URZ, [UR8+0x8], UR4 ;  /* 0x00000804083f75b2 */ /* 0x0000e20008000100 */
[----:B------:R0:W4:Y:S01]  /*0350*/  SYNCS.EXCH.64 URZ, [UR8+0x40], UR6 ;  /* 0x00004006083f75b2 */ /* 0x0001220008000100 */
[----:B------:R0:W0:Y:S01]  /*0360*/  SYNCS.EXCH.64 URZ, [UR8+0x10], UR4 ;  /* 0x00001004083f75b2 */ /* 0x0000220008000100 */
        /* <DEDUP_REMOVED lines=9> */
[----:B------:R-:W-:Y:S01]  /*0400*/  NOP ;  /* 0x0000000000007918 */ /* 0x000fe20000000000 */
.L_x_2:
[----:B------:R-:W5:Y:S01]  /*0410*/  S2UR UR13, SR_CTAID.X ;  /* 0x00000000000d79c3 */ /* 0x000f620000002500 */
[----:B------:R-:W-:Y:S01]  /*0420*/  SHF.R.S32.HI R3, RZ, 0x1f, R4 ;  /* 0x0000001fff037819 */ /* 0x000fe20000011404 */
[----:B------:R1:W2:Y:S01]  /*0430*/  SHFL.IDX PT, R6, R0, RZ, 0x1f ;  /* 0x00001fff00067589 */ /* 0x0002a200000e0000 */
[----:B0-----:R-:W-:Y:S01]  /*0440*/  ULDC UR4, c[0x0][0x150] ;  /* 0x0000540000047ab9 */ /* 0x001fe20000000800 */
[----:B------:R-:W-:Y:S02]  /*0450*/  ELECT P0, URZ, PT ;  /* 0x00000000003f782f */ /* 0x000fe40003800000 */
[----:B------:R-:W-:Y:S01]  /*0460*/  LEA.HI R3, R3, R4, RZ, 0x7 ;  /* 0x0000000403037211 */ /* 0x000fe200078f38ff */
[----:B------:R-:W-:Y:S01]  /*0470*/  ULDC UR5, c[0x0][0x154] ;  /* 0x0000550000057ab9 */ /* 0x000fe20000000800 */
[----:B------:R-:W-:Y:S01]  /*0480*/  SHF.R.S32.HI R7, RZ, 0x1f, R2 ;  /* 0x0000001fff077819 */ /* 0x000fe20000011402 */
[----:B------:R-:W0:Y:S01]  /*0490*/  S2UR UR10, SR_CTAID.Y ;  /* 0x00000000000a79c3 */ /* 0x000e220000002600 */
[----:B------:R-:W-:Y:S01]  /*04a0*/  LOP3.LUT R3, R3, 0xffffff80, RZ, 0xc0, !PT ;  /* 0xffffff8003037812 */ /* 0x000fe200078ec0ff */
[----:B------:R-:W-:Y:S01]  /*04b0*/  ULDC UR8, c[0x0][0x144] ;  /* 0x0000510000087ab9 */ /* 0x000fe20000000800 */
[----:B------:R-:W-:Y:S01]  /*04c0*/  LEA.HI R7, R7, R2, RZ, 0x2 ;  /* 0x0000000207077211 */ /* 0x000fe200078f10ff */
[----:B------:R-:W-:Y:S01]  /*04d0*/  NOP ;  /* 0x0000000000007918 */ /* 0x000fe20000000000 */
[----:B------:R-:W-:Y:S01]  /*04e0*/  NOP ;  /* 0x0000000000007918 */ /* 0x000fe20000000000 */
[----:B------:R-:W-:Y:S01]  /*04f0*/  IMAD.IADD R3, R4, 0x1, -R3 ;  /* 0x0000000104037824 */ /* 0x000fe200078e0a03 */
[----:B------:R-:W-:Y:S01]  /*0500*/  LOP3.LUT R7, R7, 0x3ffffffc, RZ, 0xc0, !PT ;  /* 0x3ffffffc07077812 */ /* 0x000fe200078ec0ff */
[----:B------:R-:W-:-:S03]  /*0510*/  ULDC UR11, c[0x0][0x148] ;  /* 0x00005200000b7ab9 */ /* 0x000fc60000000800 */
[----:B------:R-:W-:Y:S01]  /*0520*/  SHF.R.S32.HI R4, RZ, 0x1f, R3 ;  /* 0x0000001fff047819 */ /* 0x000fe20000011403 */
[----:B------:R-:W-:-:S03]  /*0530*/  IMAD.IADD R2, R2, 0x1, -R7 ;  /* 0x0000000102027824 */ /* 0x000fc600078e0a07 */
[----:B------:R-:W-:Y:S02]  /*0540*/  LEA.HI R4, R4, R3, RZ, 0x3 ;  /* 0x0000000304047211 */ /* 0x000fe400078f18ff */
[----:B-----5:R-:W-:Y:S02]  /*0550*/  I2FP.F32.U32 R5, UR13 ;  /* 0x0000000d00057c45 */ /* 0x020fe40008201000 */
[--C-:B-1----:R-:W-:Y:S02]  /*0560*/  SHF.R.S32.HI R0, RZ, 0x3, R4.reuse ;  /* 0x00000003ff007819 */ /* 0x102fe40000011404 */
[----:B--2---:R-:W-:Y:S01]  /*0570*/  ISETP.NE.OR P0, PT, R6, RZ, !P0 ;  /* 0x000000ff0600720c */ /* 0x004fe20004705670 */
[----:B------:R-:W-:Y:S01]  /*0580*/  FMUL R8, R5, UR4 ;  /* 0x0000000405087c20 */ /* 0x000fe20008400000 */
[----:B------:R-:W-:-:S04]  /*0590*/  SHF.R.S32.HI R5, RZ, 0x1f, R4 ;  /* 0x0000001fff057819 */ /* 0x000fc80000011404 */
[----:B------:R-:W-:Y:S01]  /*05a0*/  LEA.HI R5, R5, R0, RZ, 0x2 ;  /* 0x0000000005057211 */ /* 0x000fe200078f10ff */
[----:B------:R-:W1:Y:S03]  /*05b0*/  F2I.U32.TRUNC.NTZ R8, R8 ;  /* 0x0000000800087305 */ /* 0x000e66000020f000 */
[----:B------:R-:W-:-:S03]  /*05c0*/  LOP3.LUT R5, R5, 0xfffffffc, RZ, 0xc0, !PT ;  /* 0xfffffffc05057812 */ /* 0x000fc600078ec0ff */
[----:B------:R-:W-:Y:S01]  /*05d0*/  VOTEU.ALL UP0, P0 ;  /* 0x00000000003f7886 */ /* 0x000fe20000000000 */
[----:B------:R-:W-:Y:S01]  /*05e0*/  VOTEU.ALL UP1, P0 ;  /* 0x00000000003f7886 */ /* 0x000fe20000020000 */
[----:B------:R-:W-:Y:S01]  /*05f0*/  IMAD.IADD R5, R0, 0x1, -R5 ;  /* 0x0000000100057824 */ /* 0x000fe200078e0a05 */
[----:B0-----:R-:W-:Y:S02]  /*0600*/  I2FP.F32.U32 R0, UR10 ;  /* 0x0000000a00007c45 */ /* 0x001fe40008201000 */
[----:B------:R-:W0:Y:S01]  /*0610*/  @!UP0 S2UR UR7, SR_CgaCtaId ;  /* 0x00000000000789c3 */ /* 0x000e220000008800 */
[----:B------:R-:W-:Y:S01]  /*0620*/  IMAD R2, R2, 0x4, R5 ;  /* 0x0000000402027824 */ /* 0x000fe200078e0205 */
[----:B------:R-:W-:Y:S01]  /*0630*/  @!UP0 UMOV UR6, 0x400 ;  /* 0x0000040000068882 */ /* 0x000fe20000000000 */
[----:B------:R-:W-:Y:S01]  /*0640*/  FMUL R4, R0, UR5 ;  /* 0x0000000500047c20 */ /* 0x000fe20008400000 */
[----:B-1----:R-:W-:Y:S02]  /*0650*/  R2UR UR4, R8 ;  /* 0x00000000080472ca */ /* 0x002fe400000e0000 */
[----:B------:R-:W-:-:S03]  /*0660*/  LEA.HI R0, R2, R2, RZ, 0x1 ;  /* 0x0000000202007211 */ /* 0x000fc600078f08ff */
[----:B------:R-:W1:Y:S01]  /*0670*/  F2I.U32.TRUNC.NTZ R4, R4 ;  /* 0x0000000400047305 */ /* 0x000e62000020f000 */
[----:B------:R-:W-:-:S05]  /*0680*/  LOP3.LUT R5, R0, 0xfffffffe, RZ, 0xc0, !PT ;  /* 0xfffffffe00057812 */ /* 0x000fca00078ec0ff */
[----:B------:R-:W-:Y:S02]  /*0690*/  IMAD.IADD R5, R2, 0x1, -R5 ;  /* 0x0000000102057824 */ /* 0x000fe400078e0a05 */
[----:B------:R-:W-:-:S04]  /*06a0*/  UIADD3 UR4, -UR4, URZ, URZ ;  /* 0x0000003f04047290 */ /* 0x000fc8000fffe13f */
[----:B------:R-:W-:Y:S01]  /*06b0*/  UIMAD UR8, UR8, UR4, UR13 ;  /* 0x00000004080872a4 */ /* 0x000fe2000f8e020d */
[----:B-1----:R-:W-:Y:S02]  /*06c0*/  R2UR UR12, R4 ;  /* 0x00000000040c72ca */ /* 0x002fe400000e0000 */
[----:B------:R-:W-:Y:S01]  /*06d0*/  UMOV UR4, 0x20 ;  /* 0x0000002000047882 */ /* 0x000fe20000000000 */
[----:B0-----:R-:W-:Y:S02]  /*06e0*/  @!UP0 ULEA UR6, UR7, UR6, 0x18 ;  /* 0x0000000607068291 */ /* 0x001fe4000f8ec03f */
[----:B------:R-:W-:Y:S01]  /*06f0*/  ISETP.NE.AND P3, PT, R5, UR8, PT ;  /* 0x0000000805007c0c */ /* 0x000fe2000bf65270 */
[----:B------:R-:W-:-:S04]  /*0700*/  @!UP0 UIADD3 UR4, -UR4, 0x100000, URZ ;  /* 0x0010000004048890 */ /* 0x000fc8000fffe13f */
[----:B------:R-:W-:Y:S02]  /*0710*/  @!UP0 USHF.L.U32 UR5, UR4, 0xb, URZ ;  /* 0x0000000b04058899 */ /* 0x000fe4000800063f */
[----:B------:R-:W-:Y:S01]  /*0720*/  @!UP0 USHF.L.U32 UR4, UR4, 0x1, URZ ;  /* 0x0000000104048899 */ /* 0x000fe2000800063f */
[C---:B------:R-:W-:Y:S01]  /*0730*/  IMAD.SHL.U32 R5, R2.reuse, 0x4, RZ ;  /* 0x0000000402057824 */ /* 0x040fe200078e00ff */
[----:B------:R-:W-:Y:S01]  /*0740*/  VOTEU.ALL UP0, P0 ;  /* 0x00000000003f7886 */ /* 0x000fe20000000000 */
[----:B------:R-:W0:Y:S01]  /*0750*/  LDC R4, c[0x0][0x140] ;  /* 0x00005000ff047b82 */ /* 0x000e220000000800 */
[----:B------:R-:W-:Y:S02]  /*0760*/  LOP3.LUT P0, RZ, R3, 0x7, RZ, 0xc0, !PT ;  /* 0x0000000703ff7812 */ /* 0x000fe4000780c0ff */
[----:B------:R-:W-:Y:S01]  /*0770*/  LOP3.LUT R9, R2, 0xc, R5, 0x78, !PT ;  /* 0x0000000c02097812 */ /* 0x000fe200078e7805 */
[----:B------:R-:W-:-:S03]  /*0780*/  UIADD3 UR12, -UR12, URZ, URZ ;  /* 0x0000003f0c0c7290 */ /* 0x000fc6000fffe13f */
[C---:B------:R-:W-:Y:S01]  /*0790*/  ISETP.LT.U32.AND P0, PT, R9.reuse, 0x2, !P0 ;  /* 0x000000020900780c */ /* 0x040fe20004701070 */
[----:B------:R1:W-:Y:S04]  /*07a0*/  STL [R1+0xe04], R9 ;  /* 0x000e040901007387 */ /* 0x0003e80000100800 */
[----:B------:R-:W2:Y:S02]  /*07b0*/  FENCE.VIEW.ASYNC.S ;  /* 0x00000000000073c6 */ /* 0x000ea40000000000 */
[----:B--2---:R-:W2:Y:S01]  /*07c0*/  @!UP0 SYNCS.EXCH.64 URZ, [UR6+0x80], UR4 ;  /* 0x00008004063f85b2 */ /* 0x004ea20008000100 */
[----:B------:R-:W-:Y:S02]  /*07d0*/  @P3 LEA.HI R0, R9, R9, RZ, 0x1 ;  /* 0x0000000909003211 */ /* 0x000fe400078f08ff */
[----:B------:R-:W-:-:S02]  /*07e0*/  SEL R3, RZ, 0x1, !P0 ;  /* 0x00000001ff037807 */ /* 0x000fc40004000000 */
[----:B------:R-:W-:Y:S02]  /*07f0*/  @P3 SHF.R.S32.HI R0, RZ, 0x1, R0 ;  /* 0x00000001ff003819 */ /* 0x000fe40000011400 */
[----:B0-----:R-:W-:Y:S01]  /*0800*/  ISETP.EQ.U32.AND P2, PT, R4, 0x1, PT ;  /* 0x000000010400780c */ /* 0x001fe20003f42070 */
[----:B------:R0:W1:Y:S01]  /*0810*/  @!UP1 SYNCS.EXCH.64 URZ, [UR6+0x88], UR4 ;  /* 0x00008804063f95b2 */ /* 0x0000620008000100 */
[----:B------:R-:W-:Y:S01]  /*0820*/  NOP ;  /* 0x0000000000007918 */ /* 0x000fe20000000000 */
[----:B0-----:R-:W-:-:S06]  /*0830*/  UIMAD UR4, UR11, UR12, UR10 ;  /* 0x0000000c0b0472a4 */ /* 0x001fcc000f8e020a */
[----:B------:R-:W-:Y:S01]  /*0840*/  @P3 ISETP.NE.AND P4, PT, R0, UR4, PT ;  /* 0x0000000400003c0c */ /* 0x000fe2000bf85270 */
[----:B------:R-:W-:-:S03]  /*0850*/  IMAD.MOV.U32 R0, RZ, RZ, 0x1 ;  /* 0x00000001ff007424 */ /* 0x000fc600078e00ff */
[----:B------:R-:W-:-:S04]  /*0860*/  @P3 SEL R0, RZ, 0x1, P4 ;  /* 0x00000001ff003807 */ /* 0x000fc80002000000 */
[----:B------:R-:W-:-:S05]  /*0870*/  LOP3.LUT R0, R0, R3, RZ, 0xc0, !PT ;  /* 0x0000000300007212 */ /* 0x000fca00078ec0ff */
[----:B------:R0:W-:Y:S01]  /*0880*/  STL [R1+0xe00], R0 ;  /* 0x000e000001007387 */ /* 0x0001e20000100800 */
[----:B--2---:R-:W-:Y:S05]  /*0890*/  @!P2 BRA `(.L_x_3) ;  /* 0x000000000008a947 */ /* 0x004fea0003800000 */
[----:B-1-34-:R-:W-:Y:S01]  /*08a0*/  UCGABAR_ARV ;  /* 0x00000000000079c7 */ /* 0x01afe20008000000 */
[----:B------:R-:W-:Y:S05]  /*08b0*/  BRA `(.L_x_4) ;  /* 0x0000000000047947 */ /* 0x000fea0003800000 */
.L_x_3:
[----:B-1-34-:R-:W-:Y:S01]  /*08c0*/  NOP ;  /* 0x0000000000007918 */ /* 0x01afe20000000000 */
.L_x_4:
[----:B------:R-:W-:Y:S01]  /*08d0*/  ULDC UR4, c[0x0][0x65c] ;  /* 0x0001970000047ab9 */ /* 0x000fe20000000800 */
[----:B------:R-:W-:Y:S01]  /*08e0*/  UMOV UR5, URZ ;  /* 0x0000003f00057c82 */ /* 0x000fe20008000000 */
[----:B------:R-:W-:-:S03]  /*08f0*/  UISETP.NE.AND UP0, UPT, UR4, 0x1, UPT ;  /* 0x000000010400788c */ /* 0x000fc6000bf05270 */
[----:B------:R-:W-:Y:S01]  /*0900*/  UMOV UR4, UR13 ;  /* 0x0000000d00047c82 */ /* 0x000fe20008000000 */
[----:B------:R-:W-:Y:S02]  /*0910*/  UP2UR UR46, UPR, URZ, 0x1 ;  /* 0x000000013f2e7883 */ /* 0x000fe40008000000 */
[----:B------:R-:W-:Y:S02]  /*0920*/  PLOP3.LUT P0, PT, PT, PT, UP0, 0x80, 0x0 ;  /* 0x000000000000781c */ /* 0x000fe40003f0f008 */
[----:B------:R-:W-:Y:S02]  /*0930*/  PLOP3.LUT P3, PT, PT, PT, UP0, 0x80, 0x0 ;  /* 0x000000000000781c */ /* 0x000fe40003f6f008 */
[----:B------:R-:W-:Y:S01]  /*0940*/  PLOP3.LUT P5, PT, PT, PT, UP0, 0x80, 0x0 ;  /* 0x000000000000781c */ /* 0x000fe20003faf008 */
[----:B------:R-:W-:Y:S01]  /*0950*/  @UP0 ULDC UR14, c[0x0][0x10] ;  /* 0x00000400000e0ab9 */ /* 0x000fe20000000800 */
[----:B------:R-:W-:Y:S01]  /*0960*/  @UP0 UMOV UR6, UR10 ;  /* 0x0000000a00060c82 */ /* 0x000fe20008000000 */
[----:B------:R-:W-:Y:S01]  /*0970*/  @UP0 UMOV UR7, URZ ;  /* 0x0000003f00070c82 */ /* 0x000fe20008000000 */
[----:B------:R-:W-:Y:S01]  /*0980*/  PLOP3.LUT P4, PT, PT, PT, UP0, 0x80, 0x0 ;  /* 0x000000000000781c */ /* 0x000fe20003f8f008 */
[----:B------:R-:W-:-:S03]  /*0990*/  @UP0 UIMAD.WIDE.U32 UR14, UR13, UR14, UR6 ;  /* 0x0000000e0d0e02a5 */ /* 0x000fc6000f8e0006 */
[----:B------:R-:W-:Y:S01]  /*09a0*/  @!UP0 ULDC UR7, c[0x0][0xc] ;  /* 0x0000030000078ab9 */ /* 0x000fe20000000800 */
[----:B------:R-:W-:Y:S01]  /*09b0*/  @UP0 UMOV UR6, URZ ;  /* 0x0000003f00060c82 */ /* 0x000fe20008000000 */
[----:B------:R-:W-:Y:S01]  /*09c0*/  @!UP0 UIMAD.WIDE.U32 UR4, UR10, UR7, UR4 ;  /* 0x000000070a0482a5 */ /* 0x000fe2000f8e0004 */
[----:B------:R-:W-:Y:S01]  /*09d0*/  IMAD.U32 R2, RZ, RZ, UR14 ;  /* 0x0000000eff027e24 */ /* 0x000fe2000f8e00ff */
[----:B------:R-:W-:Y:S02]  /*09e0*/  @UP0 UIADD3 UR6, UR15, UR6, URZ ;  /* 0x000000060f060290 */ /* 0x000fe4000fffe03f */
[----:B------:R-:W-:Y:S02]  /*09f0*/  IMAD.U32 R3, RZ, RZ, UR15 ;  /* 0x0000000fff037e24 */ /* 0x000fe4000f8e00ff */
[----:B------:R-:W-:Y:S02]  /*0a00*/  @P0 IMAD.MOV.U32 R7, RZ, RZ, R2 ;  /* 0x000000ffff070224 */ /* 0x000fe400078e0002 */
[----:B------:R-:W-:-:S02]  /*0a10*/  IMAD.U32 R5, RZ, RZ, UR5 ;  /* 0x00000005ff057e24 */ /* 0x000fc4000f8e00ff */
[----:B------:R-:W-:Y:S02]  /*0a20*/  IMAD.U32 R2, RZ, RZ, UR4 ;  /* 0x00000004ff027e24 */ /* 0x000fe4000f8e00ff */
[----:B------:R-:W-:Y:S02]  /*0a30*/  @P3 IMAD.U32 R6, RZ, RZ, UR6 ;  /* 0x00000006ff063e24 */ /* 0x000fe4000f8e00ff */
[----:B------:R-:W-:Y:S02]  /*0a40*/  @!P5 IMAD.MOV.U32 R6, RZ, RZ, R5 ;  /* 0x000000ffff06d224 */ /* 0x000fe400078e0005 */
[----:B------:R-:W-:Y:S02]  /*0a50*/  @!P4 IMAD.MOV.U32 R7, RZ, RZ, R2 ;  /* 0x000000ffff07c224 */ /* 0x000fe400078e0002 */
[----:B------:R-:W-:Y:S01]  /*0a60*/  IMAD.U32 R3, RZ, RZ, UR5 ;  /* 0x00000005ff037e24 */ /* 0x000fe2000f8e00ff */
[----:B------:R1:W-:Y:S01]  /*0a70*/  STL [R1+0xe08], R6 ;  /* 0x000e080601007387 */ /* 0x0003e20000100800 */
[----:B------:R-:W-:-:S03]  /*0a80*/  IMAD.U32 R4, RZ, RZ, UR4 ;  /* 0x00000004ff047e24 */ /* 0x000fc6000f8e00ff */
[----:B------:R1:W-:Y:S01]  /*0a90*/  STL [R1+0xe0c], R7 ;  /* 0x000e0c0701007387 */ /* 0x0003e20000100800 */
[----:B------:R-:W-:Y:S05]  /*0aa0*/  @!P2 BRA `(.L_x_5) ;  /* 0x00000000000ca947 */ /* 0x000fea0003800000 */
[----:B------:R-:W-:Y:S01]  /*0ab0*/  UCGABAR_WAIT ;  /* 0x0000000000007dc7 */ /* 0x000fe20008000000 */
[----:B------:R-:W-:Y:S01]  /*0ac0*/  CCTL.IVALL ;  /* 0x00000000ff00798f */ /* 0x000fe20002000000 */
[----:B------:R-:W-:Y:S05]  /*0ad0*/  BRA `(.L_x_6) ;  /* 0x0000000000047947 */ /* 0x000fea0003800000 */
.L_x_5:
[----:B------:R-:W-:Y:S06]  /*0ae0*/  BAR.SYNC.DEFER_BLOCKING 0x0 ;  /* 0x0000000000007b1d */ /* 0x000fec0000010000 */
.L_x_6:
[----:B------:R-:W-:Y:S05]  /*0af0*/  @!P1 BRA `(.L_x_7) ;  /* 0x0000054000a09947 */ /* 0x000fea0003800000 */
[----:B------:R-:W-:-:S06]  /*0b00*/  UISETP.GT.U32.AND UP0, UPT, UR16, 0x1, UPT ;  /* 0x000000011000788c */ /* 0x000fcc000bf04070 */
[----:B------:R-:W-:-:S13]  /*0b10*/  PLOP3.LUT P0, PT, PT, PT, UP0, 0x80, 0x0 ;  /* 0x000000000000781c */ /* 0x000fda0003f0f008 */
[----:B------:R-:W-:Y:S05]  /*0b20*/  @P0 EXIT ;  /* 0x000000000000094d */ /* 0x000fea0003800000 */
[----:B------:R-:W-:Y:S01]  /*0b30*/  ULDC.64 UR4, c[0x0][0x650] ;  /* 0x0001940000047ab9 */ /* 0x000fe20000000a00 */
[----:B------:R-:W-:Y:S01]  /*0b40*/  UMOV UR41, 0xffffffff ;  /* 0xffffffff00297882 */ /* 0x000fe20000000000 */
[----:B------:R-:W-:Y:S01]  /*0b50*/  ISETP.GE.U32.AND P0, PT, R7, UR4, PT ;  /* 0x0000000407007c0c */ /* 0x000fe2000bf06070 */
[----:B------:R-:W-:Y:S01]  /*0b60*/  UMOV UR42, 0xffffffff ;  /* 0xffffffff002a7882 */ /* 0x000fe20000000000 */
[----:B------:R-:W-:Y:S01]  /*0b70*/  UMOV UR43, 0xffffffff ;  /* 0xffffffff002b7882 */ /* 0x000fe20000000000 */
[----:B0-----:R-:W-:Y:S02]  /*0b80*/  PRMT R0, RZ, 0x7610, R0 ;  /* 0x00007610ff007816 */ /* 0x001fe40000000000 */
[----:B------:R-:W-:-:S13]  /*0b90*/  ISETP.GE.U32.AND.EX P0, PT, R6, UR5, PT, P0 ;  /* 0x0000000506007c0c */ /* 0x000fda000bf06100 */
[----:B------:R-:W-:Y:S05]  /*0ba0*/  @P0 BRA `(.L_x_8) ;  /* 0x0000000400480947 */ /* 0x000fea0003800000 */
[----:B------:R-:W-:Y:S01]  /*0bb0*/  ULDC.64 UR16, c[0x0][0x628] ;  /* 0x00018a0000107ab9 */ /* 0x000fe20000000a00 */
[C---:B------:R-:W-:Y:S01]  /*0bc0*/  R2UR UR19, R7.reuse ;  /* 0x00000000071372ca */ /* 0x040fe200000e0000 */
[----:B------:R-:W-:Y:S01]  /*0bd0*/  ULDC UR18, c[0x0][0x630] ;  /* 0x00018c0000127ab9 */ /* 0x000fe20000000800 */
[----:B------:R-:W-:Y:S02]  /*0be0*/  ISETP.NE.U32.AND P0, PT, RZ, UR16, PT ;  /* 0x00000010ff007c0c */ /* 0x000fe4000bf05070 */
[----:B------:R-:W-:Y:S02]  /*0bf0*/  R2UR UR4, R7 ;  /* 0x00000000070472ca */ /* 0x000fe400000e0000 */
[----:B------:R-:W-:Y:S02]  /*0c00*/  ISETP.NE.AND.EX P0, PT, RZ, UR17, PT, P0 ;  /* 0x00000011ff007c0c */ /* 0x000fe4000bf05300 */
[----:B------:R-:W-:-:S11]  /*0c10*/  R2UR UR5, R6 ;  /* 0x00000000060572ca */ /* 0x000fd600000e0000 */
[----:B------:R-:W-:Y:S05]  /*0c20*/  @!P0 BRA `(.L_x_9) ;  /* 0x0000000000308947 */ /* 0x000fea0003800000 */
[----:B------:R-:W-:Y:S01]  /*0c30*/  R2UR UR4, R7 ;  /* 0x00000000070472ca */ /* 0x000fe200000e0000 */
[----:B------:R-:W-:Y:S01]  /*0c40*/  ULDC UR9, c[0x0][0x634] ;  /* 0x00018d0000097ab9 */ /* 0x000fe20000000800 */
[----:B------:R-:W-:-:S11]  /*0c50*/  R2UR UR13, R6 ;  /* 0x00000000060d72ca */ /* 0x000fd600000e0000 */
[----:B------:R-:W-:-:S04]  /*0c60*/  UIADD3 UR9, UP0, UR4, UR9, URZ ;  /* 0x0000000904097290 */ /* 0x000fc8000ff1e03f */
[----:B------:R-:W-:-:S04]  /*0c70*/  UIADD3.X UR13, URZ, UR13, URZ, UP0, !UPT ;  /* 0x0000000d3f0d7290 */ /* 0x000fc800087fe43f */
[----:B------:R-:W-:-:S04]  /*0c80*/  UIMAD.WIDE.U32 UR4, UR13, UR16, URZ ;  /* 0x000000100d0472a5 */ /* 0x000fc8000f8e003f */
[----:B------:R-:W-:Y:S02]  /*0c90*/  UIMAD.WIDE.U32 UR6, UP0, UR9, UR17, UR4 ;  /* 0x00000011090672a5 */ /* 0x000fe4000f800004 */
[----:B------:R-:W-:Y:S02]  /*0ca0*/  UIMAD.WIDE.U32 UR4, UR9, UR16, URZ ;  /* 0x00000010090472a5 */ /* 0x000fe4000f8e003f */
[----:B------:R-:W-:Y:S02]  /*0cb0*/  UIADD3.X UR15, URZ, URZ, URZ, UP0, !UPT ;  /* 0x0000003f3f0f7290 */ /* 0x000fe400087fe43f */
[----:B------:R-:W-:Y:S01]  /*0cc0*/  UIADD3 URZ, UP0, UR5, UR6, URZ ;  /* 0x00000006053f7290 */ /* 0x000fe2000ff1e03f */
[----:B------:R-:W-:-:S03]  /*0cd0*/  UMOV UR14, UR7 ;  /* 0x00000007000e7c82 */ /* 0x000fc60008000000 */
[----:B------:R-:W-:-:S12]  /*0ce0*/  UIMAD.WIDE.U32.X UR4, UR13, UR17, UR14, UP0 ;  /* 0x000000110d0472a5 */ /* 0x000fd800080e040e */
.L_x_9:
[----:B------:R-:W-:Y:S01]  /*0cf0*/  USHF.R.U64 UR43, UR4, UR18, UR5 ;  /* 0x00000012042b7299 */ /* 0x000fe20008001205 */
[----:B------:R-:W-:Y:S01]  /*0d00*/  R2UR UR7, R6 ;  /* 0x00000000060772ca */ /* 0x000fe200000e0000 */
[----:B------:R-:W-:Y:S02]  /*0d10*/  USHF.R.U32.HI UR4, URZ, UR18, UR5 ;  /* 0x000000123f047299 */ /* 0x000fe40008011605 */
[----:B------:R-:W-:Y:S01]  /*0d20*/  UIADD3 UR5, UP0, URZ, -UR43, URZ ;  /* 0x8000002b3f057290 */ /* 0x000fe2000ff1e03f */
[----:B------:R-:W-:Y:S01]  /*0d30*/  ULDC.64 UR14, c[0x0][0x620] ;  /* 0x00018800000e7ab9 */ /* 0x000fe20000000a00 */
[----:B------:R-:W-:Y:S02]  /*0d40*/  UMOV UR6, UR19 ;  /* 0x0000001300067c82 */ /* 0x000fe40008000000 */
[----:B------:R-:W-:Y:S01]  /*0d50*/  UIADD3.X UR4, URZ, ~UR4, URZ, UP0, !UPT ;  /* 0x800000043f047290 */ /* 0x000fe200087fe43f */
[----:B------:R-:W-:Y:S01]  /*0d60*/  ULDC UR9, c[0x0][0x618] ;  /* 0x0001860000097ab9 */ /* 0x000fe20000000800 */
[----:B------:R-:W-:-:S02]  /*0d70*/  UIMAD UR12, UR11, UR12, UR10 ;  /* 0x0000000c0b0c72a4 */ /* 0x000fc4000f8e020a */
[----:B------:R-:W-:Y:S02]  /*0d80*/  UIMAD UR4, UR4, UR14, URZ ;  /* 0x0000000e040472a4 */ /* 0x000fe4000f8e023f */
[----:B------:R-:W-:Y:S02]  /*0d90*/  UIMAD.WIDE.U32 UR6, UR5, UR14, UR6 ;  /* 0x0000000e050672a5 */ /* 0x000fe4000f8e0006 */
[----:B------:R-:W-:Y:S01]  /*0da0*/  UIMAD UR4, UR5, UR15, UR4 ;  /* 0x0000000f050472a4 */ /* 0x000fe2000f8e0204 */
[----:B------:R-:W-:Y:S01]  /*0db0*/  ULDC UR10, c[0x0][0x608] ;  /* 0x00018200000a7ab9 */ /* 0x000fe20000000800 */
[----:B------:R-:W-:Y:S02]  /*0dc0*/  ULDC UR18, c[0x0][0x658] ;  /* 0x0001960000127ab9 */ /* 0x000fe40000000800 */
[----:B------:R-:W-:Y:S01]  /*0dd0*/  UIADD3 UR7, UR7, UR4, URZ ;  /* 0x0000000407077290 */ /* 0x000fe2000fffe03f */
[----:B------:R-:W-:Y:S02]  /*0de0*/  UMOV UR11, 0xffffffff ;  /* 0xffffffff000b7882 */ /* 0x000fe40000000000 */
[----:B------:R-:W-:Y:S01]  /*0df0*/  ULDC.64 UR4, c[0x0][0x640] ;  /* 0x0001900000047ab9 */ /* 0x000fe20000000a00 */
[----:B------:R-:W-:Y:S01]  /*0e00*/  USHF.R.U64 UR16, UR6, UR9, UR7 ;  /* 0x0000000906107299 */ /* 0x000fe20008001207 */
[----:B------:R-:W-:Y:S01]  /*0e10*/  ISETP.NE.U32.AND P0, PT, RZ, UR4, PT ;  /* 0x00000004ff007c0c */ /* 0x000fe2000bf05070 */
[----:B------:R-:W-:-:S02]  /*0e20*/  USHF.R.U32.HI UR7, URZ, UR9, UR7 ;  /* 0x000000093f077299 */ /* 0x000fc40008011607 */
[----:B------:R-:W-:Y:S01]  /*0e30*/  USHF.L.U32 UR6, UR11, UR18, URZ ;  /* 0x000000120b067299 */ /* 0x000fe2000800063f */
[----:B------:R-:W-:Y:S01]  /*0e40*/  ISETP.NE.AND.EX P0, PT, RZ, UR5, PT, P0 ;  /* 0x00000005ff007c0c */ /* 0x000fe2000bf05300 */
[----:B------:R-:W-:Y:S02]  /*0e50*/  USHF.R.U64 UR22, UR16, UR10, UR7 ;  /* 0x0000000a10167299 */ /* 0x000fe40008001207 */
[----:B------:R-:W-:Y:S02]  /*0e60*/  USHF.R.U32.HI UR7, URZ, UR10, UR7 ;  /* 0x0000000a3f077299 */ /* 0x000fe40008011607 */
[----:B------:R-:W-:Y:S02]  /*0e70*/  UISETP.NE.AND UP1, UPT, UR46, URZ, UPT ;  /* 0x0000003f2e00728c */ /* 0x000fe4000bf25270 */
[----:B------:R-:W-:Y:S01]  /*0e80*/  USHF.R.U64 UR23, UR22, UR18, UR7 ;  /* 0x0000001216177299 */ /* 0x000fe20008001207 */
[----:B------:R-:W-:Y:S01]  /*0e90*/  ULDC UR17, c[0x0][0x600] ;  /* 0x0001800000117ab9 */ /* 0x000fe20000000800 */
[----:B------:R-:W-:-:S02]  /*0ea0*/  ULOP3.LUT UR13, URZ, UR6, URZ, 0x33, !UPT ;  /* 0x000000063f0d7292 */ /* 0x000fc4000f8e333f */
[----:B------:R-:W-:Y:S02]  /*0eb0*/  UIADD3 UR15, UR17, -0x1, URZ ;  /* 0xffffffff110f7890 */ /* 0x000fe4000fffe03f */
[----:B------:R-:W-:Y:S02]  /*0ec0*/  USEL UR12, UR8, UR12, !UP1 ;  /* 0x0000000c080c7287 */ /* 0x000fe4000c800000 */
[----:B------:R-:W-:Y:S01]  /*0ed0*/  USHF.R.U32.HI UR7, URZ, UR18, UR7 ;  /* 0x000000123f077299 */ /* 0x000fe20008011607 */
[----:B------:R-:W-:Y:S01]  /*0ee0*/  ULDC UR19, c[0x0][0x648] ;  /* 0x0001920000137ab9 */ /* 0x000fe20000000800 */
[----:B------:R-:W-:Y:S01]  /*0ef0*/  ULDC UR20, c[0x0][0x638] ;  /* 0x00018e0000147ab9 */ /* 0x000fe20000000800 */
[----:B------:R-:W-:Y:S01]  /*0f00*/  UMOV UR21, 0x1 ;  /* 0x0000000100157882 */ /* 0x000fe20000000000 */
[----:B------:R-:W-:Y:S01]  /*0f10*/  UMOV UR6, UR23 ;  /* 0x0000001700067c82 */ /* 0x000fe20008000000 */
[----:B------:R-:W-:Y:S07]  /*0f20*/  @!P0 BRA `(.L_x_10) ;  /* 0x0000000000308947 */ /* 0x000fee0003800000 */
[----:B------:R-:W-:Y:S02]  /*0f30*/  ULDC UR10, c[0x0][0x64c] ;  /* 0x00019300000a7ab9 */ /* 0x000fe40000000800 */
        /* <DEDUP_REMOVED lines=8> */
[----:B------:R-:W-:-:S07]  /*0fc0*/  UIMAD.WIDE.U32.X UR4, UR14, UR5, UR10, UP0 ;  /* 0x000000050e0472a5 */ /* 0x000fce00080e040a */
[----:B------:R-:W-:Y:S01]  /*0fd0*/  UMOV UR6, UR4 ;  /* 0x0000000400067c82 */ /* 0x000fe20008000000 */
[----:B------:R-:W-:-:S05]  /*0fe0*/  UMOV UR7, UR5 ;  /* 0x0000000500077c82 */ /* 0x000fca0008000000 */
.L_x_10:
[----:B------:R-:W-:Y:S01]  /*0ff0*/  USHF.R.U64 UR5, UR6, UR19, UR7 ;  /* 0x0000001306057299 */ /* 0x000fe20008001207 */
[----:B------:R-:W-:Y:S01]  /*1000*/  IMAD.MOV.U32 R0, RZ, RZ, 0x1 ;  /* 0x00000001ff007424 */ /* 0x000fe200078e00ff */
[----:B------:R-:W-:Y:S02]  /*1010*/  USHF.L.U32 UR4, UR21, UR18, URZ ;  /* 0x0000001215047299 */ /* 0x000fe4000800063f */
[----:B------:R-:W-:Y:S02]  /*1020*/  ULOP3.LUT UR13, UR22, UR13, URZ, 0xc0, !UPT ;  /* 0x0000000d160d7292 */ /* 0x000fe4000f8ec03f */
[----:B------:R-:W-:Y:S02]  /*1030*/  UIADD3 UR6, -UR5, URZ, URZ ;  /* 0x0000003f05067290 */ /* 0x000fe4000fffe13f */
[----:B------:R-:W-:Y:S02]  /*1040*/  UIMAD UR13, UR4, UR5, UR13 ;  /* 0x00000005040d72a4 */ /* 0x000fe4000f8e020d */
[----:B------:R-:W-:-:S02]  /*1050*/  ULOP3.LUT UR15, UR16, UR15, URZ, 0xc0, !UPT ;  /* 0x0000000f100f7292 */ /* 0x000fc4000f8ec03f */
[----:B------:R-:W-:Y:S01]  /*1060*/  UIMAD UR4, UR6, UR20, UR23 ;  /* 0x00000014060472a4 */ /* 0x000fe2000f8e0217 */
[----:B------:R-:W-:Y:S01]  /*1070*/  ULDC UR5, c[0x0][0x610] ;  /* 0x0001840000057ab9 */ /* 0x000fe20000000800 */
[----:B------:R-:W-:Y:S02]  /*1080*/  UISETP.NE.AND UP0, UPT, UR46, URZ, UPT ;  /* 0x0000003f2e00728c */ /* 0x000fe4000bf05270 */
[----:B------:R-:W-:Y:S02]  /*1090*/  UIMAD UR12, UR13, UR5, UR12 ;  /* 0x000000050d0c72a4 */ /* 0x000fe4000f8e020c */
[----:B------:R-:W-:-:S04]  /*10a0*/  UIMAD UR4, UR4, UR17, UR15 ;  /* 0x00000011040472a4 */ /* 0x000fc8000f8e020f */
[----:B------:R-:W-:Y:S02]  /*10b0*/  USEL UR42, UR4, UR12, !UP0 ;  /* 0x0000000c042a7287 */ /* 0x000fe4000c000000 */
[----:B------:R-:W-:-:S12]  /*10c0*/  USEL UR41, UR12, UR4, !UP0 ;  /* 0x000000040c297287 */ /* 0x000fd8000c000000 */
.L_x_8:
[----:B------:R-:W-:-:S08]  /*10d0*/  NOP ;  /* 0x0000000000007918 */ /* 0x000fd00000000000 */
[----:B------:R-:W0:Y:S02]  /*10e0*/  USETMAXREG.TRY_ALLOC.CTAPOOL UP0, 0xf0 ;  /* 0x000000f0000079c8 */ /* 0x000e240008000600 */
[----:B0-----:R-:W-:-:S13]  /*10f0*/  PLOP3.LUT P0, PT, PT, PT, UP0, 0x80, 0x0 ;  /* 0x000000000000781c */ /* 0x001fda0003f0f008 */
[----:B------:R-:W-:Y:S05]  /*1100*/  @!P0 BRA `(.L_x_8) ;  /* 0xfffffffc00f08947 */ /* 0x000fea000383ffff */
[----:B------:R-:W-:Y:S01]  /*1110*/  ULDC.64 UR4, c[0x0][0x598] ;  /* 0x0001660000047ab9 */ /* 0x000fe20000000a00 */
[----:B------:R-:W-:Y:S01]  /*1120*/  ULDC.64 UR36, c[0x0][0x208] ;  /* 0x0000820000247ab9 */ /* 0x000fe20000000a00 */
[----:B------:R-:W-:-:S04]  /*1130*/  ISETP.NE.U32.AND P0, PT, RZ, UR4, PT ;  /* 0x00000004ff007c0c */ /* 0x000fc8000bf05070 */
[----:B------:R-:W-:-:S13]  /*1140*/  ISETP.NE.AND.EX P0, PT, RZ, UR5, PT, P0 ;  /* 0x00000005ff007c0c */ /* 0x000fda000bf05300 */
[----:B------:R-:W-:Y:S05]  /*1150*/  @!P0 BRA `(.L_x_11) ;  /* 0x00000000001c8947 */ /* 0x000fea0003800000 */
[----:B------:R-:W0:Y:S02]  /*1160*/  LDC.64 R2, c[0x0][0x598] ;  /* 0x00016600ff027b82 */ /* 0x000e240000000a00 */
[----:B0-----:R-:W2:Y:S02]  /*1170*/  LDG.E.64 R2, desc[UR36][R2.64] ;  /* 0x0000002402027981 */ /* 0x001ea4000c1e1b00 */
[----:B--2---:R-:W-:-:S04]  /*1180*/  ISETP.NE.U32.AND P0, PT, R2, RZ, PT ;  /* 0x000000ff0200720c */ /* 0x004fc80003f05070 */
[----:B------:R-:W-:-:S13]  /*1190*/  ISETP.NE.AND.EX P0, PT, R3, RZ, PT, P0 ;  /* 0x000000ff0300720c */ /* 0x000fda0003f05300 */
[----:B------:R-:W-:Y:S05]  /*11a0*/  @!P0 BRA `(.L_x_11) ;  /* 0x0000000000088947 */ /* 0x000fea0003800000 */
[----:B------:R0:W5:Y:S01]  /*11b0*/  LD.E R2, desc[UR36][R2.64] ;  /* 0x0000002402027980 */ /* 0x000162000c101900 */
[----:B------:R-:W-:Y:S05]  /*11c0*/  BRA `(.L_x_12) ;  /* 0x0000000000247947 */ /* 0x000fea0003800000 */
.L_x_11:
[----:B------:R-:W-:Y:S02]  /*11d0*/  ULDC.64 UR4, c[0x0][0x588] ;  /* 0x0001620000047ab9 */ /* 0x000fe40000000a00 */
[----:B------:R-:W-:-:S04]  /*11e0*/  ISETP.NE.U32.AND P0, PT, RZ, UR4, PT ;  /* 0x00000004ff007c0c */ /* 0x000fc8000bf05070 */
[----:B------:R-:W-:-:S13]  /*11f0*/  ISETP.NE.AND.EX P0, PT, RZ, UR5, PT, P0 ;  /* 0x00000005ff007c0c */ /* 0x000fda000bf05300 */
[----:B------:R-:W-:Y:S05]  /*1200*/  @!P0 BRA `(.L_x_13) ;  /* 0x00000000000c8947 */ /* 0x000fea0003800000 */
[----:B------:R-:W0:Y:S02]  /*1210*/  LDC.64 R2, c[0x0][0x588] ;  /* 0x00016200ff027b82 */ /* 0x000e240000000a00 */
[----:B0-----:R2:W5:Y:S01]  /*1220*/  LDG.E R2, desc[UR36][R2.64] ;  /* 0x0000002402027981 */ /* 0x001562000c1e1900 */
[----:B------:R-:W-:Y:S05]  /*1230*/  BRA `(.L_x_12) ;  /* 0x0000000000087947 */ /* 0x000fea0003800000 */
.L_x_13:
[----:B------:R-:W-:Y:S02]  /*1240*/  ULDC UR4, c[0x0][0x580] ;  /* 0x0001600000047ab9 */ /* 0x000fe40000000800 */
[----:B------:R-:W-:-:S07]  /*1250*/  IMAD.U32 R2, RZ, RZ, UR4 ;  /* 0x00000004ff027e24 */ /* 0x000fce000f8e00ff */
.L_x_12:
[----:B------:R-:W-:Y:S02]  /*1260*/  ULDC.64 UR4, c[0x0][0x5a0] ;  /* 0x0001680000047ab9 */ /* 0x000fe40000000a00 */
[----:B------:R-:W-:-:S04]  /*1270*/  ISETP.NE.U32.AND P0, PT, RZ, UR4, PT ;  /* 0x00000004ff007c0c */ /* 0x000fc8000bf05070 */
[----:B------:R-:W-:-:S13]  /*1280*/  ISETP.NE.AND.EX P0, PT, RZ, UR5, PT, P0 ;  /* 0x00000005ff007c0c */ /* 0x000fda000bf05300 */
[----:B------:R-:W-:Y:S05]  /*1290*/  @!P0 BRA `(.L_x_14) ;  /* 0x00000000001c8947 */ /* 0x000fea0003800000 */
[----:B------:R-:W3:Y:S02]  /*12a0*/  LDC.64 R4, c[0x0][0x5a0] ;  /* 0x00016800ff047b82 */ /* 0x000ee40000000a00 */
[----:B---3--:R-:W3:Y:S02]  /*12b0*/  LDG.E.64 R4, desc[UR36][R4.64] ;  /* 0x0000002404047981 */ /* 0x008ee4000c1e1b00 */
[----:B---3--:R-:W-:-:S04]  /*12c0*/  ISETP.NE.U32.AND P0, PT, R4, RZ, PT ;  /* 0x000000ff0400720c */ /* 0x008fc80003f05070 */
[----:B------:R-:W-:-:S13]  /*12d0*/  ISETP.NE.AND.EX P0, PT, R5, RZ, PT, P0 ;  /* 0x000000ff0500720c */ /* 0x000fda0003f05300 */
[----:B------:R-:W-:Y:S05]  /*12e0*/  @!P0 BRA `(.L_x_14) ;  /* 0x0000000000088947 */ /* 0x000fea0003800000 */
[----:B------:R3:W5:Y:S01]  /*12f0*/  LD.E R16, desc[UR36][R4.64] ;  /* 0x0000002404107980 */ /* 0x000762000c101900 */
[----:B------:R-:W-:Y:S05]  /*1300*/  BRA `(.L_x_15) ;  /* 0x0000000000247947 */ /* 0x000fea0003800000 */
.L_x_14:
[----:B------:R-:W-:Y:S02]  /*1310*/  ULDC.64 UR4, c[0x0][0x590] ;  /* 0x0001640000047ab9 */ /* 0x000fe40000000a00 */
[----:B------:R-:W-:-:S04]  /*1320*/  ISETP.NE.U32.AND P0, PT, RZ, UR4, PT ;  /* 0x00000004ff007c0c */ /* 0x000fc8000bf05070 */
[----:B------:R-:W-:-:S13]  /*1330*/  ISETP.NE.AND.EX P0, PT, RZ, UR5, PT, P0 ;  /* 0x00000005ff007c0c */ /* 0x000fda000bf05300 */
[----:B------:R-:W-:Y:S05]  /*1340*/  @!P0 BRA `(.L_x_16) ;  /* 0x00000000000c8947 */ /* 0x000fea0003800000 */
[----:B------:R-:W3:Y:S02]  /*1350*/  LDC.64 R16, c[0x0][0x590] ;  /* 0x00016400ff107b82 */ /* 0x000ee40000000a00 */
[----:B---3--:R4:W5:Y:S01]  /*1360*/  LDG.E R16, desc[UR36][R16.64] ;  /* 0x0000002410107981 */ /* 0x008962000c1e1900 */
[----:B------:R-:W-:Y:S05]  /*1370*/  BRA `(.L_x_15) ;  /* 0x0000000000087947 */ /* 0x000fea0003800000 */
.L_x_16:
[----:B------:R-:W-:Y:S02]  /*1380*/  ULDC UR4, c[0x0][0x584] ;  /* 0x0001610000047ab9 */ /* 0x000fe40000000800 */
[----:B------:R-:W-:-:S07]  /*1390*/  IMAD.U32 R16, RZ, RZ, UR4 ;  /* 0x00000004ff107e24 */ /* 0x000fce000f8e00ff */
.L_x_15:
[----:B------:R-:W-:-:S13]  /*13a0*/  LOP3.LUT P0, RZ, R0, 0xff, RZ, 0xc0, !PT ;  /* 0x000000ff00ff7812 */ /* 0x000fda000780c0ff */
[----:B------:R-:W-:Y:S05]  /*13b0*/  @!P0 EXIT ;  /* 0x000000000000894d */ /* 0x000fea0003800000 */
[----:B------:R-:W-:Y:S01]  /*13c0*/  ULDC UR4, c[0x0][0x28c] ;  /* 0x0000a30000047ab9 */ /* 0x000fe20000000800 */
[----:B------:R-:W-:Y:S01]  /*13d0*/  UMOV UR38, URZ ;  /* 0x0000003f00267c82 */ /* 0x000fe20008000000 */
[----:B------:R-:W-:Y:S01]  /*13e0*/  UIADD3 UR4, UR4, 0xf, URZ ;  /* 0x0000000f04047890 */ /* 0x000fe2000fffe03f */
[----:B------:R-:W-:-:S03]  /*13f0*/  UMOV UR39, URZ ;  /* 0x0000003f00277c82 */ /* 0x000fc60008000000 */
[----:B------:R-:W-:-:S04]  /*1400*/  USHF.R.S32.HI UR5, URZ, 0x1f, UR4 ;  /* 0x0000001f3f057899 */ /* 0x000fc80008011404 */
[----:B------:R-:W-:-:S04]  /*1410*/  ULEA.HI UR5, UR5, UR4, URZ, 0x4 ;  /* 0x0000000405057291 */ /* 0x000fc8000f8f203f */
[----:B------:R-:W-:-:S12]  /*1420*/  USHF.R.S32.HI UR44, URZ, 0x4, UR5 ;  /* 0x000000043f2c7899 */ /* 0x000fd80008011405 */
.L_x_2078:
[----:B------:R-:W0:Y:S01]  /*1430*/  S2R R0, SR_TID.X ;  /* 0x0000000000007919 */ /* 0x000e220000002100 */
[----:B-1----:R-:W1:Y:S01]  /*1440*/  S2UR UR6, SR_CgaCtaId ;  /* 0x00000000000679c3 */ /* 0x002e620000008800 */
[----:B------:R-:W-:Y:S02]  /*1450*/  UMOV UR45, 0x400 ;  /* 0x00000400002d7882 */ /* 0x000fe40000000000 */
[----:B-1----:R-:W-:Y:S01]  /*1460*/  ULEA UR45, UR6, UR45, 0x18 ;  /* 0x0000002d062d7291 */ /* 0x002fe2000f8ec03f */
[----:B0-----:R-:W-:-:S04]  /*1470*/  LOP3.LUT R0, R0, 0x80, RZ, 0xc0, !PT ;  /* 0x0000008000007812 */ /* 0x001fc800078ec0ff */
[----:B------:R-:W-:-:S06]  /*1480*/  SHF.R.U32.HI R0, RZ, 0x7, R0 ;  /* 0x00000007ff007819 */ /* 0x000fcc0000011600 */
[----:B------:R-:W0:Y:S02]  /*1490*/  SHFL.IDX PT, R0, R0, RZ, 0x1f ;  /* 0x00001fff00007589 */ /* 0x000e2400000e0000 */
[----:B0-----:R-:W-:-:S13]  /*14a0*/  R2UR UR4, R0 ;  /* 0x00000000000472ca */ /* 0x001fda00000e0000 */
[----:B------:R-:W-:-:S04]  /*14b0*/  ULEA.HI UR5, UR4, UR4, URZ, 0x1 ;  /* 0x0000000404057291 */ /* 0x000fc8000f8f083f */
[----:B------:R-:W-:-:S04]  /*14c0*/  ULOP3.LUT UR5, UR5, 0x1ffffe, URZ, 0xc0, !UPT ;  /* 0x001ffffe05057892 */ /* 0x000fc8000f8ec03f */
[----:B------:R-:W-:-:S03]  /*14d0*/  UIADD3 UR5, UR4, -UR5, URZ ;  /* 0x8000000504057290 */ /* 0x000fc6000fffe03f */
[----:B------:R-:W-:Y:S01]  /*14e0*/  ULDC UR4, c[0x0][0x28c] ;  /* 0x0000a30000047ab9 */ /* 0x000fe20000000800 */
[----:B------:R-:W-:Y:S01]  /*14f0*/  ULEA UR5, UR5, UR45, 0xb ;  /* 0x0000002d05057291 */ /* 0x000fe2000f8e583f */
[----:B------:R-:W-:-:S03]  /*1500*/  ISETP.LT.AND P0, PT, RZ, UR4, PT ;  /* 0x00000004ff007c0c */ /* 0x000fc6000bf01270 */
[----:B------:R-:W-:-:S04]  /*1510*/  UIADD3 UR5, UR5, 0x180, URZ ;  /* 0x0000018005057890 */ /* 0x000fc8000fffe03f */
[----:B------:R-:W-:-:S04]  /*1520*/  USHF.R.U32.HI UR5, URZ, 0x4, UR5 ;  /* 0x000000043f057899 */ /* 0x000fc80008011605 */
[----:B------:R-:W-:Y:S02]  /*1530*/  ULOP3.LUT UR47, UR5, 0x3fff, URZ, 0xc0, !UPT ;  /* 0x00003fff052f7892 */ /* 0x000fe4000f8ec03f */
[----:B---34-:R-:W-:Y:S10]  /*1540*/  @P0 BRA `(.L_x_17) ;  /* 0x0000000000400947 */ /* 0x018ff40003800000 */
[----:B------:R-:W-:Y:S01]  /*1550*/  MOV R0, 0x0 ;  /* 0x0000000000007802 */ /* 0x000fe20000000f00 */
[----:B------:R-:W-:Y:S01]  /*1560*/  ULDC.64 UR4, c[0x4][0x68] ;  /* 0x01001a0000047ab9 */ /* 0x000fe20000000a00 */
[----:B------:R-:W-:Y:S01]  /*1570*/  ULDC.64 UR6, c[0x4][0x8] ;  /* 0x0100020000067ab9 */ /* 0x000fe20000000a00 */
[----:B---3--:R-:W-:Y:S01]  /*1580*/  IMAD.U32 R4, RZ, RZ, UR4 ;  /* 0x00000004ff047e24 */ /* 0x008fe2000f8e00ff */
[----:B------:R0:W1:Y:S01]  /*1590*/  LDC.64 R14, c[0x4][R0] ;  /* 0x01000000000e7b82 */ /* 0x0000620000000a00 */
[----:B------:R-:W-:Y:S01]  /*15a0*/  IMAD.U32 R5, RZ, RZ, UR5 ;  /* 0x00000005ff057e24 */ /* 0x000fe2000f8e00ff */
[----:B------:R-:W-:Y:S01]  /*15b0*/  ULDC.64 UR4, c[0x4][0x70] ;  /* 0x01001c0000047ab9 */ /* 0x000fe20000000a00 */
[----:B------:R-:W-:Y:S02]  /*15c0*/  IMAD.U32 R10, RZ, RZ, UR6 ;  /* 0x00000006ff0a7e24 */ /* 0x000fe4000f8e00ff */
[----:B------:R-:W-:Y:S02]  /*15d0*/  IMAD.U32 R6, RZ, RZ, UR4 ;  /* 0x00000004ff067e24 */ /* 0x000fe4000f8e00ff */
[----:B------:R-:W-:-:S02]  /*15e0*/  IMAD.U32 R7, RZ, RZ, UR5 ;  /* 0x00000005ff077e24 */ /* 0x000fc4000f8e00ff */
[----:B------:R-:W-:Y:S02]  /*15f0*/  IMAD.U32 R11, RZ, RZ, UR7 ;  /* 0x00000007ff0b7e24 */ /* 0x000fe4000f8e00ff */
[----:B------:R-:W-:Y:S02]  /*1600*/  IMAD.MOV.U32 R8, RZ, RZ, 0x1e1 ;  /* 0x000001e1ff087424 */ /* 0x000fe400078e00ff */
[----:B------:R-:W-:Y:S02]  /*1610*/  IMAD.MOV.U32 R12, RZ, RZ, 0x1 ;  /* 0x00000001ff0c7424 */ /* 0x000fe400078e00ff */
[----:B0-----:R-:W-:-:S07]  /*1620*/  IMAD.MOV.U32 R13, RZ, RZ, RZ ;  /* 0x000000ffff0d7224 */ /* 0x001fce00078e00ff */
[----:B------:R-:W-:-:S07]  /*1630*/  LEPC R20, `(.L_x_17) ;  /* 0x000000001014794e */ /* 0x000fce0000000000 */
[----:B-12-45:R-:W-:Y:S05]  /*1640*/  CALL.ABS.NOINC R14 ;  /* 0x000000000e007343 */ /* 0x036fea0003c00000 */
.L_x_17:
[----:B------:R-:W-:-:S06]  /*1650*/  ULOP3.LUT UR4, UR40, 0x1, URZ, 0xfc, !UPT ;  /* 0x0000000128047892 */ /* 0x000fcc000f8efc3f */
[----:B------:R-:W-:-:S05]  /*1660*/  IMAD.U32 R0, RZ, RZ, UR4 ;  /* 0x00000004ff007e24 */ /* 0x000fca000f8e00ff */
[----:B------:R-:W-:-:S13]  /*1670*/  ISETP.NE.AND P0, PT, R0, 0x3, PT ;  /* 0x000000030000780c */ /* 0x000fda0003f05270 */
[----:B------:R-:W-:Y:S05]  /*1680*/  @!P0 BRA `(.L_x_18) ;  /* 0x0000000000048947 */ /* 0x000fea0003800000 */
[----:B------:R-:W-:Y:S01]  /*1690*/  BPT.TRAP 0x1 ;  /* 0x000000040000795c */ /* 0x000fe20000300000 */
.L_x_18:
[----:B--2---:R-:W-:Y:S02]  /*16a0*/  IMAD.U32 R3, RZ, RZ, UR39 ;  /* 0x00000027ff037e24 */ /* 0x004fe4000f8e00ff */
[----:B------:R-:W-:-:S03]  /*16b0*/  IMAD.U32 R0, RZ, RZ, UR38 ;  /* 0x00000026ff007e24 */ /* 0x000fc6000f8e00ff */
[----:B------:R-:W-:Y:S02]  /*16c0*/  LEA R3, R3, UR45, 0x3 ;  /* 0x0000002d03037c11 */ /* 0x000fe4000f8e18ff */
[----:B------:R-:W-:-:S04]  /*16d0*/  SHF.L.U32 R0, R0, 0x1f, RZ ;  /* 0x0000001f00007819 */ /* 0x000fc800000006ff */
[----:B------:R0:W1:Y:S01]  /*16e0*/  SYNCS.PHASECHK.TRANS64.TRYWAIT P1, [R3+URZ], R0 ;  /* 0x00000000030075a7 */ /* 0x000062000802017f */
[----:B------:R-:W-:Y:S05]  /*16f0*/  @!P0 BRA `(.L_x_19) ;  /* 0x0000000000048947 */ /* 0x000fea0003800000 */
[----:B------:R-:W-:Y:S01]  /*1700*/  BPT.TRAP 0x1 ;  /* 0x000000040000795c */ /* 0x000fe20000300000 */
.L_x_19:
[----:B-1----:R-:W-:Y:S05]  /*1710*/  @P1 BRA `(.L_x_20) ;  /* 0x0000000000081947 */ /* 0x002fea0003800000 */
[----:B------:R-:W1:Y:S02]  /*1720*/  SYNCS.PHASECHK.TRANS64.TRYWAIT P1, [R3+URZ], R0 ;  /* 0x00000000030075a7 */ /* 0x000e64000802017f */
[----:B-1----:R-:W-:Y:S05]  /*1730*/  @!P1 BRA `(.L_x_21) ;  /* 0x0000054c00d09947 */ /* 0x002fea0003800000 */
.L_x_20:
[----:B------:R-:W-:-:S04]  /*1740*/  UISETP.LT.AND UP0, UPT, UR44, 0x1, UPT ;  /* 0x000000012c00788c */ /* 0x000fc8000bf01270 */
[----:B------:R-:W-:-:S06]  /*1750*/  USEL UR4, UR44, 0x1, UP0 ;  /* 0x000000012c047887 */ /* 0x000fcc0008000000 */
[----:B------:R-:W-:Y:S01]  /*1760*/  IMAD.U32 R6, RZ, RZ, UR4 ;  /* 0x00000004ff067e24 */ /* 0x000fe2000f8e00ff */
[----:B------:R-:W-:Y:S05]  /*1770*/  WARPSYNC.ALL ;  /* 0x0000000000007948 */ /* 0x000fea0003800000 */
[----:B------:R-:W-:-:S04]  /*1780*/  IADD3 R6, -R6, UR44, RZ ;  /* 0x0000002c06067c10 */ /* 0x000fc8000fffe1ff */
[----:B------:R-:W-:Y:S01]  /*1790*/  ISETP.GE.AND P1, PT, R6, 0x1, PT ;  /* 0x000000010600780c */ /* 0x000fe20003f26270 */
[----:B------:R-:W-:Y:S01]  /*17a0*/  UIADD3 UR4, UR45, 0x1c180, URZ ;  /* 0x0001c1802d047890 */ /* 0x000fe2000fffe03f */
[----:B------:R-:W-:Y:S01]  /*17b0*/  WARPGROUP.ARRIVE ;  /* 0x00000000000079c5 */ /* 0x000fe20000000000 */
[----:B------:R-:W-:Y:S02]  /*17c0*/  ULOP3.LUT UR12, UR47, 0x10000, URZ, 0xfc, !UPT ;  /* 0x000100002f0c7892 */ /* 0x000fe4000f8efc3f */
[----:B------:R-:W-:Y:S02]  /*17d0*/  USHF.R.U32.HI UR4, URZ, 0x4, UR4 ;  /* 0x000000043f047899 */ /* 0x000fe40008011604 */
[----:B------:R-:W-:Y:S02]  /*17e0*/  ULEA UR14, UR39, UR12, 0xa ;  /* 0x0000000c270e7291 */ /* 0x000fe4000f8e503f */
[----:B------:R-:W-:Y:S01]  /*17f0*/  ULOP3.LUT UR4, UR4, 0x3fff, URZ, 0xc0, !UPT ;  /* 0x00003fff04047892 */ /* 0x000fe2000f8ec03f */
[----:B------:R-:W-:Y:S01]  /*1800*/  UMOV UR5, 0xc0000010 ;  /* 0xc000001000057882 */ /* 0x000fe20000000000 */
[----:B------:R-:W-:-:S02]  /*1810*/  UMOV UR7, 0xc0000010 ;  /* 0xc000001000077882 */ /* 0x000fc40000000000 */
[----:B------:R-:W-:Y:S01]  /*1820*/  ULOP3.LUT UR13, UR4, 0x10000, URZ, 0xfc, !UPT ;  /* 0x00010000040d7892 */ /* 0x000fe2000f8efc3f */
[----:B------:R-:W-:Y:S02]  /*1830*/  UMOV UR9, UR5 ;  /* 0x0000000500097c82 */ /* 0x000fe40008000000 */
[----:B------:R-:W-:Y:S01]  /*1840*/  UMOV UR4, UR14 ;  /* 0x0000000e00047c82 */ /* 0x000fe20008000000 */
[----:B------:R-:W-:Y:S01]  /*1850*/  ULEA UR6, UR39, UR13, 0xa ;  /* 0x0000000d27067291 */ /* 0x000fe2000f8e503f */
[----:B------:R-:W-:Y:S01]  /*1860*/  UMOV UR8, UR4 ;  /* 0x0000000400087c82 */ /* 0x000fe20008000000 */
[----:B------:R-:W-:Y:S02]  /*1870*/  UMOV UR11, 0xc0000010 ;  /* 0xc0000010000b7882 */ /* 0x000fe40000000000 */
[----:B------:R-:W-:-:S05]  /*1880*/  UIADD3 UR10, UR6, 0x200, URZ ;  /* 0x00000200060a7890 */ /* 0x000fca000fffe03f */
[----:B------:R-:W-:Y:S03]  /*1890*/  HGMMA.64x256x16.F32.BF16 R24, gdesc[UR4], RZ, !UPT, gsb0 ;  /* 0x03e00000041879f0 */ /* 0x000fe6000c0018ff */
[----:B------:R-:W-:Y:S02]  /*18a0*/  WARPGROUP.DEPBAR.LE gsb0, 0x0 ;  /* 0x00008000000079c5 */ /* 0x000fe40000010000 */
[----:B------:R-:W-:Y:S04]  /*18b0*/  STL.64 [R1+0xc00], R24 ;  /* 0x000c001801007387 */ /* 0x000fe80000100a00 */
        /* <DEDUP_REMOVED lines=62> */
[----:B------:R2:W-:Y:S02]  /*1ca0*/  STL.64 [R1+0xdf8], R150 ;  /* 0x000df89601007387 */ /* 0x0005e40000100a00 */
[----:B--2---:R-:W-:-:S06]  /*1cb0*/  WARPGROUP.ARRIVE ;  /* 0x00000000000079c5 */ /* 0x004fcc0000000000 */
[----:B------:R-:W-:Y:S01]  /*1cc0*/  HGMMA.64x256x16.F32.BF16 R24, gdesc[UR8], RZ, !UPT, gsb0 ;  /* 0x03e00000081879f0 */ /* 0x000fe2000c0018ff */
[----:B------:R-:W-:Y:S01]  /*1cd0*/  UIADD3 UR8, UR14, 0x100, URZ ;  /* 0x000001000e087890 */ /* 0x000fe2000fffe03f */
[----:B------:R-:W-:Y:S02]  /*1ce0*/  UMOV UR9, 0xc0000010 ;  /* 0xc000001000097882 */ /* 0x000fe40000000000 */
[----:B------:R-:W-:-:S04]  /*1cf0*/  UMOV UR5, UR9 ;  /* 0x0000000900057c82 */ /* 0x000fc80008000000 */
[----:B------:R-:W-:Y:S01]  /*1d00*/  UMOV UR4, UR8 ;  /* 0x0000000800047c82 */ /* 0x000fe20008000000 */
        /* <DEDUP_REMOVED lines=277> */
[----:B------:R-:W-:Y:S04]  /*2e60*/  STL.64 [R1], R24 ;  /* 0x0000001801007387 */ /* 0x000fe80000100a00 */
        /* <DEDUP_REMOVED lines=112> */
[----:B------:R2:W-:Y:S04]  /*3570*/  STL.64 [R1+0x6a8], R150 ;  /* 0x0006a89601007387 */ /* 0x0005e80000100a00 */
        /* <DEDUP_REMOVED lines=42> */
[----:B--2---:R0:W5:Y:S04]  /*3820*/  LDL.LU.64 R150, [R1+0xeb8] ;  /* 0x000eb80001967983 */ /* 0x0041680000300a00 */
[----:B------:R0:W5:Y:S04]  /*3830*/  LDL.LU.64 R148, [R1+0xeb0] ;  /* 0x000eb00001947983 */ /* 0x0001680000300a00 */
        /* <DEDUP_REMOVED lines=19> */
[----:B------:R0:W5:Y:S01]  /*3970*/  LDL.LU.64 R108, [R1+0xe10] ;  /* 0x000e1000016c7983 */ /* 0x0001620000300a00 */
[----:B------:R-:W-:Y:S05]  /*3980*/  @!P1 BRA `(.L_x_22) ;  /* 0x0000006000bc9947 */ /* 0x000fea0003800000 */
[----:B------:R-:W-:Y:S01]  /*3990*/  UIADD3 UR4, UR39, 0x1, URZ ;  /* 0x0000000127047890 */ /* 0x000fe2000fffe03f */
[----:B01----:R-:W-:Y:S02]  /*39a0*/  IMAD.MOV.U32 R3, RZ, RZ, R6 ;  /* 0x000000ffff037224 */ /* 0x003fe400078e0006 */
[----:B------:R-:W-:Y:S01]  /*39b0*/  IMAD.U32 R0, RZ, RZ, UR39 ;  /* 0x00000027ff007e24 */ /* 0x000fe2000f8e00ff */
[----:B------:R-:W-:-:S04]  /*39c0*/  UISETP.NE.AND UP0, UPT, UR4, 0x7, UPT ;  /* 0x000000070400788c */ /* 0x000fc8000bf05270 */
[----:B------:R-:W-:Y:S02]  /*39d0*/  USEL UR5, URZ, 0x1, UP0 ;  /* 0x000000013f057887 */ /* 0x000fe40008000000 */
[----:B------:R-:W-:Y:S02]  /*39e0*/  USEL UR14, UR4, URZ, UP0 ;  /* 0x0000003f040e7287 */ /* 0x000fe40008000000 */
[----:B------:R-:W-:-:S06]  /*39f0*/  ULOP3.LUT UR5, UR38, UR5, URZ, 0x3c, !UPT ;  /* 0x0000000526057292 */ /* 0x000fcc000f8e3c3f */
[----:B---3--:R-:W-:-:S07]  /*3a00*/  IMAD.U32 R4, RZ, RZ, UR5 ;  /* 0x00000005ff047e24 */ /* 0x008fce000f8e00ff */
.L_x_29:
[----:B-1----:R-:W-:Y:S05]  /*3a10*/  @!P0 BRA `(.L_x_23) ;  /* 0x0000000000048947 */ /* 0x002fea0003800000 */
[----:B------:R-:W-:Y:S01]  /*3a20*/  BPT.TRAP 0x1 ;  /* 0x000000040000795c */ /* 0x000fe20000300000 */
.L_x_23:
[----:B------:R-:W-:Y:S01]  /*3a30*/  ULEA UR4, UR14, UR45, 0x3 ;  /* 0x0000002d0e047291 */ /* 0x000fe2000f8e183f */
[----:B------:R-:W-:-:S08]  /*3a40*/  SHF.L.U32 R5, R4, 0x1f, RZ ;  /* 0x0000001f04057819 */ /* 0x000fd000000006ff */
[----:B------:R0:W1:Y:S01]  /*3a50*/  SYNCS.PHASECHK.TRANS64.TRYWAIT P1, [UR4], R5 ;  /* 0x00000005ff0075a7 */ /* 0x0000620008020144 */
[----:B------:R-:W-:Y:S05]  /*3a60*/  @!P0 BRA `(.L_x_24) ;  /* 0x0000000000048947 */ /* 0x000fea0003800000 */
[----:B------:R-:W-:Y:S01]  /*3a70*/  BPT.TRAP 0x1 ;  /* 0x000000040000795c */ /* 0x000fe20000300000 */
.L_x_24:
[----:B-1----:R-:W-:Y:S05]  /*3a80*/  @P1 BRA `(.L_x_25) ;  /* 0x0000000000081947 */ /* 0x002fea0003800000 */
[----:B------:R-:W1:Y:S02]  /*3a90*/  SYNCS.PHASECHK.TRANS64.TRYWAIT P1, [UR4], R5 ;  /* 0x00000005ff0075a7 */ /* 0x000e640008020144 */
[----:B-1----:R-:W-:Y:S05]  /*3aa0*/  @!P1 BRA `(.L_x_26) ;  /* 0x0000052c00089947 */ /* 0x002fea0003800000 */
.L_x_25:
[----:B-----5:R-:W-:Y:S04]  /*3ab0*/  STL.64 [R1+0xf68], R150 ;  /* 0x000f689601007387 */ /* 0x020fe80000100a00 */
        /* <DEDUP_REMOVED lines=21> */
[----:B--2---:R-:W2:Y:S04]  /*3c10*/  LDL.LU.64 R108, [R1+0xc00] ;  /* 0x000c0000016c7983 */ /* 0x004ea80000300a00 */
[----:B------:R-:W2:Y:S04]  /*3c20*/  LDL.LU.64 R110, [R1+0xc08] ;  /* 0x000c0800016e7983 */ /* 0x000ea80000300a00 */
        /* <DEDUP_REMOVED lines=61> */
[----:B------:R-:W2:Y:S01]  /*4000*/  LDL.LU.64 R234, [R1+0xdf8] ;  /* 0x000df80001ea7983 */ /* 0x000ea20000300a00 */
[----:B------:R-:W-:-:S02]  /*4010*/  ULEA UR15, UR14, UR12, 0xa ;  /* 0x0000000c0e0f7291 */ /* 0x000fc4000f8e503f */
[----:B------:R-:W-:Y:S01]  /*4020*/  ULEA UR6, UR14, UR13, 0xa ;  /* 0x0000000d0e067291 */ /* 0x000fe2000f8e503f */
[----:B------:R-:W-:Y:S01]  /*4030*/  UMOV UR5, 0xc0000010 ;  /* 0xc000001000057882 */ /* 0x000fe20000000000 */
[----:B------:R-:W-:-:S03]  /*4040*/  UMOV UR7, 0xc0000010 ;  /* 0xc000001000077882 */ /* 0x000fc60000000000 */
[----:B------:R-:W-:Y:S01]  /*4050*/  UMOV UR4, UR15 ;  /* 0x0000000f00047c82 */ /* 0x000fe20008000000 */
[----:B--2---:R-:W-:-:S06]  /*4060*/  WARPGROUP.ARRIVE ;  /* 0x00000000000079c5 */ /* 0x004fcc0000000000 */
[----:B------:R-:W-:Y:S03]  /*4070*/  HGMMA.64x256x16.F32.BF16 R108, gdesc[UR4], R108, gsb0 ;  /* 0x03e00000046c79f0 */ /* 0x000fe6000800186c */
[----:B------:R-:W-:Y:S02]  /*4080*/  WARPGROUP.DEPBAR.LE gsb0, 0x0 ;  /* 0x00008000000079c5 */ /* 0x000fe40000010000 */
        /* <DEDUP_REMOVED lines=64> */
[----:B--2---:R-:W2:Y:S04]  /*4490*/  LDL.LU.64 R108, [R1] ;  /* 0x00000000016c7983 */ /* 0x004ea80000300a00 */
[----:B---3--:R-:W3:Y:S04]  /*44a0*/  LDL.LU.64 R110, [R1+0x8] ;  /* 0x00000800016e7983 */ /* 0x008ee80000300a00 */
[----:B0-----:R-:W2:Y:S04]  /*44b0*/  LDL.LU.64 R112, [R1+0x10] ;  /* 0x0000100001707983 */ /* 0x001ea80000300a00 */
[----:B-1----:R-:W3:Y:S04]  /*44c0*/  LDL.LU.64 R114, [R1+0x18] ;  /* 0x0000180001727983 */ /* 0x002ee80000300a00 */
[----:B----4-:R-:W4:Y:S04]  /*44d0*/  LDL.LU.64 R116, [R1+0x20] ;  /* 0x0000200001747983 */ /* 0x010f280000300a00 */
[----:B------:R-:W2:Y:S04]  /*44e0*/  LDL.LU.64 R118, [R1+0x28] ;  /* 0x0000280001767983 */ /* 0x000ea80000300a00 */
[----:B------:R-:W3:Y:S04]  /*44f0*/  LDL.LU.64 R120, [R1+0x30] ;  /* 0x0000300001787983 */ /* 0x000ee80000300a00 */
[----:B------:R-:W4:Y:S04]  /*4500*/  LDL.LU.64 R122, [R1+0x38] ;  /* 0x00003800017a7983 */ /* 0x000f280000300a00 */
        /* <DEDUP_REMOVED lines=14> */
[----:B---3--:R-:W-:Y:S04]  /*45f0*/  STL.64 [R1+0x1168], R150 ;  /* 0x0011689601007387 */ /* 0x008fe80000100a00 */
[----:B--2---:R-:W-:Y:S04]  /*4600*/  STL.64 [R1+0x1160], R148 ;  /* 0x0011609401007387 */ /* 0x004fe80000100a00 */
[----:B----4-:R-:W-:Y:S04]  /*4610*/  STL.64 [R1+0x1158], R146 ;  /* 0x0011589201007387 */ /* 0x010fe80000100a00 */
        /* <DEDUP_REMOVED lines=61> */
[----:B0-----:R-:W2:Y:S04]  /*49f0*/  LDL.LU.64 R24, [R1+0x800] ;  /* 0x0008000001187983 */ /* 0x001ea80000300a00 */
        /* <DEDUP_REMOVED lines=63> */
[----:B--2---:R-:W-:Y:S04]  /*4df0*/  STL.64 [R1+0x1368], R150 ;  /* 0x0013689601007387 */ /* 0x004fe80000100a00 */
[----:B----4-:R-:W-:Y:S04]  /*4e00*/  STL.64 [R1+0x1360], R148 ;  /* 0x0013609401007387 */ /* 0x010fe80000100a00 */
[----:B---3--:R-:W-:Y:S04]  /*4e10*/  STL.64 [R1+0x1358], R146 ;  /* 0x0013589201007387 */ /* 0x008fe80000100a00 */
        /* <DEDUP_REMOVED lines=381> */
[----:B------:R-:W-:Y:S01]  /*65f0*/  UIADD3 UR10, UR6, 0x200, URZ ;  /* 0x00000200060a7890 */ /* 0x000fe2000fffe03f */
[----:B------:R-:W-:Y:S01]  /*6600*/  UMOV UR8, UR4 ;  /* 0x0000000400087c82 */ /* 0x000fe20008000000 */
[----:B------:R-:W-:Y:S01]  /*6610*/  UMOV UR9, UR5 ;  /* 0x0000000500097c82 */ /* 0x000fe20008000000 */
[----:B------:R-:W-:Y:S01]  /*6620*/  UMOV UR11, 0xc0000010 ;  /* 0xc0000010000b7882 */ /* 0x000fe20000000000 */
[----:B------:R-:W3:Y:S04]  /*6630*/  LDL.LU.64 R152, [R1+0xb0] ;  /* 0x0000b00001987983 */ /* 0x000ee80000300a00 */
        /* <DEDUP_REMOVED lines=40> */
[----:B------:R-:W3:Y:S01]  /*68c0*/  LDL.LU.64 R234, [R1+0x1f8] ;  /* 0x0001f80001ea7983 */ /* 0x000ee20000300a00 */
[----:B--2---:R-:W-:-:S06]  /*68d0*/  WARPGROUP.ARRIVE ;  /* 0x00000000000079c5 */ /* 0x004fcc0000000000 */
[----:B------:R-:W-:Y:S03]  /*68e0*/  HGMMA.64x256x16.F32.BF16 R24, gdesc[UR8], R24, gsb0 ;  /* 0x03e00000081879f0 */ /* 0x000fe60008001818 */
        /* <DEDUP_REMOVED lines=130> */
[----:B------:R-:W-:Y:S01]  /*7110*/  UMOV UR9, 0xc0000010 ;  /* 0xc000001000097882 */ /* 0x000fe20000000000 */
[----:B--2---:R-:W-:-:S07]  /*7120*/  WARPGROUP.ARRIVE ;  /* 0x00000000000079c5 */ /* 0x004fce0000000000 */
        /* <DEDUP_REMOVED lines=130> */
[----:B------:R-:W-:Y:S01]  /*7950*/  UMOV UR4, UR8 ;  /* 0x0000000800047c82 */ /* 0x000fe20008000000 */
[----:B------:R-:W-:Y:S01]  /*7960*/  UMOV UR5, UR9 ;  /* 0x0000000900057c82 */ /* 0x000fe20008000000 */
        /* <DEDUP_REMOVED lines=200> */
[----:B0-----:R-:W3:Y:S04]  /*85f0*/  LDL.LU.64 R150, [R1+0x1168] ;  /* 0x0011680001967983 */ /* 0x001ee80000300a00 */
        /* <DEDUP_REMOVED lines=21> */
[----:B------:R-:W-:Y:S01]  /*8750*/  UMOV UR8, UR4 ;  /* 0x0000000400087c82 */ /* 0x000fe20008000000 */
[----:B------:R-:W-:-:S02]  /*8760*/  UMOV UR9, UR5 ;  /* 0x0000000500097c82 */ /* 0x000fc40008000000 */
        /* <DEDUP_REMOVED lines=42> */
[----:B---3--:R-:W-:-:S06]  /*8a10*/  WARPGROUP.ARRIVE ;  /* 0x00000000000079c5 */ /* 0x008fcc0000000000 */
[----:B------:R-:W-:Y:S03]  /*8a20*/  HGMMA.64x256x16.F32.BF16 R108, gdesc[UR8], R108, gsb0 ;  /* 0x03e00000086c79f0 */ /* 0x000fe6000800186c */
        /* <DEDUP_REMOVED lines=247> */
[----:B0-----:R1:W5:Y:S04]  /*99a0*/  LDL.LU.64 R150, [R1+0xeb8] ;  /* 0x000eb80001967983 */ /* 0x0013680000300a00 */
        /* <DEDUP_REMOVED lines=22> */
[----:B------:R-:W-:Y:S01]  /*9b10*/  BPT.TRAP 0x1 ;  /* 0x000000040000795c */ /* 0x000fe20000300000 */
.L_x_27:
[----:B------:R-:W2:Y:S04]  /*9b20*/  LDL R5, [R1+0xe00] ;  /* 0x000e000001057983 */ /* 0x000ea80000100800 */
[----:B------:R-:W3:Y:S01]  /*9b30*/  LDL R7, [R1+0xe04] ;  /* 0x000e040001077983 */ /* 0x000ee20000100800 */
[----:B------:R-:W-:Y:S01]  /*9b40*/  UISETP.GT.U32.AND UP0, UPT, UR40, 0x1, UPT ;  /* 0x000000012800788c */ /* 0x000fe2000bf04070 */
[----:B--2---:R-:W-:-:S13]  /*9b50*/  ISETP.NE.AND P1, PT, R5, RZ, PT ;  /* 0x000000ff0500720c */ /* 0x004fda0003f25270 */
[----:B------:R-:W-:-:S05]  /*9b60*/  @P1 LEA R5, R0, UR45, 0x3 ;  /* 0x0000002d00051c11 */ /* 0x000fca000f8e18ff */
[----:B------:R-:W-:-:S05]  /*9b70*/  @P1 VIADD R5, R5, 0x38 ;  /* 0x0000003805051836 */ /* 0x000fca0000000000 */
[----:B---3--:R-:W-:-:S04]  /*9b80*/  @P1 PRMT R5, R7, 0x654, R5 ;  /* 0x0000065407051816 */ /* 0x008fc80000000005 */
[----:B------:R0:W-:Y:S01]  /*9b90*/  @P1 SYNCS.ARRIVE.TRANS64.RED.A1T0 RZ, [R5+URZ], RZ ;  /* 0x000000ff05ff19a7 */ /* 0x0001e2000810043f */
[----:B------:R-:W-:-:S13]  /*9ba0*/  PLOP3.LUT P1, PT, PT, PT, UP0, 0x80, 0x0 ;  /* 0x000000000000781c */ /* 0x000fda0003f2f008 */
[----:B0-----:R-:W-:Y:S05]  /*9bb0*/  @P1 BRA `(.L_x_28) ;  /* 0x0000000000041947 */ /* 0x001fea0003800000 */
[----:B------:R-:W-:Y:S01]  /*9bc0*/  BPT.TRAP 0x1 ;  /* 0x000000040000795c */ /* 0x000fe20000300000 */
.L_x_28:
[----:B------:R-:W-:Y:S01]  /*9bd0*/  UIADD3 UR14, UR14, 0x1, URZ ;  /* 0x000000010e0e7890 */ /* 0x000fe2000fffe03f */
[C---:B------:R-:W-:Y:S01]  /*9be0*/  ISETP.GT.AND P2, PT, R3.reuse, 0x1, PT ;  /* 0x000000010300780c */ /* 0x040fe20003f44270 */
[----:B------:R-:W-:Y:S02]  /*9bf0*/  VIADD R0, R0, 0x1 ;  /* 0x0000000100007836 */ /* 0x000fe40000000000 */
[----:B------:R-:W-:Y:S01]  /*9c00*/  UISETP.NE.AND UP0, UPT, UR14, 0x7, UPT ;  /* 0x000000070e00788c */ /* 0x000fe2000bf05270 */
[----:B------:R-:W-:Y:S02]  /*9c10*/  VIADD R3, R3, 0xffffffff ;  /* 0xffffffff03037836 */ /* 0x000fe40000000000 */
[C---:B------:R-:W-:Y:S01]  /*9c20*/  ISETP.NE.AND P1, PT, R0.reuse, 0x7, PT ;  /* 0x000000070000780c */ /* 0x040fe20003f25270 */
[----:B------:R-:W-:Y:S02]  /*9c30*/  USEL UR4, URZ, 0x1, UP0 ;  /* 0x000000013f047887 */ /* 0x000fe40008000000 */
[----:B------:R-:W-:Y:S01]  /*9c40*/  USEL UR14, UR14, URZ, UP0 ;  /* 0x0000003f0e0e7287 */ /* 0x000fe20008000000 */
[----:B------:R-:W-:-:S03]  /*9c50*/  SEL R0, R0, RZ, P1 ;  /* 0x000000ff00007207 */ /* 0x000fc60000800000 */
[----:B------:R-:W-:Y:S01]  /*9c60*/  LOP3.LUT R4, R4, UR4, RZ, 0x3c, !PT ;  /* 0x0000000404047c12 */ /* 0x000fe2000f8e3cff */
[----:B------:R-:W-:Y:S07]  /*9c70*/  @P2 BRA `(.L_x_29) ;  /* 0xffffff9c00642947 */ /* 0x000fee000383ffff */
.L_x_22:
[----:B01----:R-:W0:Y:S02]  /*9c80*/  LDC R0, c[0x0][0x28c] ;  /* 0x0000a300ff007b82 */ /* 0x003e240000000800 */
[----:B0-----:R-:W-:-:S13]  /*9c90*/  ISETP.GE.AND P1, PT, R0, 0x1, PT ;  /* 0x000000010000780c */ /* 0x001fda0003f26270 */
[----:B------:R-:W-:Y:S05]  /*9ca0*/  @!P1 BRA `(.L_x_30) ;  /* 0x0000000000589947 */ /* 0x000fea0003800000 */
[----:B------:R-:W-:Y:S05]  /*9cb0*/  @!P0 BRA `(.L_x_31) ;  /* 0x0000000000048947 */ /* 0x000fea0003800000 */
[----:B------:R-:W-:Y:S01]  /*9cc0*/  BPT.TRAP 0x1 ;  /* 0x000000040000795c */ /* 0x000fe20000300000 */
.L_x_31:
[----:B------:R-:W2:Y:S01]  /*9cd0*/  LDL R0, [R1+0xe00] ;  /* 0x000e000001007983 */ /* 0x000ea20000100800 */
[----:B------:R-:W-:Y:S01]  /*9ce0*/  BSSY B0, `(.L_x_32) ;  /* 0x000000e000007945 */ /* 0x000fe20003800000 */
[----:B--2---:R-:W-:-:S13]  /*9cf0*/  ISETP.NE.AND P0, PT, R0, RZ, PT ;  /* 0x000000ff0000720c */ /* 0x004fda0003f05270 */
[----:B------:R-:W-:Y:S05]  /*9d00*/  @!P0 BRA `(.L_x_33) ;  /* 0x00000000002c8947 */ /* 0x000fea0003800000 */
[----:B------:R-:W2:Y:S01]  /*9d10*/  LDL R7, [R1+0xe04] ;  /* 0x000e040001077983 */ /* 0x000ea20000100800 */
[----:B------:R-:W-:-:S04]  /*9d20*/  VIADD R0, R6, UR39 ;  /* 0x0000002706007c36 */ /* 0x000fc80008000000 */
[----:B---3--:R-:W-:-:S04]  /*9d30*/  IMAD.WIDE.U32 R4, R0, 0x24924925, RZ ;  /* 0x2492492500047825 */ /* 0x008fc800078e00ff */
[----:B------:R-:W-:-:S05]  /*9d40*/  IMAD.IADD R3, R0, 0x1, -R5 ;  /* 0x0000000100037824 */ /* 0x000fca00078e0a05 */
[----:B------:R-:W-:-:S04]  /*9d50*/  LEA.HI R3, R3, R5, RZ, 0x1f ;  /* 0x0000000503037211 */ /* 0x000fc800078ff8ff */
[----:B------:R-:W-:-:S05]  /*9d60*/  SHF.R.U32.HI R3, RZ, 0x2, R3 ;  /* 0x00000002ff037819 */ /* 0x000fca0000011603 */
[----:B------:R-:W-:-:S05]  /*9d70*/  IMAD R0, R3, -0x7, R0 ;  /* 0xfffffff903007824 */ /* 0x000fca00078e0200 */
[----:B------:R-:W-:-:S05]  /*9d80*/  LEA R0, R0, UR45, 0x3 ;  /* 0x0000002d00007c11 */ /* 0x000fca000f8e18ff */
[----:B------:R-:W-:-:S05]  /*9d90*/  VIADD R0, R0, 0x38 ;  /* 0x0000003800007836 */ /* 0x000fca0000000000 */
[----:B--2---:R-:W-:-:S04]  /*9da0*/  PRMT R0, R7, 0x654, R0 ;  /* 0x0000065407007816 */ /* 0x004fc80000000000 */
[----:B------:R0:W-:Y:S03]  /*9db0*/  SYNCS.ARRIVE.TRANS64.RED.A1T0 RZ, [R0+URZ], RZ ;  /* 0x000000ff00ff79a7 */ /* 0x0001e6000810043f */
.L_x_33:
[----:B------:R-:W-:Y:S05]  /*9dc0*/  BSYNC B0 ;  /* 0x0000000000007941 */ /* 0x000fea0003800000 */
.L_x_32:
[----:B------:R-:W-:-:S06]  /*9dd0*/  UISETP.GT.U32.AND UP0, UPT, UR40, 0x1, UPT ;  /* 0x000000012800788c */ /* 0x000fcc000bf04070 */
[----:B------:R-:W-:-:S13]  /*9de0*/  PLOP3.LUT P0, PT, PT, PT, UP0, 0x80, 0x0 ;  /* 0x000000000000781c */ /* 0x000fda0003f0f008 */
[----:B------:R-:W-:Y:S05]  /*9df0*/  @P0 BRA `(.L_x_30) ;  /* 0x0000000000040947 */ /* 0x000fea0003800000 */
[----:B------:R-:W-:Y:S01]  /*9e00*/  BPT.TRAP 0x1 ;  /* 0x000000040000795c */ /* 0x000fe20000300000 */
.L_x_30:
[----:B------:R-:W1:Y:S01]  /*9e10*/  S2R R6, SR_TID.X ;  /* 0x0000000000067919 */ /* 0x000e620000002100 */
[----:B------:R-:W-:Y:S01]  /*9e20*/  USHF.L.U32 UR42, UR42, 0x9, URZ ;  /* 0x000000092a2a7899 */ /* 0x000fe2000800063f */
[----:B------:R-:W-:Y:S01]  /*9e30*/  ULDC UR7, c[0x0][0x288] ;  /* 0x0000a20000077ab9 */ /* 0x000fe20000000800 */
[----:B------:R-:W-:Y:S02]  /*9e40*/  UIMAD.WIDE UR8, UR41, 0x200, URZ ;  /* 0x00000200290878a5 */ /* 0x000fe4000f8e023f */
[----:B------:R-:W-:Y:S02]  /*9e50*/  USHF.L.U32 UR41, UR41, 0x9, URZ ;  /* 0x0000000929297899 */ /* 0x000fe4000800063f */
[----:B------:R-:W-:Y:S01]  /*9e60*/  IMAD.U32 R10, RZ, RZ, UR42 ;  /* 0x0000002aff0a7e24 */ /* 0x000fe2000f8e00ff */
[----:B------:R-:W-:Y:S02]  /*9e70*/  UISETP.GE.AND UP0, UPT, UR42, UR7, UPT ;  /* 0x000000072a00728c */ /* 0x000fe4000bf06270 */
[----:B------:R-:W-:Y:S01]  /*9e80*/  UIADD3 UR39, UR44, UR39, URZ ;  /* 0x000000272c277290 */ /* 0x000fe2000fffe03f */
[----:B------:R-:W-:Y:S01]  /*9e90*/  ULDC UR12, c[0x0][0x284] ;  /* 0x0000a100000c7ab9 */ /* 0x000fe20000000800 */
[----:B------:R-:W-:-:S02]  /*9ea0*/  USHF.R.S32.HI UR13, URZ, 0x1f, UR43 ;  /* 0x0000001f3f0d7899 */ /* 0x000fc4000801142b */
[----:B------:R-:W-:Y:S02]  /*9eb0*/  UISETP.GE.OR UP0, UPT, UR41, UR12, UP0 ;  /* 0x0000000c2900728c */ /* 0x000fe40008706670 */
[----:B------:R-:W-:Y:S02]  /*9ec0*/  UISETP.GT.U32.AND UP1, UPT, UR39, 0x6, UPT ;  /* 0x000000062700788c */ /* 0x000fe4000bf24070 */
[----:B------:R-:W-:Y:S01]  /*9ed0*/  UIMAD.WIDE.U32 UR4, UR39, 0x24924925, URZ ;  /* 0x24924925270478a5 */ /* 0x000fe2000f8e003f */
[----:B------:R-:W-:Y:S01]  /*9ee0*/  ULDC.64 UR10, c[0x0][0x5d0] ;  /* 0x00017400000a7ab9 */ /* 0x000fe20000000a00 */
[----:B------:R-:W-:Y:S01]  /*9ef0*/  UISETP.LT.U32.AND UP1, UPT, UR44, 0x7, UP1 ;  /* 0x000000072c00788c */ /* 0x000fe20008f21070 */
[----:B------:R-:W-:Y:S01]  /*9f00*/  PLOP3.LUT P0, PT, PT, PT, UP0, 0x80, 0x0 ;  /* 0x000000000000781c */ /* 0x000fe20003f0f008 */
[----:B------:R-:W-:Y:S02]  /*9f10*/  UIADD3 UR4, UR39, -UR5, URZ ;  /* 0x8000000527047290 */ /* 0x000fe4000fffe03f */
[----:B------:R-:W-:-:S02]  /*9f20*/  UISETP.GE.U32.AND UP2, UPT, UR44, 0x7, UPT ;  /* 0x000000072c00788c */ /* 0x000fc4000bf46070 */
[----:B------:R-:W-:Y:S02]  /*9f30*/  UIMAD UR6, UR13, UR10, URZ ;  /* 0x0000000a0d0672a4 */ /* 0x000fe4000f8e023f */
[----:B------:R-:W-:Y:S01]  /*9f40*/  ULEA.HI UR4, UR4, UR5, URZ, 0x1f ;  /* 0x0000000504047291 */ /* 0x000fe2000f8ff83f */
[--C-:B-1----:R-:W-:Y:S01]  /*9f50*/  SHF.R.U32.HI R3, RZ, 0x7, R6.reuse ;  /* 0x00000007ff037819 */ /* 0x102fe20000011606 */
[C---:B------:R-:W-:Y:S01]  /*9f60*/  IMAD.SHL.U32 R11, R6.reuse, 0x2, RZ ;  /* 0x00000002060b7824 */ /* 0x040fe200078e00ff */
[----:B---3--:R-:W-:Y:S01]  /*9f70*/  SHF.R.U32.HI R4, RZ, 0x2, R6 ;  /* 0x00000002ff047819 */ /* 0x008fe20000011606 */
[----:B------:R-:W-:Y:S01]  /*9f80*/  UIMAD UR6, UR43, UR11, UR6 ;  /* 0x0000000b2b0672a4 */ /* 0x000fe2000f8e0206 */
[----:B------:R-:W-:Y:S01]  /*9f90*/  LOP3.LUT R5, R6, 0x60, RZ, 0xc0, !PT ;  /* 0x0000006006057812 */ /* 0x000fe200078ec0ff */
[----:B------:R-:W-:Y:S01]  /*9fa0*/  USHF.R.U32.HI UR4, URZ, 0x2, UR4 ;  /* 0x000000023f047899 */ /* 0x000fe20008011604 */
[----:B------:R-:W-:Y:S02]  /*9fb0*/  LOP3.LUT R3, R3, 0x1, RZ, 0xc0, !PT ;  /* 0x0000000103037812 */ /* 0x000fe400078ec0ff */
[----:B------:R-:W-:Y:S01]  /*9fc0*/  LOP3.LUT R4, R4, 0x7, RZ, 0xc0, !PT ;  /* 0x0000000704047812 */ /* 0x000fe200078ec0ff */
[----:B------:R-:W-:Y:S01]  /*9fd0*/  UIMAD UR39, UR4, -0x7, UR39 ;  /* 0xfffffff9042778a4 */ /* 0x000fe2000f8e0227 */
[----:B------:R-:W-:Y:S01]  /*9fe0*/  SHF.R.U32.HI R5, RZ, 0x1, R5 ;  /* 0x00000001ff057819 */ /* 0x000fe20000011605 */
[----:B------:R-:W-:Y:S01]  /*9ff0*/  IMAD.SHL.U32 R8, R3, 0x40, RZ ;  /* 0x0000004003087824 */ /* 0x000fe200078e00ff */
[----:B------:R-:W-:-:S02]  /*a000*/  LOP3.LUT R10, R10, 0x6, R11, 0xf8, !PT ;  /* 0x000000060a0a7812 */ /* 0x000fc400078ef80b */
[--C-:B0-----:R-:W-:Y:S02]  /*a010*/  IADD3 R0, RZ, -R5, -R4.reuse ;  /* 0x80000005ff007210 */ /* 0x101fe40007ffe804 */
[----:B------:R-:W-:Y:S01]  /*a020*/  LOP3.LUT R8, R8, 0x40, R4, 0xe2, !PT ;  /* 0x0000004008087812 */ /* 0x000fe200078ee204 */
[----:B------:R-:W-:Y:S01]  /*a030*/  IMAD.MOV.U32 R4, RZ, RZ, -0x2 ;  /* 0xfffffffeff047424 */ /* 0x000fe200078e00ff */
[----:B------:R-:W-:Y:S01]  /*a040*/  SHF.R.S32.HI R11, RZ, 0x1f, R10 ;  /* 0x0000001fff0b7819 */ /* 0x000fe2000001140a */
[----:B------:R-:W-:Y:S01]  /*a050*/  IMAD R0, R3, -0x40, R0 ;  /* 0xffffffc003007824 */ /* 0x000fe200078e0200 */
[----:B------:R-:W-:Y:S01]  /*a060*/  LOP3.LUT R3, R6, 0x3, RZ, 0xc0, !PT ;  /* 0x0000000306037812 */ /* 0x000fe200078ec0ff */
[----:B------:R-:W-:Y:S01]  /*a070*/  IMAD.U32 R6, RZ, RZ, UR12 ;  /* 0x0000000cff067e24 */ /* 0x000fe2000f8e00ff */
[----:B------:R-:W-:-:S03]  /*a080*/  LOP3.LUT R8, R8, UR8, R5, 0xfe, !PT ;  /* 0x0000000808087c12 */ /* 0x000fc6000f8efe05 */
[----:B------:R-:W-:Y:S01]  /*a090*/  IMAD R3, R3, R4, UR7 ;  /* 0x0000000703037e24 */ /* 0x000fe2000f8e0204 */
[----:B------:R-:W-:Y:S01]  /*a0a0*/  USEL UR7, URZ, 0x1, !UP1 ;  /* 0x000000013f077887 */ /* 0x000fe2000c800000 */
[----:B------:R-:W-:Y:S01]  /*a0b0*/  IMAD.U32 R4, RZ, RZ, UR10 ;  /* 0x0000000aff047e24 */ /* 0x000fe2000f8e00ff */
[----:B------:R-:W-:Y:S01]  /*a0c0*/  IADD3 R0, R6, -UR41, R0 ;  /* 0x8000002906007c10 */ /* 0x000fe2000fffe000 */
[----:B------:R-:W-:Y:S01]  /*a0d0*/  VIADD R3, R3, -UR42 ;  /* 0x8000002a03037c36 */ /* 0x000fe20008000000 */
[----:B------:R-:W-:Y:S01]  /*a0e0*/  ULOP3.LUT UR38, UR38, UR7, URZ, 0x3c, !UPT ;  /* 0x0000000726267292 */ /* 0x000fe2000f8e3c3f */
[----:B------:R-:W-:Y:S01]  /*a0f0*/  IMAD.WIDE.U32 R4, R4, UR43, R10 ;  /* 0x0000002b04047c25 */ /* 0x000fe2000f8e000a */
[----:B------:R-:W-:Y:S02]  /*a100*/  UMOV UR41, 0xffffffff ;  /* 0xffffffff00297882 */ /* 0x000fe40000000000 */
[----:B------:R-:W-:Y:S01]  /*a110*/  @UP2 ULOP3.LUT UR38, UR38, 0x1, UR4, 0x78, !UPT ;  /* 0x0000000126262892 */ /* 0x000fe2000f8e7804 */
[----:B------:R-:W-:Y:S01]  /*a120*/  VIADD R5, R5, UR6 ;  /* 0x0000000605057c36 */ /* 0x000fe20008000000 */
[----:B------:R-:W-:Y:S10]  /*a130*/  @P0 BRA `(.L_x_34) ;  /* 0x000004a400300947 */ /* 0x000ff40003800000 */
[----:B-----5:R-:W-:Y:S01]  /*a140*/  FSETP.NEU.AND P0, PT, R16, RZ, PT ;  /* 0x000000ff1000720b */ /* 0x020fe20003f0d000 */
[----:B------:R-:W-:Y:S01]  /*a150*/  ULDC.64 UR6, c[0x0][0x5c8] ;  /* 0x0001720000067ab9 */ /* 0x000fe20000000a00 */
[----:B------:R-:W-:Y:S01]  /*a160*/  ISETP.GT.AND P5, PT, R3, RZ, PT ;  /* 0x000000ff0300720c */ /* 0x000fe20003fa4270 */
[----:B------:R-:W-:Y:S01]  /*a170*/  UIMAD UR4, UR9, UR6, URZ ;  /* 0x00000006090472a4 */ /* 0x000fe2000f8e023f */
[----:B------:R-:W-:Y:S01]  /*a180*/  IMAD.U32 R20, RZ, RZ, UR7 ;  /* 0x00000007ff147e24 */ /* 0x000fe2000f8e00ff */
[----:B------:R-:W-:Y:S01]  /*a190*/  BSSY B0, `(.L_x_34) ;  /* 0x0004a46000007945 */ /* 0x000fe20003800000 */
[----:B------:R-:W-:Y:S01]  /*a1a0*/  IMAD.WIDE.U32 R4, R8, UR6, R4 ;  /* 0x0000000608047c25 */ /* 0x000fe2000f8e0004 */
[----:B------:R-:W-:-:S03]  /*a1b0*/  ISETP.GT.AND P1, PT, R0, RZ, P5 ;  /* 0x000000ff0000720c */ /* 0x000fc60002f24270 */
[----:B------:R-:W-:-:S04]  /*a1c0*/  IMAD R20, R8, R20, UR4 ;  /* 0x0000000408147e24 */ /* 0x000fc8000f8e0214 */
[----:B------:R-:W-:Y:S01]  /*a1d0*/  IMAD.IADD R20, R5, 0x1, R20 ;  /* 0x0000000105147824 */ /* 0x000fe200078e0214 */
[----:B------:R-:W-:Y:S06]  /*a1e0*/  @!P0 BRA `(.L_x_35) ;  /* 0x0000031c00b08947 */ /* 0x000fec0003800000 */
[----:B------:R-:W0:Y:S01]  /*a1f0*/  LDC.64 R158, c[0x0][0x5b8] ;  /* 0x00016e00ff9e7b82 */ /* 0x000e220000000a00 */
[----:B------:R-:W2:Y:S01]  /*a200*/  LDL.LU R21, [R1+0xc00] ;  /* 0x000c000001157983 */ /* 0x000ea20000300800 */
[----:B------:R-:W-:-:S06]  /*a210*/  ULDC.64 UR4, c[0x0][0x5c0] ;  /* 0x0001700000047ab9 */ /* 0x000fcc0000000a00 */
[----:B------:R-:W1:Y:S08]  /*a220*/  LDC.64 R6, c[0x0][0x5b0] ;  /* 0x00016c00ff067b82 */ /* 0x000e700000000a00 */
[----:B------:R-:W3:Y:S01]  /*a230*/  LDC.64 R154, c[0x0][0x5a8] ;  /* 0x00016a00ff9a7b82 */ /* 0x000ee20000000a00 */
[C---:B0-----:R-:W-:Y:S02]  /*a240*/  IMAD R5, R158.reuse, UR13, RZ ;  /* 0x0000000d9e057c24 */ /* 0x041fe4000f8e02ff */
[----:B------:R-:W-:-:S04]  /*a250*/  IMAD.WIDE.U32 R160, R158, UR43, R10 ;  /* 0x0000002b9ea07c25 */ /* 0x000fc8000f8e000a */
[----:B------:R-:W-:Y:S02]  /*a260*/  IMAD R159, R159, UR43, R5 ;  /* 0x0000002b9f9f7c24 */ /* 0x000fe4000f8e0205 */
[----:B-1----:R-:W-:Y:S02]  /*a270*/  IMAD R19, R6, UR9, RZ ;  /* 0x0000000906137c24 */ /* 0x002fe4000f8e02ff */
[----:B------:R-:W-:Y:S02]  /*a280*/  IMAD.IADD R157, R161, 0x1, R159 ;  /* 0x00000001a19d7824 */ /* 0x000fe400078e029f */
[----:B------:R-:W-:Y:S02]  /*a290*/  IMAD.MOV.U32 R156, RZ, RZ, R160 ;  /* 0x000000ffff9c7224 */ /* 0x000fe400078e00a0 */
[C---:B------:R-:W-:Y:S02]  /*a2a0*/  IMAD R19, R8.reuse, R7, R19 ;  /* 0x0000000708137224 */ /* 0x040fe400078e0213 */
[----:B------:R-:W-:-:S04]  /*a2b0*/  IMAD.WIDE.U32 R12, R8, R6, R156 ;  /* 0x00000006080c7225 */ /* 0x000fc800078e009c */
[----:B------:R-:W-:Y:S01]  /*a2c0*/  IMAD.IADD R5, R13, 0x1, R19 ;  /* 0x000000010d057824 */ /* 0x000fe200078e0213 */
[----:B---3--:R-:W-:-:S04]  /*a2d0*/  LEA R14, P0, R12, R154, 0x1 ;  /* 0x0000009a0c0e7211 */ /* 0x008fc800078008ff */
[----:B------:R-:W-:-:S05]  /*a2e0*/  LEA.HI.X R15, R12, R155, R5, 0x1, P0 ;  /* 0x0000009b0c0f7211 */ /* 0x000fca00000f0c05 */
[----:B------:R-:W3:Y:S01]  /*a2f0*/  @P1 LDG.E.LTC128B.U16 R9, desc[UR36][R14.64] ;  /* 0x000000240e091981 */ /* 0x000ee2000c1e1520 */
[C---:B------:R-:W-:Y:S01]  /*a300*/  LEA R168, P0, R4.reuse, UR4, 0x1 ;  /* 0x0000000404a87c11 */ /* 0x040fe2000f8008ff */
[----:B------:R-:W-:Y:S01]  /*a310*/  BSSY B1, `(.L_x_36) ;  /* 0x0000013000017945 */ /* 0x000fe20003800000 */
[----:B------:R-:W-:Y:S02]  /*a320*/  ISETP.GT.AND P2, PT, R3, 0x1, PT ;  /* 0x000000010300780c */ /* 0x000fe40003f44270 */
[----:B------:R-:W-:Y:S02]  /*a330*/  LEA.HI.X R169, R4, UR5, R20, 0x1, P0 ;  /* 0x0000000504a97c11 */ /* 0x000fe400080f0c14 */
[----:B----4-:R-:W-:-:S09]  /*a340*/  LOP3.LUT R17, R17, 0xfffffffd, RZ, 0xc0, !PT ;  /* 0xfffffffd11117812 */ /* 0x010fd200078ec0ff */
[----:B------:R-:W-:Y:S01]  /*a350*/  @P2 LOP3.LUT R17, R17, 0x2, RZ, 0xfc, !PT ;  /* 0x0000000211112812 */ /* 0x000fe200078efcff */
[----:B---3--:R-:W-:-:S04]  /*a360*/  IMAD.U32 R5, R9, 0x10000, RZ ;  /* 0x0001000009057824 */ /* 0x008fc800078e00ff */
[----:B------:R-:W-:-:S04]  /*a370*/  FMUL R5, R5, R16 ;  /* 0x0000001005057220 */ /* 0x000fc80000400000 */
[----:B--2---:R-:W-:-:S05]  /*a380*/  FFMA R5, R21, R2, R5 ;  /* 0x0000000215057223 */ /* 0x004fca0000000005 */
[----:B------:R-:W-:-:S05]  /*a390*/  F2FP.BF16.F32.PACK_AB R4, RZ, R5 ;  /* 0x00000005ff04723e */ /* 0x000fca00000010ff */
[----:B------:R0:W-:Y:S02]  /*a3a0*/  @P1 STG.E.U16 desc[UR36][R168.64], R4 ;  /* 0x00000004a8001986 */ /* 0x0001e4000c101524 */
[----:B0-----:R-:W-:-:S04]  /*a3b0*/  IMAD.WIDE.U32 R4, R8, R6, R10 ;  /* 0x0000000608047225 */ /* 0x001fc800078e000a */
[----:B------:R-:W-:Y:S02]  /*a3c0*/  IMAD.IADD R5, R19, 0x1, R5 ;  /* 0x0000000113057824 */ /* 0x000fe400078e0205 */
[----:B------:R-:W-:-:S04]  /*a3d0*/  IMAD.WIDE.U32 R4, R158, UR43, R4 ;  /* 0x0000002b9e047c25 */ /* 0x000fc8000f8e0004 */
[----:B------:R-:W-:Y:S01]  /*a3e0*/  IMAD.IADD R5, R159, 0x1, R5 ;  /* 0x000000019f057824 */ /* 0x000fe200078e0205 */
[----:B------:R-:W-:-:S04]  /*a3f0*/  LEA R152, P0, R4, R154, 0x1 ;  /* 0x0000009a04987211 */ /* 0x000fc800078008ff */
[----:B------:R-:W-:Y:S02]  /*a400*/  LEA.HI.X R153, R4, R155, R5, 0x1, P0 ;  /* 0x0000009b04997211 */ /* 0x000fe400000f0c05 */
[----:B------:R-:W-:-:S13]  /*a410*/  ISETP.GT.AND P0, PT, R0, RZ, P2 ;  /* 0x000000ff0000720c */ /* 0x000fda0001704270 */
[----:B------:R-:W-:Y:S05]  /*a420*/  @!P0 BRA `(.L_x_37) ;  /* 0x0000000000048947 */ /* 0x000fea0003800000 */
[----:B------:R0:W5:Y:S02]  /*a430*/  LDG.E.LTC128B.U16 R9, desc[UR36][R152.64+0x2] ;  /* 0x0000022498097981 */ /* 0x000164000c1e1520 */
.L_x_37:
[----:B------:R-:W-:Y:S05]  /*a440*/  BSYNC B1 ;  /* 0x0000000000017941 */ /* 0x000fea0003800000 */
.L_x_36:
[----:B------:R-:W2:Y:S01]  /*a450*/  LDL.LU R5, [R1+0xc04] ;  /* 0x000c040001057983 */ /* 0x000ea20000300800 */
[----:B-----5:R-:W-:Y:S01]  /*a460*/  IMAD.U32 R4, R9, 0x10000, RZ ;  /* 0x0001000009047824 */ /* 0x020fe200078e00ff */
[C---:B------:R-:W-:Y:S01]  /*a470*/  SHF.L.U64.HI R163, R6.reuse, 0x3, R7 ;  /* 0x0000000306a37819 */ /* 0x040fe20000010207 */
[----:B------:R-:W-:Y:S01]  /*a480*/  IMAD.SHL.U32 R162, R6, 0x8, RZ ;  /* 0x0000000806a27824 */ /* 0x000fe200078e00ff */
[----:B------:R-:W3:Y:S01]  /*a490*/  LDL.LU R14, [R1+0xc08] ;  /* 0x000c0800010e7983 */ /* 0x000ee20000300800 */
[----:B------:R-:W-:-:S04]  /*a4a0*/  FMUL R4, R4, R16 ;  /* 0x0000001004047220 */ /* 0x000fc80000400000 */
[----:B--2---:R-:W-:Y:S01]  /*a4b0*/  FFMA R4, R5, R2, R4 ;  /* 0x0000000205047223 */ /* 0x004fe20000000004 */
[----:B------:R-:W-:-:S04]  /*a4c0*/  @P0 IMAD.MOV.U32 R5, RZ, RZ, R169 ;  /* 0x000000ffff050224 */ /* 0x000fc800078e00a9 */
[----:B------:R-:W-:-:S04]  /*a4d0*/  F2FP.BF16.F32.PACK_AB R4, RZ, R4 ;  /* 0x00000004ff04723e */ /* 0x000fc800000010ff */
[----:B------:R-:W-:Y:S01]  /*a4e0*/  PRMT R12, R4, 0x7610, R12 ;  /* 0x00007610040c7816 */ /* 0x000fe2000000000c */
[----:B------:R-:W-:-:S05]  /*a4f0*/  @P0 IMAD.MOV.U32 R4, RZ, RZ, R168 ;  /* 0x000000ffff040224 */ /* 0x000fca00078e00a8 */
[----:B------:R1:W-:Y:S01]  /*a500*/  @P0 STG.E.U16 desc[UR36][R4.64+0x2], R12 ;  /* 0x0000020c04000986 */ /* 0x0003e2000c101524 */
[----:B------:R-:W-:Y:S01]  /*a510*/  ISETP.GT.AND P0, PT, R0, 0x8, P5 ;  /* 0x000000080000780c */ /* 0x000fe20002f04270 */
[----:B-1----:R-:W-:-:S04]  /*a520*/  IMAD.WIDE.U32 R4, R8, R6, R162 ;  /* 0x0000000608047225 */ /* 0x002fc800078e00a2 */
[----:B------:R-:W-:Y:S01]  /*a530*/  IMAD.IADD R19, R19, 0x1, R5 ;  /* 0x0000000113137824 */ /* 0x000fe200078e0205 */
[----:B------:R-:W-:-:S05]  /*a540*/  IADD3 R5, P1, R160, R4, RZ ;  /* 0x00000004a0057210 */ /* 0x000fca0007f3e0ff */
[----:B------:R-:W-:Y:S01]  /*a550*/  IMAD.X R13, R19, 0x1, R157, P1 ;  /* 0x00000001130d7824 */ /* 0x000fe200008e069d */
[----:B------:R-:W-:-:S04]  /*a560*/  LEA R12, P1, R5, R154, 0x1 ;  /* 0x0000009a050c7211 */ /* 0x000fc800078208ff */
[----:B------:R-:W-:-:S05]  /*a570*/  LEA.HI.X R13, R5, R155, R13, 0x1, P1 ;  /* 0x0000009b050d7211 */ /* 0x000fca00008f0c0d */
[----:B------:R-:W2:Y:S01]  /*a580*/  @P0 LDG.E.LTC128B.U16 R9, desc[UR36][R12.64] ;  /* 0x000000240c090981 */ /* 0x000ea2000c1e1520 */
[----:B------:R-:W-:Y:S01]  /*a590*/  IADD3 R4, P1, R10, R4, RZ ;  /* 0x000000040a047210 */ /* 0x000fe20007f3e0ff */
[----:B------:R-:W-:Y:S01]  /*a5a0*/  IMAD.U32 R180, RZ, RZ, UR6 ;  /* 0x00000006ffb47e24 */ /* 0x000fe2000f8e00ff */
[----:B------:R-:W-:Y:S01]  /*a5b0*/  ISETP.GT.AND P2, PT, R0, 0x8, P2 ;  /* 0x000000080000780c */ /* 0x000fe20001744270 */
[----:B------:R-:W-:Y:S01]  /*a5c0*/  IMAD.U32 R181, RZ, RZ, UR7 ;  /* 0x00000007ffb57e24 */ /* 0x000fe2000f8e00ff */
[----:B------:R-:W-:Y:S01]  /*a5d0*/  BSSY B1, `(.L_x_38) ;  /* 0x0000013000017945 */ /* 0x000fe20003800000 */
[----:B------:R-:W-:Y:S02]  /*a5e0*/  IMAD.X R5, R11, 0x1, R19, P1 ;  /* 0x000000010b057824 */ /* 0x000fe400008e0613 */
[----:B------:R-:W-:Y:S02]  /*a5f0*/  IMAD.SHL.U32 R180, R180, 0x10, RZ ;  /* 0x00000010b4b47824 */ /* 0x000fe400078e00ff */
[----:B------:R-:W-:-:S04]  /*a600*/  IMAD.WIDE.U32 R4, R158, UR43, R4 ;  /* 0x0000002b9e047c25 */ /* 0x000fc8000f8e0004 */
[----:B------:R-:W-:Y:S01]  /*a610*/  IMAD.IADD R5, R159, 0x1, R5 ;  /* 0x000000019f057824 */ /* 0x000fe200078e0205 */
[----:B------:R-:W-:-:S04]  /*a620*/  LEA R22, P1, R4, R154, 0x1 ;  /* 0x0000009a04167211 */ /* 0x000fc800078208ff */
[----:B------:R-:W-:Y:S01]  /*a630*/  LEA.HI.X R23, R4, R155, R5, 0x1, P1 ;  /* 0x0000009b04177211 */ /* 0x000fe200008f0c05 */
[----:B------:R-:W-:-:S05]  /*a640*/  IMAD.U32 R4, RZ, RZ, UR6 ;  /* 0x00000006ff047e24 */ /* 0x000fca000f8e00ff */
[----:B------:R-:W-:Y:S02]  /*a650*/  SHF.L.U64.HI R181, R4, 0x4, R181 ;  /* 0x0000000404b57819 */ /* 0x000fe400000102b5 */
[----:B------:R-:W-:Y:S01]  /*a660*/  IADD3 R4, P1, R180, R168, RZ ;  /* 0x000000a8b4047210 */ /* 0x000fe20007f3e0ff */
[----:B--2---:R-:W-:-:S04]  /*a670*/  IMAD.U32 R5, R9, 0x10000, RZ ;  /* 0x0001000009057824 */ /* 0x004fc800078e00ff */
[----:B------:R-:W-:-:S04]  /*a680*/  FMUL R5, R5, R16 ;  /* 0x0000001005057220 */ /* 0x000fc80000400000 */
[----:B---3--:R-:W-:-:S05]  /*a690*/  FFMA R5, R14, R2, R5 ;  /* 0x000000020e057223 */ /* 0x008fca0000000005 */
[----:B------:R-:W-:-:S04]  /*a6a0*/  F2FP.BF16.F32.PACK_AB R5, RZ, R5 ;  /* 0x00000005ff05723e */ /* 0x000fc800000010ff */
[----:B------:R-:W-:Y:S01]  /*a6b0*/  PRMT R12, R5, 0x7610, R12 ;  /* 0x00007610050c7816 */ /* 0x000fe2000000000c */
[----:B------:R-:W-:-:S05]  /*a6c0*/  IMAD.X R5, R181, 0x1, R169, P1 ;  /* 0x00000001b5057824 */ /* 0x000fca00008e06a9 */
[----:B------:R1:W-:Y:S01]  /*a6d0*/  @P0 STG.E.U16 desc[UR36][R4.64], R12 ;  /* 0x0000000c04000986 */ /* 0x0003e2000c101524 */
[----:B------:R-:W-:Y:S05]  /*a6e0*/  @!P2 BRA `(.L_x_39) ;  /* 0x000000000004a947 */ /* 0x000fea0003800000 */
[----:B------:R2:W5:Y:S02]  /*a6f0*/  LDG.E.LTC128B.U16 R9, desc[UR36][R22.64+0x2] ;  /* 0x0000022416097981 */ /* 0x000564000c1e1520 */
.L_x_39:
[----:B------:R-:W-:Y:S05]  /*a700*/  BSYNC B1 ;  /* 0x0000000000017941 */ /* 0x000fea0003800000 */
.L_x_38:
[----:B------:R-:W3:Y:S01]  /*a710*/  LDL.LU R13, [R1+0xc0c] ;  /* 0x000c0c00010d7983 */ /* 0x000ee20000300800 */
[----:B-1---5:R-:W-:Y:S01]  /*a720*/  IMAD.U32 R12, R9, 0x10000, RZ ;  /* 0x00010000090c7824 */ /* 0x022fe200078e00ff */
[----:B------:R-:W-:Y:S01]  /*a730*/  ISETP.GT.AND P4, PT, R3, 0x8, PT ;  /* 0x000000080300780c */ /* 0x000fe20003f84270 */
[----:B------:R-:W-:Y:S01]  /*a740*/  BSSY B1, `(.L_x_40) ;  /* 0x000000a000017945 */ /* 0x000fe20003800000 */
[----:B------:R-:W-:Y:S01]  /*a750*/  LOP3.LUT R17, R17, 0xfffffffb, RZ, 0xc0, !PT ;  /* 0xfffffffb11117812 */ /* 0x000fe200078ec0ff */
[----:B------:R-:W-:Y:S01]  /*a760*/  FMUL R12, R12, R16 ;  /* 0x000000100c0c7220 */ /* 0x000fe20000400000 */
[----:B------:R-:W-:-:S09]  /*a770*/  ISETP.GT.AND P0, PT, R0, RZ, P4 ;  /* 0x000000ff0000720c */ /* 0x000fd20002704270 */
[----:B------:R-:W-:Y:S01]  /*a780*/  @P4 LOP3.LUT R17, R17, 0x4, RZ, 0xfc, !PT ;  /* 0x0000000411114812 */ /* 0x000fe200078efcff */
[----:B---3--:R-:W-:-:S05]  /*a790*/  FFMA R12, R13, R2, R12 ;  /* 0x000000020d0c7223 */ /* 0x008fca000000000c */
[----:B------:R-:W-:-:S05]  /*a7a0*/  F2FP.BF16.F32.PACK_AB R12, RZ, R12 ;  /* 0x0000000cff0c723e */ /* 0x000fca00000010ff */
[----:B------:R1:W-:Y:S01]  /*a7b0*/  @P2 STG.E.U16 desc[UR36][R4.64+0x2], R12 ;  /* 0x0000020c04002986 */ /* 0x0003e2000c101524 */
[----:B------:R-:W-:Y:S05]  /*a7c0*/  @!P0 BRA `(.L_x_41) ;  /* 0x0000000000048947 */ /* 0x000fea0003800000 */
[----:B------:R3:W5:Y:S02]  /*a7d0*/  LDG.E.LTC128B.U16 R9, desc[UR36][R152.64+0x10] ;  /* 0x0000102498097981 */ /* 0x000764000c1e1520 */
.L_x_41:
[----:B------:R-:W-:Y:S05]  /*a7e0*/  BSYNC B1 ;  /* 0x0000000000017941 */ /* 0x000fea0003800000 */
.L_x_40:
[----:B------:R-:W4:Y:S01]  /*a7f0*/  LDL.LU R13, [R1+0xc10] ;  /* 0x000c1000010d7983 */ /* 0x000f220000300800 */
[----:B-1---5:R-:W-:Y:S01]  /*a800*/  IMAD.U32 R12, R9, 0x10000, RZ ;  /* 0x00010000090c7824 */ /* 0x022fe200078e00ff */
[----:B------:R-:W-:Y:S01]  /*a810*/  ISETP.GT.AND P3, PT, R3, 0x9, PT ;  /* 0x000000090300780c */ /* 0x000fe20003f64270 */
[----:B------:R-:W-:Y:S01]  /*a820*/  BSSY B1, `(.L_x_42) ;  /* 0x000000d000017945 */ /* 0x000fe20003800000 */
[----:B------:R-:W-:Y:S01]  /*a830*/  LOP3.LUT R17, R17, 0xfffffff7, RZ, 0xc0, !PT ;  /* 0xfffffff711117812 */ /* 0x000fe200078ec0ff */
[----:B------:R-:W-:Y:S01]  /*a840*/  FMUL R12, R12, R16 ;  /* 0x000000100c0c7220 */ /* 0x000fe20000400000 */
[----:B------:R-:W-:-:S09]  /*a850*/  ISETP.GT.AND P1, PT, R0, RZ, P3 ;  /* 0x000000ff0000720c */ /* 0x000fd20001f24270 */
[----:B------:R-:W-:Y:S01]  /*a860*/  @P3 LOP3.LUT R17, R17, 0x8, RZ, 0xfc, !PT ;  /* 0x0000000811113812 */ /* 0x000fe200078efcff */
[----:B----4-:R-:W-:Y:S01]  /*a870*/  FFMA R12, R13, R2, R12 ;  /* 0x000000020d0c7223 */ /* 0x010fe2000000000c */
[----:B------:R-:W-:-:S04]  /*a880*/  @P0 IMAD.MOV.U32 R13, RZ, RZ, R169 ;  /* 0x000000ffff0d0224 */ /* 0x000fc800078e00a9 */
[----:B------:R-:W-:-:S04]  /*a890*/  F2FP.BF16.F32.PACK_AB R12, RZ, R12 ;  /* 0x0000000cff0c723e */ /* 0x000fc800000010ff */
[----:B------:R-:W-:Y:S01]  /*a8a0*/  PRMT R14, R12, 0x7610, R14 ;  /* 0x000076100c0e7816 */ /* 0x000fe2000000000e */
[----:B------:R-:W-:-:S05]  /*a8b0*/  @P0 IMAD.MOV.U32 R12, RZ, RZ, R168 ;  /* 0x000000ffff0c0224 */ /* 0x000fca00078e00a8 */
[----:B------:R1:W-:Y:S01]  /*a8c0*/  @P0 STG.E.U16 desc[UR36][R12.64+0x10], R14 ;  /* 0x0000100e0c000986 */ /* 0x0003e2000c101524 */
[----:B------:R-:W-:Y:S05]  /*a8d0*/  @!P1 BRA `(.L_x_43) ;  /* 0x0000000000049947 */ /* 0x000fea0003800000 */
[----:B------:R4:W5:Y:S02]  /*a8e0*/  LDG.E.LTC128B.U16 R9, desc[UR36][R152.64+0x12] ;  /* 0x0000122498097981 */ /* 0x000964000c1e1520 */
.L_x_43:
[----:B------:R-:W-:Y:S05]  /*a8f0*/  BSYNC B1 ;  /* 0x0000000000017941 */ /* 0x000fea0003800000 */
.L_x_42:
[----:B-1----:R-:W2:Y:S01]  /*a900*/  LDL.LU R13, [R1+0xc14] ;  /* 0x000c1400010d7983 */ /* 0x002ea20000300800 */
[----:B-----5:R-:W-:Y:S01]  /*a910*/  IMAD.U32 R12, R9, 0x10000, RZ ;  /* 0x00010000090c7824 */ /* 0x020fe200078e00ff */
[----:B------:R-:W-:Y:S01]  /*a920*/  ISETP.GT.AND P2, PT, R0, 0x8, P4 ;  /* 0x000000080000780c */ /* 0x000fe20002744270 */
[----:B------:R-:W-:Y:S02]  /*a930*/  BSSY B1, `(.L_x_44) ;  /* 0x000000a000017945 */ /* 0x000fe40003800000 */
[----:B------:R-:W-:-:S04]  /*a940*/  FMUL R12, R12, R16 ;  /* 0x000000100c0c7220 */ /* 0x000fc80000400000 */
[----:B--2---:R-:W-:Y:S01]  /*a950*/  FFMA R12, R13, R2, R12 ;  /* 0x000000020d0c7223 */ /* 0x004fe2000000000c */
[----:B------:R-:W-:-:S04]  /*a960*/  @P1 IMAD.MOV.U32 R13, RZ, RZ, R169 ;  /* 0x000000ffff0d1224 */ /* 0x000fc800078e00a9 */
[----:B------:R-:W-:-:S04]  /*a970*/  F2FP.BF16.F32.PACK_AB R12, RZ, R12 ;  /* 0x0000000cff0c723e */ /* 0x000fc800000010ff */
[----:B------:R-:W-:Y:S01]  /*a980*/  PRMT R14, R12, 0x7610, R14 ;  /* 0x000076100c0e7816 */ /* 0x000fe2000000000e */
[----:B------:R-:W-:-:S05]  /*a990*/  @P1 IMAD.MOV.U32 R12, RZ, RZ, R168 ;  /* 0x000000ffff0c1224 */ /* 0x000fca00078e00a8 */
[----:B------:R1:W-:Y:S01]  /*a9a0*/  @P1 STG.E.U16 desc[UR36][R12.64+0x12], R14 ;  /* 0x0000120e0c001986 */ /* 0x0003e2000c101524 */
[----:B------:R-:W-:Y:S05]  /*a9b0*/  @!P2 BRA `(.L_x_45) ;  /* 0x000000000004a947 */ /* 0x000fea0003800000 */
[----:B------:R2:W5:Y:S02]  /*a9c0*/  LDG.E.LTC128B.U16 R9, desc[UR36][R22.64+0x10] ;  /* 0x0000102416097981 */ /* 0x000564000c1e1520 */
.L_x_45:
[----:B------:R-:W-:Y:S05]  /*a9d0*/  BSYNC B1 ;  /* 0x0000000000017941 */ /* 0x000fea0003800000 */
.L_x_44:
[----:B-1----:R-:W3:Y:S01]  /*a9e0*/  LDL.LU R13, [R1+0xc18] ;  /* 0x000c1800010d7983 */ /* 0x002ee20000300800 */
[----:B-----5:R-:W-:Y:S01]  /*a9f0*/  IMAD.U32 R12, R9, 0x10000, RZ ;  /* 0x00010000090c7824 */ /* 0x020fe200078e00ff */
[----:B------:R-:W-:Y:S01]  /*aa00*/  ISETP.GT.AND P0, PT, R0, 0x8, P3 ;  /* 0x000000080000780c */ /* 0x000fe20001f04270 */
[----:B------:R-:W-:Y:S02]  /*aa10*/  BSSY B1, `(.L_x_46) ;  /* 0x0000007000017945 */ /* 0x000fe40003800000 */
[----:B------:R-:W-:-:S04]  /*aa20*/  FMUL R12, R12, R16 ;  /* 0x000000100c0c7220 */ /* 0x000fc80000400000 */
[----:B---3--:R-:W-:-:S05]  /*aa30*/  FFMA R12, R13, R2, R12 ;  /* 0x000000020d0c7223 */ /* 0x008fca000000000c */
[----:B------:R-:W-:-:S05]  /*aa40*/  F2FP.BF16.F32.PACK_AB R12, RZ, R12 ;  /* 0x0000000cff0c723e */ /* 0x000fca00000010ff */
[----:B------:R1:W-:Y:S01]  /*aa50*/  @P2 STG.E.U16 desc[UR36][R4.64+0x10], R12 ;  /* 0x0000100c04002986 */ /* 0x0003e2000c101524 */
[----:B------:R-:W-:Y:S05]  /*aa60*/  @!P0 BRA `(.L_x_47) ;  /* 0x0000000000048947 */ /* 0x000fea0003800000 */
[----:B------:R3:W5:Y:S02]  /*aa70*/  LDG.E.LTC128B.U16 R9, desc[UR36][R22.64+0x12] ;  /* 0x0000122416097981 */ /* 0x000764000c1e1520 */
.L_x_47:
[----:B------:R-:W-:Y:S05]  /*aa80*/  BSYNC B1 ;  /* 0x0000000000017941 */ /* 0x000fea0003800000 */
.L_x_46:
[----:B------:R-:W2:Y:S01]  /*aa90*/  LDL.LU R13, [R1+0xc1c] ;  /* 0x000c1c00010d7983 */ /* 0x000ea20000300800 */
[----:B-1---5:R-:W-:Y:S01]  /*aaa0*/  IMAD.U32 R12, R9, 0x10000, RZ ;  /* 0x00010000090c7824 */ /* 0x022fe200078e00ff */
[----:B------:R-:W-:Y:S01]  /*aab0*/  ISETP.GT.AND P3, PT, R3, 0x10, PT ;  /* 0x000000100300780c */ /* 0x000fe20003f64270 */
[----:B------:R-:W-:Y:S01]  /*aac0*/  BSSY B1, `(.L_x_48) ;  /* 0x000000a000017945 */ /* 0x000fe20003800000 */
[----:B------:R-:W-:Y:S01]  /*aad0*/  LOP3.LUT R17, R17, 0xffffffef, RZ, 0xc0, !PT ;  /* 0xffffffef11117812 */ /* 0x000fe200078ec0ff */
[----:B------:R-:W-:Y:S01]  /*aae0*/  FMUL R12, R12, R16 ;  /* 0x000000100c0c7220 */ /* 0x000fe20000400000 */
[----:B------:R-:W-:-:S09]  /*aaf0*/  ISETP.GT.AND P1, PT, R0, RZ, P3 ;  /* 0x000000ff0000720c */ /* 0x000fd20001f24270 */
[----:B------:R-:W-:Y:S01]  /*ab00*/  @P3 LOP3.LUT R17, R17, 0x10, RZ, 0xfc, !PT ;  /* 0x0000001011113812 */ /* 0x000fe200078efcff */
[----:B--2---:R-:W-:-:S05]  /*ab10*/  FFMA R12, R13, R2, R12 ;  /* 0x000000020d0c7223 */ /* 0x004fca000000000c */
[----:B------:R-:W-:-:S05]  /*ab20*/  F2FP.BF16.F32.PACK_AB R12, RZ, R12 ;  /* 0x0000000cff0c723e */ /* 0x000fca00000010ff */
[----:B------:R1:W-:Y:S01]  /*ab30*/  @P0 STG.E.U16 desc[UR36][R4.64+0x12], R12 ;  /* 0x0000120c04000986 */ /* 0x0003e2000c101524 */
[----:B------:R-:W-:Y:S05]  /*ab40*/  @!P1 BRA `(.L_x_49) ;  /* 0x0000000000049947 */ /* 0x000fea0003800000 */
[----:B------:R2:W5:Y:S02]  /*ab50*/  LDG.E.LTC128B.U16 R9, desc[UR36][R152.64+0x20] ;  /* 0x0000202498097981 */ /* 0x000564000c1e1520 */
.L_x_49:
[----:B------:R-:W-:Y:S05]  /*ab60*/  BSYNC B1 ;  /* 0x0000000000017941 */ /* 0x000fea0003800000 */
.L_x_48:
        /* <DEDUP_REMOVED lines=8> */
[----:B---3--:R-:W-:Y:S01]  /*abf0*/  FFMA R12, R13, R2, R12 ;  /* 0x000000020d0c7223 */ /* 0x008fe2000000000c */
[----:B------:R-:W-:-:S04]  /*ac00*/  @P1 IMAD.MOV.U32 R13, RZ, RZ, R169 ;  /* 0x000000ffff0d1224 */ /* 0x000fc800078e00a9 */
[----:B------:R-:W-:-:S04]  /*ac10*/  F2FP.BF16.F32.PACK_AB R12, RZ, R12 ;  /* 0x0000000cff0c723e */ /* 0x000fc800000010ff */
[----:B------:R-:W-:Y:S01]  /*ac20*/  PRMT R14, R12, 0x7610, R14 ;  /* 0x000076100c0e7816 */ /* 0x000fe2000000000e */
[----:B------:R-:W-:-:S05]  /*ac30*/  @P1 IMAD.MOV.U32 R12, RZ, RZ, R168 ;  /* 0x000000ffff0c1224 */ /* 0x000fca00078e00a8 */
[----:B------:R1:W-:Y:S01]  /*ac40*/  @P1 STG.E.U16 desc[UR36][R12.64+0x20], R14 ;  /* 0x0000200e0c001986 */ /* 0x0003e2000c101524 */
[----:B------:R-:W-:Y:S05]  /*ac50*/  @!P0 BRA `(.L_x_51) ;  /* 0x0000000000048947 */ /* 0x000fea0003800000 */
[----:B------:R3:W5:Y:S02]  /*ac60*/  LDG.E.LTC128B.U16 R9, desc[UR36][R152.64+0x22] ;  /* 0x0000222498097981 */ /* 0x000764000c1e1520 */
.L_x_51:
[----:B------:R-:W-:Y:S05]  /*ac70*/  BSYNC B1 ;  /* 0x0000000000017941 */ /* 0x000fea0003800000 */
.L_x_50:
[----:B-1----:R-:W2:Y:S01]  /*ac80*/  LDL.LU R13, [R1+0xc24] ;  /* 0x000c2400010d7983 */ /* 0x002ea20000300800 */
[----:B-----5:R-:W-:Y:S01]  /*ac90*/  IMAD.U32 R12, R9, 0x10000, RZ ;  /* 0x00010000090c7824 */ /* 0x020fe200078e00ff */
[----:B------:R-:W-:Y:S03]  /*aca0*/  BSSY B1, `(.L_x_52) ;  /* 0x000000b000017945 */ /* 0x000fe60003800000 */
[----:B------:R-:W-:-:S04]  /*acb0*/  FMUL R12, R12, R16 ;  /* 0x000000100c0c7220 */ /* 0x000fc80000400000 */
[----:B--2---:R-:W-:Y:S01]  /*acc0*/  FFMA R12, R13, R2, R12 ;  /* 0x000000020d0c7223 */ /* 0x004fe2000000000c */
[----:B------:R-:W-:-:S04]  /*acd0*/  @P0 IMAD.MOV.U32 R13, RZ, RZ, R169 ;  /* 0x000000ffff0d0224 */ /* 0x000fc800078e00a9 */
[----:B------:R-:W-:-:S04]  /*ace0*/  F2FP.BF16.F32.PACK_AB R12, RZ, R12 ;  /* 0x0000000cff0c723e */ /* 0x000fc800000010ff */
[----:B------:R-:W-:Y:S01]  /*acf0*/  PRMT R14, R12, 0x7610, R14 ;  /* 0x000076100c0e7816 */ /* 0x000fe2000000000e */
[----:B------:R-:W-:-:S05]  /*ad00*/  @P0 IMAD.MOV.U32 R12, RZ, RZ, R168 ;  /* 0x000000ffff0c0224 */ /* 0x000fca00078e00a8 */
[----:B------:R1:W-:Y:S01]  /*ad10*/  @P0 STG.E.U16 desc[UR36][R12.64+0x22], R14 ;  /* 0x0000220e0c000986 */ /* 0x0003e2000c101524 */
[----:B------:R-:W-:-:S13]  /*ad20*/  ISETP.GT.AND P0, PT, R0, 0x8, P3 ;  /* 0x000000080000780c */ /* 0x000fda0001f04270 */
[----:B-1----:R-:W-:Y:S05]  /*ad30*/  @!P0 BRA `(.L_x_53) ;  /* 0x0000000000048947 */ /* 0x002fea0003800000 */
[----:B------:R1:W5:Y:S02]  /*ad40*/  LDG.E.LTC128B.U16 R9, desc[UR36][R22.64+0x20] ;  /* 0x0000202416097981 */ /* 0x000364000c1e1520 */
.L_x_53:
[----:B------:R-:W-:Y:S05]  /*ad50*/  BSYNC B1 ;  /* 0x0000000000017941 */ /* 0x000fea0003800000 */
.L_x_52:
[----:B------:R-:W2:Y:S01]  /*ad60*/  LDL.LU R13, [R1+0xc28] ;  /* 0x000c2800010d7983 */ /* 0x000ea20000300800 */
[----:B-----5:R-:W-:Y:S01]  /*ad70*/  IMAD.U32 R12, R9, 0x10000, RZ ;  /* 0x00010000090c7824 */ /* 0x020fe200078e00ff */
[----:B------:R-:W-:Y:S03]  /*ad80*/  BSSY B1, `(.L_x_54) ;  /* 0x0000008000017945 */ /* 0x000fe60003800000 */
[----:B------:R-:W-:-:S04]  /*ad90*/  FMUL R12, R12, R16 ;  /* 0x000000100c0c7220 */ /* 0x000fc80000400000 */
[----:B--2---:R-:W-:-:S05]  /*ada0*/  FFMA R12, R13, R2, R12 ;  /* 0x000000020d0c7223 */ /* 0x004fca000000000c */
[----:B------:R-:W-:-:S05]  /*adb0*/  F2FP.BF16.F32.PACK_AB R12, RZ, R12 ;  /* 0x0000000cff0c723e */ /* 0x000fca00000010ff */
[----:B------:R2:W-:Y:S01]  /*adc0*/  @P0 STG.E.U16 desc[UR36][R4.64+0x20], R12 ;  /* 0x0000200c04000986 */ /* 0x0005e2000c101524 */
[----:B------:R-:W-:-:S13]  /*add0*/  ISETP.GT.AND P0, PT, R0, 0x8, P2 ;  /* 0x000000080000780c */ /* 0x000fda0001704270 */
[----:B--2---:R-:W-:Y:S05]  /*ade0*/  @!P0 BRA `(.L_x_55) ;  /* 0x0000000000048947 */ /* 0x004fea0003800000 */
[----:B------:R2:W5:Y:S02]  /*adf0*/  LDG.E.LTC128B.U16 R9, desc[UR36][R22.64+0x22] ;  /* 0x0000222416097981 */ /* 0x000564000c1e1520 */
.L_x_55:
[----:B------:R-:W-:Y:S05]  /*ae00*/  BSYNC B1 ;  /* 0x0000000000017941 */ /* 0x000fea0003800000 */
.L_x_54:
[----:B------:R-:W3:Y:S01]  /*ae10*/  LDL.LU R13, [R1+0xc2c] ;  /* 0x000c2c00010d7983 */ /* 0x000ee20000300800 */
[----:B-----5:R-:W-:Y:S01]  /*ae20*/  IMAD.U32 R12, R9, 0x10000, RZ ;  /* 0x00010000090c7824 */ /* 0x020fe200078e00ff */
[----:B------:R-:W-:Y:S01]  /*ae30*/  ISETP.GT.AND P2, PT, R3, 0x18, PT ;  /* 0x000000180300780c */ /* 0x000fe20003f44270 */
[----:B------:R-:W-:Y:S01]  /*ae40*/  BSSY B1, `(.L_x_56) ;  /* 0x000000a000017945 */ /* 0x000fe20003800000 */
[----:B------:R-:W-:Y:S01]  /*ae50*/  LOP3.LUT R18, R18, 0xfbffffff, RZ, 0xc0, !PT ;  /* 0xfbffffff12127812 */ /* 0x000fe200078ec0ff */
[----:B------:R-:W-:-:S10]  /*ae60*/  FMUL R12, R12, R16 ;  /* 0x000000100c0c7220 */ /* 0x000fd40000400000 */
[----:B------:R-:W-:Y:S01]  /*ae70*/  @P2 LOP3.LUT R18, R18, 0x4000000, RZ, 0xfc, !PT ;  /* 0x0400000012122812 */ /* 0x000fe200078efcff */
[----:B---3--:R-:W-:-:S05]  /*ae80*/  FFMA R12, R13, R2, R12 ;  /* 0x000000020d0c7223 */ /* 0x008fca000000000c */
[----:B------:R-:W-:-:S05]  /*ae90*/  F2FP.BF16.F32.PACK_AB R12, RZ, R12 ;  /* 0x0000000cff0c723e */ /* 0x000fca00000010ff */
[----:B------:R3:W-:Y:S01]  /*aea0*/  @P0 STG.E.U16 desc[UR36][R4.64+0x22], R12 ;  /* 0x0000220c04000986 */ /* 0x0007e2000c101524 */
[----:B------:R-:W-:-:S13]  /*aeb0*/  ISETP.GT.AND P0, PT, R0, RZ, P2 ;  /* 0x000000ff0000720c */ /* 0x000fda0001704270 */
[----:B---3--:R-:W-:Y:S05]  /*aec0*/  @!P0 BRA `(.L_x_57) ;  /* 0x0000000000048947 */ /* 0x008fea0003800000 */
[----:B------:R3:W5:Y:S02]  /*aed0*/  LDG.E.LTC128B.U16 R9, desc[UR36][R152.64+0x30] ;  /* 0x0000302498097981 */ /* 0x000764000c1e1520 */
.L_x_57:
[----:B------:R-:W-:Y:S05]  /*aee0*/  BSYNC B1 ;  /* 0x0000000000017941 */ /* 0x000fea0003800000 */
.L_x_56:
[----:B------:R-:W2:Y:S01]  /*aef0*/  LDL.LU R13, [R1+0xc30] ;  /* 0x000c3000010d7983 */ /* 0x000ea20000300800 */
[----:B-----5:R-:W-:Y:S01]  /*af00*/  IMAD.U32 R12, R9, 0x10000, RZ ;  /* 0x00010000090c7824 */ /* 0x020fe200078e00ff */
[----:B------:R-:W-:Y:S01]  /*af10*/  ISETP.GT.AND P1, PT, R3, 0x19, PT ;  /* 0x000000190300780c */ /* 0x000fe20003f24270 */
[----:B------:R-:W-:Y:S01]  /*af20*/  BSSY B1, `(.L_x_58) ;  /* 0x000000d000017945 */ /* 0x000fe20003800000 */
[----:B------:R-:W-:Y:S01]  /*af30*/  LOP3.LUT R18, R18, 0xfdffffff, RZ, 0xc0, !PT ;  /* 0xfdffffff12127812 */ /* 0x000fe200078ec0ff */
[----:B------:R-:W-:-:S10]  /*af40*/  FMUL R12, R12, R16 ;  /* 0x000000100c0c7220 */ /* 0x000fd40000400000 */
[----:B------:R-:W-:Y:S01]  /*af50*/  @P1 LOP3.LUT R18, R18, 0x2000000, RZ, 0xfc, !PT ;  /* 0x0200000012121812 */ /* 0x000fe200078efcff */
[----:B--2---:R-:W-:Y:S01]  /*af60*/  FFMA R12, R13, R2, R12 ;  /* 0x000000020d0c7223 */ /* 0x004fe2000000000c */
[----:B------:R-:W-:-:S04]  /*af70*/  @P0 IMAD.MOV.U32 R13, RZ, RZ, R169 ;  /* 0x000000ffff0d0224 */ /* 0x000fc800078e00a9 */
[----:B------:R-:W-:-:S04]  /*af80*/  F2FP.BF16.F32.PACK_AB R12, RZ, R12 ;  /* 0x0000000cff0c723e */ /* 0x000fc800000010ff */
[----:B------:R-:W-:Y:S01]  /*af90*/  PRMT R14, R12, 0x7610, R14 ;  /* 0x000076100c0e7816 */ /* 0x000fe2000000000e */
[----:B------:R-:W-:-:S05]  /*afa0*/  @P0 IMAD.MOV.U32 R12, RZ, RZ, R168 ;  /* 0x000000ffff0c0224 */ /* 0x000fca00078e00a8 */
[----:B------:R2:W-:Y:S01]  /*afb0*/  @P0 STG.E.U16 desc[UR36][R12.64+0x30], R14 ;  /* 0x0000300e0c000986 */ /* 0x0005e2000c101524 */
[----:B------:R-:W-:-:S13]  /*afc0*/  ISETP.GT.AND P0, PT, R0, RZ, P1 ;  /* 0x000000ff0000720c */ /* 0x000fda0000f04270 */
[----:B--2---:R-:W-:Y:S05]  /*afd0*/  @!P0 BRA `(.L_x_59) ;  /* 0x0000000000048947 */ /* 0x004fea0003800000 */
[----:B------:R2:W5:Y:S02]  /*afe0*/  LDG.E.LTC128B.U16 R9, desc[UR36][R152.64+0x32] ;  /* 0x0000322498097981 */ /* 0x000564000c1e1520 */
.L_x_59:
[----:B------:R-:W-:Y:S05]  /*aff0*/  BSYNC B1 ;  /* 0x0000000000017941 */ /* 0x000fea0003800000 */
.L_x_58:
[----:B------:R-:W3:Y:S01]  /*b000*/  LDL.LU R13, [R1+0xc34] ;  /* 0x000c3400010d7983 */ /* 0x000ee20000300800 */
[----:B-----5:R-:W-:Y:S01]  /*b010*/  IMAD.U32 R12, R9, 0x10000, RZ ;  /* 0x00010000090c7824 */ /* 0x020fe200078e00ff */
[----:B------:R-:W-:Y:S03]  /*b020*/  BSSY B1, `(.L_x_60) ;  /* 0x000000b000017945 */ /* 0x000fe60003800000 */
[----:B------:R-:W-:-:S04]  /*b030*/  FMUL R12, R12, R16 ;  /* 0x000000100c0c7220 */ /* 0x000fc80000400000 */
[----:B---3--:R-:W-:Y:S01]  /*b040*/  FFMA R12, R13, R2, R12 ;  /* 0x000000020d0c7223 */ /* 0x008fe2000000000c */
[----:B------:R-:W-:-:S04]  /*b050*/  @P0 IMAD.MOV.U32 R13, RZ, RZ, R169 ;  /* 0x000000ffff0d0224 */ /* 0x000fc800078e00a9 */
[----:B------:R-:W-:-:S04]  /*b060*/  F2FP.BF16.F32.PACK_AB R12, RZ, R12 ;  /* 0x0000000cff0c723e */ /* 0x000fc800000010ff */
[----:B------:R-:W-:Y:S01]  /*b070*/  PRMT R14, R12, 0x7610, R14 ;  /* 0x000076100c0e7816 */ /* 0x000fe2000000000e */
[----:B------:R-:W-:-:S05]  /*b080*/  @P0 IMAD.MOV.U32 R12, RZ, RZ, R168 ;  /* 0x000000ffff0c0224 */ /* 0x000fca00078e00a8 */
[----:B------:R3:W-:Y:S01]  /*b090*/  @P0 STG.E.U16 desc[UR36][R12.64+0x32], R14 ;  /* 0x0000320e0c000986 */ /* 0x0007e2000c101524 */
[----:B------:R-:W-:-:S13]  /*b0a0*/  ISETP.GT.AND P0, PT, R0, 0x8, P2 ;  /* 0x000000080000780c */ /* 0x000fda0001704270 */
[----:B---3--:R-:W-:Y:S05]  /*b0b0*/  @!P0 BRA `(.L_x_61) ;  /* 0x0000000000048947 */ /* 0x008fea0003800000 */
[----:B------:R3:W5:Y:S02]  /*b0c0*/  LDG.E.LTC128B.U16 R9, desc[UR36][R22.64+0x30] ;  /* 0x0000302416097981 */ /* 0x000764000c1e1520 */
.L_x_61:
[----:B------:R-:W-:Y:S05]  /*b0d0*/  BSYNC B1 ;  /* 0x0000000000017941 */ /* 0x000fea0003800000 */
.L_x_60:
        /* <DEDUP_REMOVED lines=10> */
.L_x_63:
[----:B------:R-:W-:Y:S05]  /*b180*/  BSYNC B1 ;  /* 0x0000000000017941 */ /* 0x000fea0003800000 */
.L_x_62:
        /* <DEDUP_REMOVED lines=13> */
.L_x_65:
[----:B------:R-:W-:Y:S05]  /*b260*/  BSYNC B1 ;  /* 0x0000000000017941 */ /* 0x000fea0003800000 */
.L_x_64:
        /* <DEDUP_REMOVED lines=16> */
.L_x_67:
[----:B------:R-:W-:Y:S05]  /*b370*/  BSYNC B1 ;  /* 0x0000000000017941 */ /* 0x000fea0003800000 */
.L_x_66:
        /* <DEDUP_REMOVED lines=13> */
.L_x_69:
[----:B------:R-:W-:Y:S05]  /*b450*/  BSYNC B1 ;  /* 0x0000000000017941 */ /* 0x000fea0003800000 */
.L_x_68:
        /* <DEDUP_REMOVED lines=10> */
.L_x_71:
[----:B------:R-:W-:Y:S05]  /*b500*/  BSYNC B1 ;  /* 0x0000000000017941 */ /* 0x000fea0003800000 */
.L_x_70:
        /* <DEDUP_REMOVED lines=13> */
.L_x_73:
[----:B------:R-:W-:Y:S05]  /*b5e0*/  BSYNC B1 ;  /* 0x0000000000017941 */ /* 0x000fea0003800000 */
.L_x_72:
        /* <DEDUP_REMOVED lines=16> */
.L_x_75:
[----:B------:R-:W-:Y:S05]  /*b6f0*/  BSYNC B1 ;  /* 0x0000000000017941 */ /* 0x000fea0003800000 */
.L_x_74:
        /* <DEDUP_REMOVED lines=13> */
.L_x_77:
[----:B------:R-:W-:Y:S05]  /*b7d0*/  BSYNC B1 ;  /* 0x0000000000017941 */ /* 0x000fea0003800000 */
.L_x_76:
        /* <DEDUP_REMOVED lines=10> */
.L_x_79:
[----:B------:R-:W-:Y:S05]  /*b880*/  BSYNC B1 ;  /* 0x0000000000017941 */ /* 0x000fea0003800000 */
.L_x_78:
        /* <DEDUP_REMOVED lines=13> */
.L_x_81:
[----:B------:R-:W-:Y:S05]  /*b960*/  BSYNC B1 ;  /* 0x0000000000017941 */ /* 0x000fea0003800000 */
.L_x_80:
        /* <DEDUP_REMOVED lines=16> */
.L_x_83:
[----:B------:R-:W-:Y:S05]  /*ba70*/  BSYNC B1 ;  /* 0x0000000000017941 */ /* 0x000fea0003800000 */
.L_x_82:
        /* <DEDUP_REMOVED lines=13> */
.L_x_85:
[----:B------:R-:W-:Y:S05]  /*bb50*/  BSYNC B1 ;  /* 0x0000000000017941 */ /* 0x000fea0003800000 */
.L_x_84:
        /* <DEDUP_REMOVED lines=10> */
.L_x_87:
[----:B------:R-:W-:Y:S05]  /*bc00*/  BSYNC B1 ;  /* 0x0000000000017941 */ /* 0x000fea0003800000 */
.L_x_86:
        /* <DEDUP_REMOVED lines=13> */
.L_x_89:
[----:B------:R-:W-:Y:S05]  /*bce0*/  BSYNC B1 ;  /* 0x0000000000017941 */ /* 0x000fea0003800000 */
.L_x_88:
        /* <DEDUP_REMOVED lines=16> */
.L_x_91:
[----:B------:R-:W-:Y:S05]  /*bdf0*/  BSYNC B1 ;  /* 0x0000000000017941 */ /* 0x000fea0003800000 */
.L_x_90:
        /* <DEDUP_REMOVED lines=13> */
.L_x_93:
[----:B------:R-:W-:Y:S05]  /*bed0*/  BSYNC B1 ;  /* 0x0000000000017941 */ /* 0x000fea0003800000 */
.L_x_92:
        /* <DEDUP_REMOVED lines=10> */
.L_x_95:
[----:B------:R-:W-:Y:S05]  /*bf80*/  BSYNC B1 ;  /* 0x0000000000017941 */ /* 0x000fea0003800000 */
.L_x_94:
        /* <DEDUP_REMOVED lines=13> */
.L_x_97:
[----:B------:R-:W-:Y:S05]  /*c060*/  BSYNC B1 ;  /* 0x0000000000017941 */ /* 0x000fea0003800000 */
.L_x_96:
        /* <DEDUP_REMOVED lines=16> */
.L_x_99:
[----:B------:R-:W-:Y:S05]  /*c170*/  BSYNC B1 ;  /* 0x0000000000017941 */ /* 0x000fea0003800000 */
.L_x_98:
        /* <DEDUP_REMOVED lines=13> */
.L_x_101:
[----:B------:R-:W-:Y:S05]  /*c250*/  BSYNC B1 ;  /* 0x0000000000017941 */ /* 0x000fea0003800000 */
.L_x_100:
        /* <DEDUP_REMOVED lines=10> */
.L_x_103:
[----:B------:R-:W-:Y:S05]  /*c300*/  BSYNC B1 ;  /* 0x0000000000017941 */ /* 0x000fea0003800000 */
.L_x_102:
        /* <DEDUP_REMOVED lines=13> */
.L_x_105:
[----:B------:R-:W-:Y:S05]  /*c3e0*/  BSYNC B1 ;  /* 0x0000000000017941 */ /* 0x000fea0003800000 */
.L_x_104:
        /* <DEDUP_REMOVED lines=16> */
.L_x_107:
[----:B------:R-:W-:Y:S05]  /*c4f0*/  BSYNC B1 ;  /* 0x0000000000017941 */ /* 0x000fea0003800000 */
.L_x_106:
        /* <DEDUP_REMOVED lines=13> */
.L_x_109:
[----:B------:R-:W-:Y:S05]  /*c5d0*/  BSYNC B1 ;  /* 0x0000000000017941 */ /* 0x000fea0003800000 */
.L_x_108:
        /* <DEDUP_REMOVED lines=10> */
.L_x_111:
[----:B------:R-:W-:Y:S05]  /*c680*/  BSYNC B1 ;  /* 0x0000000000017941 */ /* 0x000fea0003800000 */
.L_x_110:
        /* <DEDUP_REMOVED lines=13> */
.L_x_113:
[----:B------:R-:W-:Y:S05]  /*c760*/  BSYNC B1 ;  /* 0x0000000000017941 */ /* 0x000fea0003800000 */
.L_x_112:
        /* <DEDUP_REMOVED lines=16> */
.L_x_115:
[----:B------:R-:W-:Y:S05]  /*c870*/  BSYNC B1 ;  /* 0x0000000000017941 */ /* 0x000fea0003800000 */
.L_x_114:
        /* <DEDUP_REMOVED lines=13> */
.L_x_117:
[----:B------:R-:W-:Y:S05]  /*c950*/  BSYNC B1 ;  /* 0x0000000000017941 */ /* 0x000fea0003800000 */
.L_x_116:
        /* <DEDUP_REMOVED lines=10> */
.L_x_119:
[----:B------:R-:W-:Y:S05]  /*ca00*/  BSYNC B1 ;  /* 0x0000000000017941 */ /* 0x000fea0003800000 */
.L_x_118:
        /* <DEDUP_REMOVED lines=13> */
.L_x_121:
[----:B------:R-:W-:Y:S05]  /*cae0*/  BSYNC B1 ;  /* 0x0000000000017941 */ /* 0x000fea0003800000 */
.L_x_120:
        /* <DEDUP_REMOVED lines=16> */
.L_x_123:
[----:B------:R-:W-:Y:S05]  /*cbf0*/  BSYNC B1 ;  /* 0x0000000000017941 */ /* 0x000fea0003800000 */
.L_x_122:
        /* <DEDUP_REMOVED lines=13> */
.L_x_125:
[----:B------:R-:W-:Y:S05]  /*ccd0*/  BSYNC B1 ;  /* 0x0000000000017941 */ /* 0x000fea0003800000 */
.L_x_124:
        /* <DEDUP_REMOVED lines=10> */
.L_x_127:
[----:B------:R-:W-:Y:S05]  /*cd80*/  BSYNC B1 ;  /* 0x0000000000017941 */ /* 0x000fea0003800000 */
.L_x_126:
        /* <DEDUP_REMOVED lines=13> */
.L_x_129:
[----:B------:R-:W-:Y:S05]  /*ce60*/  BSYNC B1 ;  /* 0x0000000000017941 */ /* 0x000fea0003800000 */
.L_x_128:
        /* <DEDUP_REMOVED lines=16> */
.L_x_131:
[----:B------:R-:W-:Y:S05]  /*cf70*/  BSYNC B1 ;  /* 0x0000000000017941 */ /* 0x000fea0003800000 */
.L_x_130:
        /* <DEDUP_REMOVED lines=13> */
.L_x_133:
[----:B------:R-:W-:Y:S05]  /*d050*/  BSYNC B1 ;  /* 0x0000000000017941 */ /* 0x000fea0003800000 */
.L_x_132:
        /* <DEDUP_REMOVED lines=10> */
.L_x_135:
[----:B------:R-:W-:Y:S05]  /*d100*/  BSYNC B1 ;  /* 0x0000000000017941 */ /* 0x000fea0003800000 */
.L_x_134:
        /* <DEDUP_REMOVED lines=13> */
.L_x_137:
[----:B------:R-:W-:Y:S05]  /*d1e0*/  BSYNC B1 ;  /* 0x0000000000017941 */ /* 0x000fea0003800000 */
.L_x_136:
        /* <DEDUP_REMOVED lines=16> */
.L_x_139:
[----:B------:R-:W-:Y:S05]  /*d2f0*/  BSYNC B1 ;  /* 0x0000000000017941 */ /* 0x000fea0003800000 */
.L_x_138:
        /* <DEDUP_REMOVED lines=13> */
.L_x_141:
[----:B------:R-:W-:Y:S05]  /*d3d0*/  BSYNC B1 ;  /* 0x0000000000017941 */ /* 0x000fea0003800000 */
.L_x_140:
        /* <DEDUP_REMOVED lines=10> */
.L_x_143:
[----:B------:R-:W-:Y:S05]  /*d480*/  BSYNC B1 ;  /* 0x0000000000017941 */ /* 0x000fea0003800000 */
.L_x_142:
        /* <DEDUP_REMOVED lines=13> */
.L_x_145:
[----:B------:R-:W-:Y:S05]  /*d560*/  BSYNC B1 ;  /* 0x0000000000017941 */ /* 0x000fea0003800000 */
.L_x_144:
        /* <DEDUP_REMOVED lines=16> */
.L_x_147:
[----:B------:R-:W-:Y:S05]  /*d670*/  BSYNC B1 ;  /* 0x0000000000017941 */ /* 0x000fea0003800000 */
.L_x_146:
        /* <DEDUP_REMOVED lines=13> */
.L_x_149:
[----:B------:R-:W-:Y:S05]  /*d750*/  BSYNC B1 ;  /* 0x0000000000017941 */ /* 0x000fea0003800000 */
.L_x_148:
        /* <DEDUP_REMOVED lines=10> */
.L_x_151:
[----:B------:R-:W-:Y:S05]  /*d800*/  BSYNC B1 ;  /* 0x0000000000017941 */ /* 0x000fea0003800000 */
.L_x_150:
        /* <DEDUP_REMOVED lines=13> */
.L_x_153:
[----:B------:R-:W-:Y:S05]  /*d8e0*/  BSYNC B1 ;  /* 0x0000000000017941 */ /* 0x000fea0003800000 */
.L_x_152:
        /* <DEDUP_REMOVED lines=16> */
.L_x_155:
[----:B------:R-:W-:Y:S05]  /*d9f0*/  BSYNC B1 ;  /* 0x0000000000017941 */ /* 0x000fea0003800000 */
.L_x_154:
        /* <DEDUP_REMOVED lines=13> */
.L_x_157:
[----:B------:R-:W-:Y:S05]  /*dad0*/  BSYNC B1 ;  /* 0x0000000000017941 */ /* 0x000fea0003800000 */
.L_x_156:
        /* <DEDUP_REMOVED lines=10> */
.L_x_159:
[----:B------:R-:W-:Y:S05]  /*db80*/  BSYNC B1 ;  /* 0x0000000000017941 */ /* 0x000fea0003800000 */
.L_x_158:
        /* <DEDUP_REMOVED lines=13> */
.L_x_161:
[----:B------:R-:W-:Y:S05]  /*dc60*/  BSYNC B1 ;  /* 0x0000000000017941 */ /* 0x000fea0003800000 */
.L_x_160:
        /* <DEDUP_REMOVED lines=13> */
[----:B------:R-:W-:-:S05]  /*dd40*/  IADD3 R170, P0, R8, 0x80, RZ ;  /* 0x0000008008aa7810 */ /* 0x000fca0007f1e0ff */
[----:B--2---:R-:W-:Y:S01]  /*dd50*/  IMAD.X R14, RZ, RZ, UR9, P0 ;  /* 0x00000009ff0e7e24 */ /* 0x004fe200080e06ff */
[----:B------:R-:W-:-:S13]  /*dd60*/  ISETP.GT.AND P0, PT, R0, RZ, P1 ;  /* 0x000000ff0000720c */ /* 0x000fda0000f04270 */
[----:B------:R-:W-:Y:S05]  /*dd70*/  @!P0 BRA `(.L_x_163) ;  /* 0x0000000000048947 */ /* 0x000fea0003800000 */
[----:B------:R2:W5:Y:S02]  /*dd80*/  LDG.E.LTC128B.U16 R9, desc[UR36][R152.64+0x102] ;  /* 0x0001022498097981 */ /* 0x000564000c1e1520 */
.L_x_163:
[----:B------:R-:W-:Y:S05]  /*dd90*/  BSYNC B1 ;  /* 0x0000000000017941 */ /* 0x000fea0003800000 */
.L_x_162:
        /* <DEDUP_REMOVED lines=13> */
.L_x_165:
[----:B------:R-:W-:Y:S05]  /*de70*/  BSYNC B1 ;  /* 0x0000000000017941 */ /* 0x000fea0003800000 */
.L_x_164:
[----:B------:R-:W2:Y:S01]  /*de80*/  LDL.LU R13, [R1+0xd08] ;  /* 0x000d0800010d7983 */ /* 0x000ea20000300800 */
[----:B-----5:R-:W-:Y:S01]  /*de90*/  IMAD.U32 R12, R9, 0x10000, RZ ;  /* 0x00010000090c7824 */ /* 0x020fe200078e00ff */
[----:B------:R-:W-:Y:S03]  /*dea0*/  BSSY B1, `(.L_x_166) ;  /* 0x000000a000017945 */ /* 0x000fe60003800000 */
[----:B------:R-:W-:-:S04]  /*deb0*/  FMUL R12, R12, R16 ;  /* 0x000000100c0c7220 */ /* 0x000fc80000400000 */
[----:B--2---:R-:W-:-:S05]  /*dec0*/  FFMA R12, R13, R2, R12 ;  /* 0x000000020d0c7223 */ /* 0x004fca000000000c */
[----:B------:R-:W-:-:S05]  /*ded0*/  F2FP.BF16.F32.PACK_AB R12, RZ, R12 ;  /* 0x0000000cff0c723e */ /* 0x000fca00000010ff */
[----:B------:R2:W-:Y:S01]  /*dee0*/  @P0 STG.E.U16 desc[UR36][R4.64+0x100], R12 ;  /* 0x0001000c04000986 */ /* 0x0005e2000c101524 */
[----:B------:R-:W-:-:S05]  /*def0*/  IADD3 R166, P0, R8, 0x100, RZ ;  /* 0x0000010008a67810 */ /* 0x000fca0007f1e0ff */
[----:B------:R-:W-:Y:S01]  /*df00*/  IMAD.X R175, RZ, RZ, UR9, P0 ;  /* 0x00000009ffaf7e24 */ /* 0x000fe200080e06ff */
[----:B------:R-:W-:-:S13]  /*df10*/  ISETP.GT.AND P0, PT, R0, 0x8, P1 ;  /* 0x000000080000780c */ /* 0x000fda0000f04270 */
[----:B--2---:R-:W-:Y:S05]  /*df20*/  @!P0 BRA `(.L_x_167) ;  /* 0x0000000000048947 */ /* 0x004fea0003800000 */
[----:B------:R2:W5:Y:S02]  /*df30*/  LDG.E.LTC128B.U16 R9, desc[UR36][R22.64+0x102] ;  /* 0x0001022416097981 */ /* 0x000564000c1e1520 */
.L_x_167:
[----:B------:R-:W-:Y:S05]  /*df40*/  BSYNC B1 ;  /* 0x0000000000017941 */ /* 0x000fea0003800000 */
.L_x_166:
[----:B------:R-:W3:Y:S01]  /*df50*/  LDL.LU R13, [R1+0xd0c] ;  /* 0x000d0c00010d7983 */ /* 0x000ee20000300800 */
[----:B-----5:R-:W-:Y:S01]  /*df60*/  IMAD.U32 R12, R9, 0x10000, RZ ;  /* 0x00010000090c7824 */ /* 0x020fe200078e00ff */
[----:B------:R-:W-:Y:S01]  /*df70*/  ISETP.GT.AND P2, PT, R3, 0x88, PT ;  /* 0x000000880300780c */ /* 0x000fe20003f44270 */
[----:B------:R-:W-:Y:S01]  /*df80*/  BSSY B1, `(.L_x_168) ;  /* 0x000000b000017945 */ /* 0x000fe20003800000 */
[----:B------:R-:W-:Y:S01]  /*df90*/  LOP3.LUT R17, R17, 0xbfffffff, RZ, 0xc0, !PT ;  /* 0xbfffffff11117812 */ /* 0x000fe200078ec0ff */
[----:B------:R-:W-:Y:S01]  /*dfa0*/  FMUL R12, R12, R16 ;  /* 0x000000100c0c7220 */ /* 0x000fe20000400000 */
[----:B------:R-:W-:-:S09]  /*dfb0*/  PRMT R174, R9, 0x7610, R174 ;  /* 0x0000761009ae7816 */ /* 0x000fd200000000ae */
[----:B------:R-:W-:Y:S01]  /*dfc0*/  @P2 LOP3.LUT R17, R17, 0x40000000, RZ, 0xfc, !PT ;  /* 0x4000000011112812 */ /* 0x000fe200078efcff */
[----:B---3--:R-:W-:-:S05]  /*dfd0*/  FFMA R12, R13, R2, R12 ;  /* 0x000000020d0c7223 */ /* 0x008fca000000000c */
[----:B------:R-:W-:-:S05]  /*dfe0*/  F2FP.BF16.F32.PACK_AB R12, RZ, R12 ;  /* 0x0000000cff0c723e */ /* 0x000fca00000010ff */
[----:B------:R3:W-:Y:S01]  /*dff0*/  @P0 STG.E.U16 desc[UR36][R4.64+0x102], R12 ;  /* 0x0001020c04000986 */ /* 0x0007e2000c101524 */
[----:B------:R-:W-:-:S13]  /*e000*/  ISETP.GT.AND P0, PT, R0, RZ, P2 ;  /* 0x000000ff0000720c */ /* 0x000fda0001704270 */
[----:B---3--:R-:W-:Y:S05]  /*e010*/  @!P0 BRA `(.L_x_169) ;  /* 0x0000000000048947 */ /* 0x008fea0003800000 */
[----:B------:R3:W5:Y:S02]  /*e020*/  LDG.E.LTC128B.U16 R174, desc[UR36][R152.64+0x110] ;  /* 0x0001102498ae7981 */ /* 0x000764000c1e1520 */
.L_x_169:
[----:B------:R-:W-:Y:S05]  /*e030*/  BSYNC B1 ;  /* 0x0000000000017941 */ /* 0x000fea0003800000 */
.L_x_168:
[----:B------:R-:W2:Y:S01]  /*e040*/  LDL.LU R12, [R1+0xd10] ;  /* 0x000d1000010c7983 */ /* 0x000ea20000300800 */
[----:B-----5:R-:W-:Y:S01]  /*e050*/  IMAD.U32 R9, R174, 0x10000, RZ ;  /* 0x00010000ae097824 */ /* 0x020fe200078e00ff */
[----:B------:R-:W-:Y:S01]  /*e060*/  ISETP.GT.AND P1, PT, R3, 0x89, PT ;  /* 0x000000890300780c */ /* 0x000fe20003f24270 */
[----:B------:R-:W-:Y:S01]  /*e070*/  @P0 IMAD.MOV.U32 R13, RZ, RZ, R169 ;  /* 0x000000ffff0d0224 */ /* 0x000fe200078e00a9 */
[----:B------:R-:W-:Y:S01]  /*e080*/  LOP3.LUT R17, R17, 0xdfffffff, RZ, 0xc0, !PT ;  /* 0xdfffffff11117812 */ /* 0x000fe200078ec0ff */
[----:B------:R-:W-:Y:S01]  /*e090*/  FMUL R9, R9, R16 ;  /* 0x0000001009097220 */ /* 0x000fe20000400000 */
[-C--:B------:R-:W-:Y:S01]  /*e0a0*/  IMAD R161, R14, R6.reuse, RZ ;  /* 0x000000060ea17224 */ /* 0x080fe200078e02ff */
[----:B------:R-:W-:Y:S01]  /*e0b0*/  BSSY B1, `(.L_x_170) ;  /* 0x0000053000017945 */ /* 0x000fe20003800000 */
[----:B------:R-:W-:Y:S02]  /*e0c0*/  IMAD R175, R175, R6, RZ ;  /* 0x00000006afaf7224 */ /* 0x000fe400078e02ff */
[----:B------:R-:W-:-:S02]  /*e0d0*/  IMAD R161, R170, R7, R161 ;  /* 0x00000007aaa17224 */ /* 0x000fc400078e02a1 */
[----:B------:R-:W-:-:S03]  /*e0e0*/  IMAD R175, R166, R7, R175 ;  /* 0x00000007a6af7224 */ /* 0x000fc600078e02af */
[----:B------:R-:W-:Y:S01]  /*e0f0*/  @P1 LOP3.LUT R17, R17, 0x20000000, RZ, 0xfc, !PT ;  /* 0x2000000011111812 */ /* 0x000fe200078efcff */
[----:B--2---:R-:W-:Y:S01]  /*e100*/  FFMA R9, R12, R2, R9 ;  /* 0x000000020c097223 */ /* 0x004fe20000000009 */
[----:B------:R-:W-:-:S04]  /*e110*/  @P0 IMAD.MOV.U32 R12, RZ, RZ, R168 ;  /* 0x000000ffff0c0224 */ /* 0x000fc800078e00a8 */
[----:B------:R-:W-:-:S05]  /*e120*/  F2FP.BF16.F32.PACK_AB R9, RZ, R9 ;  /* 0x00000009ff09723e */ /* 0x000fca00000010ff */
[----:B------:R2:W-:Y:S02]  /*e130*/  @P0 STG.E.U16 desc[UR36][R12.64+0x110], R9 ;  /* 0x000110090c000986 */ /* 0x0005e4000c101524 */
[----:B--2---:R-:W-:-:S04]  /*e140*/  IMAD.WIDE.U32 R12, R170, R6, R156 ;  /* 0x00000006aa0c7225 */ /* 0x004fc800078e009c */
[----:B------:R-:W-:Y:S01]  /*e150*/  IMAD.IADD R9, R13, 0x1, R161 ;  /* 0x000000010d097824 */ /* 0x000fe200078e02a1 */
[----:B------:R-:W-:-:S04]  /*e160*/  LEA R172, P0, R12, R154, 0x1 ;  /* 0x0000009a0cac7211 */ /* 0x000fc800078008ff */
[----:B------:R-:W-:Y:S01]  /*e170*/  LEA.HI.X R173, R12, R155, R9, 0x1, P0 ;  /* 0x0000009b0cad7211 */ /* 0x000fe200000f0c09 */
[----:B------:R-:W-:-:S04]  /*e180*/  IMAD.WIDE.U32 R12, R166, R6, R156 ;  /* 0x00000006a60c7225 */ /* 0x000fc800078e009c */
[----:B------:R-:W-:Y:S01]  /*e190*/  IMAD.IADD R9, R13, 0x1, R175 ;  /* 0x000000010d097824 */ /* 0x000fe200078e02af */
[----:B------:R-:W-:-:S04]  /*e1a0*/  LEA R178, P0, R12, R154, 0x1 ;  /* 0x0000009a0cb27211 */ /* 0x000fc800078008ff */
[----:B------:R-:W-:Y:S02]  /*e1b0*/  LEA.HI.X R179, R12, R155, R9, 0x1, P0 ;  /* 0x0000009b0cb37211 */ /* 0x000fe400000f0c09 */
[----:B------:R-:W-:-:S05]  /*e1c0*/  IADD3 R19, P0, R8, 0x180, RZ ;  /* 0x0000018008137810 */ /* 0x000fca0007f1e0ff */
[----:B------:R-:W-:Y:S02]  /*e1d0*/  IMAD.X R8, RZ, RZ, UR9, P0 ;  /* 0x00000009ff087e24 */ /* 0x000fe400080e06ff */
[----:B------:R-:W-:-:S04]  /*e1e0*/  IMAD.WIDE.U32 R176, R19, R6, R162 ;  /* 0x0000000613b07225 */ /* 0x000fc800078e00a2 */
[----:B------:R-:W-:-:S04]  /*e1f0*/  IMAD R8, R8, R6, RZ ;  /* 0x0000000608087224 */ /* 0x000fc800078e02ff */
[C---:B------:R-:W-:Y:S02]  /*e200*/  IMAD R7, R19.reuse, R7, R8 ;  /* 0x0000000713077224 */ /* 0x040fe400078e0208 */
[----:B------:R-:W-:-:S04]  /*e210*/  IMAD.WIDE.U32 R8, R19, R6, R156 ;  /* 0x0000000613087225 */ /* 0x000fc800078e009c */
[----:B------:R-:W-:Y:S01]  /*e220*/  IMAD.IADD R9, R9, 0x1, R7 ;  /* 0x0000000109097824 */ /* 0x000fe200078e0207 */
[----:B------:R-:W-:-:S04]  /*e230*/  LEA R182, P0, R8, R154, 0x1 ;  /* 0x0000009a08b67211 */ /* 0x000fc800078008ff */
[----:B------:R-:W-:Y:S01]  /*e240*/  LEA.HI.X R183, R8, R155, R9, 0x1, P0 ;  /* 0x0000009b08b77211 */ /* 0x000fe200000f0c09 */
[----:B------:R-:W-:-:S04]  /*e250*/  IMAD.WIDE.U32 R8, R170, R6, R10 ;  /* 0x00000006aa087225 */ /* 0x000fc800078e000a */
[----:B------:R-:W-:Y:S02]  /*e260*/  IMAD.IADD R9, R161, 0x1, R9 ;  /* 0x00000001a1097824 */ /* 0x000fe400078e0209 */
[----:B------:R-:W-:-:S04]  /*e270*/  IMAD.WIDE.U32 R170, R170, R6, R162 ;  /* 0x00000006aaaa7225 */ /* 0x000fc800078e00a2 */
[----:B------:R-:W-:-:S04]  /*e280*/  IMAD.WIDE.U32 R8, R158, UR43, R8 ;  /* 0x0000002b9e087c25 */ /* 0x000fc8000f8e0008 */
[----:B------:R-:W-:Y:S01]  /*e290*/  IMAD.IADD R9, R159, 0x1, R9 ;  /* 0x000000019f097824 */ /* 0x000fe200078e0209 */
[----:B------:R-:W-:Y:S01]  /*e2a0*/  LEA R20, P0, R8, R154, 0x1 ;  /* 0x0000009a08147211 */ /* 0x000fe200078008ff */
[----:B------:R-:W-:-:S03]  /*e2b0*/  IMAD.IADD R161, R161, 0x1, R171 ;  /* 0x00000001a1a17824 */ /* 0x000fc600078e02ab */
        /* <DEDUP_REMOVED lines=10> */
[C---:B------:R-:W-:Y:S02]  /*e360*/  IMAD.IADD R9, R7.reuse, 0x1, R9 ;  /* 0x0000000107097824 */ /* 0x040fe400078e0209 */
[----:B------:R-:W-:Y:S02]  /*e370*/  IMAD.IADD R19, R7, 0x1, R177 ;  /* 0x0000000107137824 */ /* 0x000fe400078e02b1 */
[----:B------:R-:W-:-:S04]  /*e380*/  IMAD.WIDE.U32 R14, R158, UR43, R8 ;  /* 0x0000002b9e0e7c25 */ /* 0x000fc8000f8e0008 */
[----:B------:R-:W-:Y:S01]  /*e390*/  IMAD.IADD R9, R159, 0x1, R15 ;  /* 0x000000019f097824 */ /* 0x000fe200078e020f */
[----:B------:R-:W-:-:S04]  /*e3a0*/  LEA R8, P0, R14, R154, 0x1 ;  /* 0x0000009a0e087211 */ /* 0x000fc800078008ff */
[----:B------:R-:W-:Y:S02]  /*e3b0*/  LEA.HI.X R9, R14, R155, R9, 0x1, P0 ;  /* 0x0000009b0e097211 */ /* 0x000fe400000f0c09 */
[----:B------:R-:W-:-:S05]  /*e3c0*/  IADD3 R164, P0, R10, R170, RZ ;  /* 0x000000aa0aa47210 */ /* 0x000fca0007f1e0ff */
[----:B------:R-:W-:Y:S02]  /*e3d0*/  IMAD.X R165, R11, 0x1, R161, P0 ;  /* 0x000000010ba57824 */ /* 0x000fe400000e06a1 */
[----:B------:R-:W-:-:S04]  /*e3e0*/  IMAD.WIDE.U32 R164, R158, UR43, R164 ;  /* 0x0000002b9ea47c25 */ /* 0x000fc8000f8e00a4 */
[----:B------:R-:W-:Y:S01]  /*e3f0*/  IMAD.IADD R15, R159, 0x1, R165 ;  /* 0x000000019f0f7824 */ /* 0x000fe200078e02a5 */
[----:B------:R-:W-:-:S04]  /*e400*/  LEA R14, P0, R164, R154, 0x1 ;  /* 0x0000009aa40e7211 */ /* 0x000fc800078008ff */
[----:B------:R-:W-:Y:S02]  /*e410*/  LEA.HI.X R15, R164, R155, R15, 0x1, P0 ;  /* 0x0000009ba40f7211 */ /* 0x000fe400000f0c0f */
[----:B------:R-:W-:-:S05]  /*e420*/  IADD3 R164, P0, R10, R166, RZ ;  /* 0x000000a60aa47210 */ /* 0x000fca0007f1e0ff */
[----:B------:R-:W-:Y:S01]  /*e430*/  IMAD.X R165, R11, 0x1, R156, P0 ;  /* 0x000000010ba57824 */ /* 0x000fe200000e069c */
[----:B------:R-:W-:Y:S01]  /*e440*/  IADD3 R162, P0, R10, R176, RZ ;  /* 0x000000b00aa27210 */ /* 0x000fe20007f1e0ff */
[----:B------:R-:W-:-:S04]  /*e450*/  IMAD.WIDE.U32 R6, R158, UR43, R164 ;  /* 0x0000002b9e067c25 */ /* 0x000fc8000f8e00a4 */
[----:B------:R-:W-:Y:S01]  /*e460*/  IMAD.X R163, R11, 0x1, R19, P0 ;  /* 0x000000010ba37824 */ /* 0x000fe200000e0613 */
[----:B------:R-:W-:Y:S01]  /*e470*/  LEA R10, P0, R6, R154, 0x1 ;  /* 0x0000009a060a7211 */ /* 0x000fe200078008ff */
[----:B------:R-:W-:Y:S02]  /*e480*/  IMAD.IADD R7, R159, 0x1, R7 ;  /* 0x000000019f077824 */ /* 0x000fe400078e0207 */
[----:B------:R-:W-:-:S03]  /*e490*/  IMAD.WIDE.U32 R162, R158, UR43, R162 ;  /* 0x0000002b9ea27c25 */ /* 0x000fc6000f8e00a2 */
[----:B------:R-:W-:Y:S01]  /*e4a0*/  LEA.HI.X R11, R6, R155, R7, 0x1, P0 ;  /* 0x0000009b060b7211 */ /* 0x000fe200000f0c07 */
[----:B------:R-:W-:Y:S01]  /*e4b0*/  IMAD.IADD R159, R159, 0x1, R163 ;  /* 0x000000019f9f7824 */ /* 0x000fe200078e02a3 */
[----:B------:R-:W-:-:S04]  /*e4c0*/  LEA R6, P0, R162, R154, 0x1 ;  /* 0x0000009aa2067211 */ /* 0x000fc800078008ff */
[----:B------:R-:W-:Y:S02]  /*e4d0*/  LEA.HI.X R7, R162, R155, R159, 0x1, P0 ;  /* 0x0000009ba2077211 */ /* 0x000fe400000f0c9f */
[----:B------:R-:W-:-:S05]  /*e4e0*/  IADD3 R170, P0, R160, R170, RZ ;  /* 0x000000aaa0aa7210 */ /* 0x000fca0007f1e0ff */
[----:B------:R-:W-:Y:S01]  /*e4f0*/  IMAD.X R161, R161, 0x1, R157, P0 ;  /* 0x00000001a1a17824 */ /* 0x000fe200000e069d */
[----:B------:R-:W-:-:S05]  /*e500*/  IADD3 R166, P0, R160, R166, RZ ;  /* 0x000000a6a0a67210 */ /* 0x000fca0007f1e0ff */
[----:B------:R-:W-:Y:S01]  /*e510*/  IMAD.X R156, R156, 0x1, R157, P0 ;  /* 0x000000019c9c7824 */ /* 0x000fe200000e069d */
[----:B------:R-:W-:-:S05]  /*e520*/  IADD3 R160, P0, R160, R176, RZ ;  /* 0x000000b0a0a07210 */ /* 0x000fca0007f1e0ff */
[----:B------:R-:W-:Y:S01]  /*e530*/  IMAD.X R19, R19, 0x1, R157, P0 ;  /* 0x0000000113137824 */ /* 0x000fe200000e069d */
[----:B------:R-:W-:-:S04]  /*e540*/  LEA R158, P0, R170, R154, 0x1 ;  /* 0x0000009aaa9e7211 */ /* 0x000fc800078008ff */
[----:B------:R-:W-:Y:S02]  /*e550*/  LEA.HI.X R159, R170, R155, R161, 0x1, P0 ;  /* 0x0000009baa9f7211 */ /* 0x000fe400000f0ca1 */
[----:B------:R-:W-:-:S04]  /*e560*/  LEA R162, P0, R166, R154, 0x1 ;  /* 0x0000009aa6a27211 */ /* 0x000fc800078008ff */
[----:B------:R-:W-:Y:S02]  /*e570*/  LEA.HI.X R163, R166, R155, R156, 0x1, P0 ;  /* 0x0000009ba6a37211 */ /* 0x000fe400000f0c9c */
[----:B------:R-:W-:-:S04]  /*e580*/  LEA R170, P0, R160, R154, 0x1 ;  /* 0x0000009aa0aa7211 */ /* 0x000fc800078008ff */
[--C-:B------:R-:W-:Y:S02]  /*e590*/  LEA.HI.X R171, R160, R155, R19.reuse, 0x1, P0 ;  /* 0x0000009ba0ab7211 */ /* 0x100fe400000f0c13 */
[----:B------:R-:W-:Y:S02]  /*e5a0*/  ISETP.GT.AND P0, PT, R0, RZ, P1 ;  /* 0x000000ff0000720c */ /* 0x000fe40000f04270 */
[----:B------:R-:W-:-:S11]  /*e5b0*/  PRMT R19, R174, 0x7610, R19 ;  /* 0x00007610ae137816 */ /* 0x000fd60000000013 */
[----:B------:R-:W-:Y:S05]  /*e5c0*/  @!P0 BRA `(.L_x_171) ;  /* 0x0000000000048947 */ /* 0x000fea0003800000 */
[----:B------:R2:W5:Y:S02]  /*e5d0*/  LDG.E.LTC128B.U16 R19, desc[UR36][R152.64+0x112] ;  /* 0x0001122498137981 */ /* 0x000564000c1e1520 */
.L_x_171:
[----:B------:R-:W-:Y:S05]  /*e5e0*/  BSYNC B1 ;  /* 0x0000000000017941 */ /* 0x000fea0003800000 */
.L_x_170:
        /* <DEDUP_REMOVED lines=13> */
.L_x_173:
[----:B------:R-:W-:Y:S05]  /*e6c0*/  BSYNC B1 ;  /* 0x0000000000017941 */ /* 0x000fea0003800000 */
.L_x_172:
        /* <DEDUP_REMOVED lines=10> */
.L_x_175:
[----:B------:R-:W-:Y:S05]  /*e770*/  BSYNC B1 ;  /* 0x0000000000017941 */ /* 0x000fea0003800000 */
.L_x_174:
        /* <DEDUP_REMOVED lines=13> */
.L_x_177:
[----:B------:R-:W-:Y:S05]  /*e850*/  BSYNC B1 ;  /* 0x0000000000017941 */ /* 0x000fea0003800000 */
.L_x_176:
        /* <DEDUP_REMOVED lines=16> */
.L_x_179:
[----:B------:R-:W-:Y:S05]  /*e960*/  BSYNC B1 ;  /* 0x0000000000017941 */ /* 0x000fea0003800000 */
.L_x_178:
        /* <DEDUP_REMOVED lines=13> */
.L_x_181:
[----:B------:R-:W-:Y:S05]  /*ea40*/  BSYNC B1 ;  /* 0x0000000000017941 */ /* 0x000fea0003800000 */
.L_x_180:
        /* <DEDUP_REMOVED lines=10> */
.L_x_183:
[----:B------:R-:W-:Y:S05]  /*eaf0*/  BSYNC B1 ;  /* 0x0000000000017941 */ /* 0x000fea0003800000 */
.L_x_182:
        /* <DEDUP_REMOVED lines=13> */
.L_x_185:
[----:B------:R-:W-:Y:S05]  /*ebd0*/  BSYNC B1 ;  /* 0x0000000000017941 */ /* 0x000fea0003800000 */
.L_x_184:
        /* <DEDUP_REMOVED lines=16> */
.L_x_187:
[----:B------:R-:W-:Y:S05]  /*ece0*/  BSYNC B1 ;  /* 0x0000000000017941 */ /* 0x000fea0003800000 */
.L_x_186:
        /* <DEDUP_REMOVED lines=13> */
.L_x_189:
[----:B------:R-:W-:Y:S05]  /*edc0*/  BSYNC B1 ;  /* 0x0000000000017941 */ /* 0x000fea0003800000 */
.L_x_188:
        /* <DEDUP_REMOVED lines=10> */
.L_x_191:
[----:B------:R-:W-:Y:S05]  /*ee70*/  BSYNC B1 ;  /* 0x0000000000017941 */ /* 0x000fea0003800000 */
.L_x_190:
        /* <DEDUP_REMOVED lines=13> */
.L_x_193:
[----:B------:R-:W-:Y:S05]  /*ef50*/  BSYNC B1 ;  /* 0x0000000000017941 */ /* 0x000fea0003800000 */
.L_x_192:
        /* <DEDUP_REMOVED lines=16> */
.L_x_195:
[----:B------:R-:W-:Y:S05]  /*f060*/  BSYNC B1 ;  /* 0x0000000000017941 */ /* 0x000fea0003800000 */
.L_x_194:
        /* <DEDUP_REMOVED lines=13> */
.L_x_197:
[----:B------:R-:W-:Y:S05]  /*f140*/  BSYNC B1 ;  /* 0x0000000000017941 */ /* 0x000fea0003800000 */
.L_x_196:
        /* <DEDUP_REMOVED lines=10> */
.L_x_199:
[----:B------:R-:W-:Y:S05]  /*f1f0*/  BSYNC B1 ;  /* 0x0000000000017941 */ /* 0x000fea0003800000 */
.L_x_198:
        /* <DEDUP_REMOVED lines=13> */
.L_x_201:
[----:B------:R-:W-:Y:S05]  /*f2d0*/  BSYNC B1 ;  /* 0x0000000000017941 */ /* 0x000fea0003800000 */
.L_x_200:
        /* <DEDUP_REMOVED lines=16> */
.L_x_203:
[----:B------:R-:W-:Y:S05]  /*f3e0*/  BSYNC B1 ;  /* 0x0000000000017941 */ /* 0x000fea0003800000 */
.L_x_202:
        /* <DEDUP_REMOVED lines=13> */
.L_x_205:
[----:B------:R-:W-:Y:S05]  /*f4c0*/  BSYNC B1 ;  /* 0x0000000000017941 */ /* 0x000fea0003800000 */
.L_x_204:
        /* <DEDUP_REMOVED lines=10> */
.L_x_207:
[----:B------:R-:W-:Y:S05]  /*f570*/  BSYNC B1 ;  /* 0x0000000000017941 */ /* 0x000fea0003800000 */
.L_x_206:
        /* <DEDUP_REMOVED lines=13> */
.L_x_209:
[----:B------:R-:W-:Y:S05]  /*f650*/  BSYNC B1 ;  /* 0x0000000000017941 */ /* 0x000fea0003800000 */
.L_x_208:
        /* <DEDUP_REMOVED lines=16> */
.L_x_211:
[----:B------:R-:W-:Y:S05]  /*f760*/  BSYNC B1 ;  /* 0x0000000000017941 */ /* 0x000fea0003800000 */
.L_x_210:
        /* <DEDUP_REMOVED lines=13> */
.L_x_213:
[----:B------:R-:W-:Y:S05]  /*f840*/  BSYNC B1 ;  /* 0x0000000000017941 */ /* 0x000fea0003800000 */
.L_x_212:
        /* <DEDUP_REMOVED lines=10> */
.L_x_215:
[----:B------:R-:W-:Y:S05]  /*f8f0*/  BSYNC B1 ;  /* 0x0000000000017941 */ /* 0x000fea0003800000 */
.L_x_214:
        /* <DEDUP_REMOVED lines=13> */
.L_x_217:
[----:B------:R-:W-:Y:S05]  /*f9d0*/  BSYNC B1 ;  /* 0x0000000000017941 */ /* 0x000fea0003800000 */
.L_x_216:
        /* <DEDUP_REMOVED lines=16> */
.L_x_219:
[----:B------:R-:W-:Y:S05]  /*fae0*/  BSYNC B1 ;  /* 0x0000000000017941 */ /* 0x000fea0003800000 */
.L_x_218:
        /* <DEDUP_REMOVED lines=13> */
.L_x_221:
[----:B------:R-:W-:Y:S05]  /*fbc0*/  BSYNC B1 ;  /* 0x0000000000017941 */ /* 0x000fea0003800000 */
.L_x_220:
        /* <DEDUP_REMOVED lines=10> */
.L_x_223:
[----:B------:R-:W-:Y:S05]  /*fc70*/  BSYNC B1 ;  /* 0x0000000000017941 */ /* 0x000fea0003800000 */
.L_x_222:
        /* <DEDUP_REMOVED lines=13> */
.L_x_225:
[----:B------:R-:W-:Y:S05]  /*fd50*/  BSYNC B1 ;  /* 0x0000000000017941 */ /* 0x000fea0003800000 */
.L_x_224:
        /* <DEDUP_REMOVED lines=16> */
.L_x_227:
[----:B------:R-:W-:Y:S05]  /*fe60*/  BSYNC B1 ;  /* 0x0000000000017941 */ /* 0x000fea0003800000 */
.L_x_226:
        /* <DEDUP_REMOVED lines=13> */
.L_x_229:
[----:B------:R-:W-:Y:S05]  /*ff40*/  BSYNC B1 ;  /* 0x0000000000017941 */ /* 0x000fea0003800000 */
.L_x_228:
        /* <DEDUP_REMOVED lines=10> */
.L_x_231:
[----:B------:R-:W-:Y:S05]  /*fff0*/  BSYNC B1 ;  /* 0x0000000000017941 */ /* 0x000fea0003800000 */
.L_x_230:
        /* <DEDUP_REMOVED lines=13> */
.L_x_233:
[----:B------:R-:W-:Y:S05]  /*100d0*/  BSYNC B1 ;  /* 0x0000000000017941 */ /* 0x000fea0003800000 */
.L_x_232:
        /* <DEDUP_REMOVED lines=16> */
.L_x_235:
[----:B------:R-:W-:Y:S05]  /*101e0*/  BSYNC B1 ;  /* 0x0000000000017941 */ /* 0x000fea0003800000 */
.L_x_234:
        /* <DEDUP_REMOVED lines=13> */
.L_x_237:
[----:B------:R-:W-:Y:S05]  /*102c0*/  BSYNC B1 ;  /* 0x0000000000017941 */ /* 0x000fea0003800000 */
.L_x_236:
        /* <DEDUP_REMOVED lines=10> */
.L_x_239:
[----:B------:R-:W-:Y:S05]  /*10370*/  BSYNC B1 ;  /* 0x0000000000017941 */ /* 0x000fea0003800000 */
.L_x_238:
        /* <DEDUP_REMOVED lines=13> */
.L_x_241:
[----:B------:R-:W-:Y:S05]  /*10450*/  BSYNC B1 ;  /* 0x0000000000017941 */ /* 0x000fea0003800000 */
.L_x_240:
        /* <DEDUP_REMOVED lines=16> */
.L_x_243:
[----:B------:R-:W-:Y:S05]  /*10560*/  BSYNC B1 ;  /* 0x0000000000017941 */ /* 0x000fea0003800000 */
.L_x_242:
        /* <DEDUP_REMOVED lines=13> */
.L_x_245:
[----:B------:R-:W-:Y:S05]  /*10640*/  BSYNC B1 ;  /* 0x0000000000017941 */ /* 0x000fea0003800000 */
.L_x_244:
        /* <DEDUP_REMOVED lines=10> */
.L_x_247:
[----:B------:R-:W-:Y:S05]  /*106f0*/  BSYNC B1 ;  /* 0x0000000000017941 */ /* 0x000fea0003800000 */
.L_x_246:
        /* <DEDUP_REMOVED lines=13> */
.L_x_249:
[----:B------:R-:W-:Y:S05]  /*107d0*/  BSYNC B1 ;  /* 0x0000000000017941 */ /* 0x000fea0003800000 */
.L_x_248:
        /* <DEDUP_REMOVED lines=16> */
.L_x_251:
[----:B------:R-:W-:Y:S05]  /*108e0*/  BSYNC B1 ;  /* 0x0000000000017941 */ /* 0x000fea0003800000 */
.L_x_250:
        /* <DEDUP_REMOVED lines=13> */
.L_x_253:
[----:B------:R-:W-:Y:S05]  /*109c0*/  BSYNC B1 ;  /* 0x0000000000017941 */ /* 0x000fea0003800000 */
.L_x_252:
        /* <DEDUP_REMOVED lines=10> */
.L_x_255:
[----:B------:R-:W-:Y:S05]  /*10a70*/  BSYNC B1 ;  /* 0x0000000000017941 */ /* 0x000fea0003800000 */
.L_x_254:
        /* <DEDUP_REMOVED lines=13> */
.L_x_257:
[----:B------:R-:W-:Y:S05]  /*10b50*/  BSYNC B1 ;  /* 0x0000000000017941 */ /* 0x000fea0003800000 */
.L_x_256:
        /* <DEDUP_REMOVED lines=16> */
.L_x_259:
[----:B------:R-:W-:Y:S05]  /*10c60*/  BSYNC B1 ;  /* 0x0000000000017941 */ /* 0x000fea0003800000 */
.L_x_258:
        /* <DEDUP_REMOVED lines=13> */
.L_x_261:
[----:B------:R-:W-:Y:S05]  /*10d40*/  BSYNC B1 ;  /* 0x0000000000017941 */ /* 0x000fea0003800000 */
.L_x_260:
        /* <DEDUP_REMOVED lines=10> */
.L_x_263:
[----:B------:R-:W-:Y:S05]  /*10df0*/  BSYNC B1 ;  /* 0x0000000000017941 */ /* 0x000fea0003800000 */
.L_x_262:
        /* <DEDUP_REMOVED lines=13> */
.L_x_265:
[----:B------:R-:W-:Y:S05]  /*10ed0*/  BSYNC B1 ;  /* 0x0000000000017941 */ /* 0x000fea0003800000 */
.L_x_264:
        /* <DEDUP_REMOVED lines=16> */
.L_x_267:
[----:B------:R-:W-:Y:S05]  /*10fe0*/  BSYNC B1 ;  /* 0x0000000000017941 */ /* 0x000fea0003800000 */
.L_x_266:
        /* <DEDUP_REMOVED lines=13> */
.L_x_269:
[----:B------:R-:W-:Y:S05]  /*110c0*/  BSYNC B1 ;  /* 0x0000000000017941 */ /* 0x000fea0003800000 */
.L_x_268:
        /* <DEDUP_REMOVED lines=10> */
.L_x_271:
[----:B------:R-:W-:Y:S05]  /*11170*/  BSYNC B1 ;  /* 0x0000000000017941 */ /* 0x000fea0003800000 */
.L_x_270:
[----:B------:R-:W3:Y:S01]  /*11180*/  LDL.LU R155, [R1+0xddc] ;  /* 0x000ddc00019b7983 */ /* 0x000ee20000300800 */
[----:B-----5:R-:W-:Y:S01]  /*11190*/  IMAD.U32 R154, R19, 0x10000, RZ ;  /* 0x00010000139a7824 */ /* 0x020fe200078e00ff */
[----:B------:R-:W-:Y:S01]  /*111a0*/  ISETP.GT.AND P3, PT, R3, 0xf0, PT ;  /* 0x000000f00300780c */ /* 0x000fe20003f64270 */
[----:B------:R-:W-:Y:S02]  /*111b0*/  BSSY B1, `(.L_x_272) ;  /* 0x0000008000017945 */ /* 0x000fe40003800000 */
[----:B------:R-:W-:-:S04]  /*111c0*/  FMUL R154, R154, R16 ;  /* 0x000000109a9a7220 */ /* 0x000fc80000400000 */
[----:B---3--:R-:W-:-:S05]  /*111d0*/  FFMA R154, R155, R2, R154 ;  /* 0x000000029b9a7223 */ /* 0x008fca000000009a */
[----:B------:R-:W-:-:S05]  /*111e0*/  F2FP.BF16.F32.PACK_AB R154, RZ, R154 ;  /* 0x0000009aff9a723e */ /* 0x000fca00000010ff */
[----:B------:R3:W-:Y:S01]  /*111f0*/  @P0 STG.E.U16 desc[UR36][R4.64+0x1d2], R154 ;  /* 0x0001d29a04000986 */ /* 0x0007e2000c101524 */
[----:B------:R-:W-:-:S13]  /*11200*/  ISETP.GT.AND P0, PT, R0, RZ, P3 ;  /* 0x000000ff0000720c */ /* 0x000fda0001f04270 */
[----:B---3--:R-:W-:Y:S05]  /*11210*/  @!P0 BRA `(.L_x_273) ;  /* 0x0000000000048947 */ /* 0x008fea0003800000 */
[----:B------:R3:W5:Y:S02]  /*11220*/  LDG.E.LTC128B.U16 R19, desc[UR36][R152.64+0x1e0] ;  /* 0x0001e02498137981 */ /* 0x000764000c1e1520 */
.L_x_273:
[----:B------:R-:W-:Y:S05]  /*11230*/  BSYNC B1 ;  /* 0x0000000000017941 */ /* 0x000fea0003800000 */
.L_x_272:
[----:B------:R-:W2:Y:S01]  /*11240*/  LDL.LU R155, [R1+0xde0] ;  /* 0x000de000019b7983 */ /* 0x000ea20000300800 */
[----:B-----5:R-:W-:Y:S01]  /*11250*/  IMAD.U32 R154, R19, 0x10000, RZ ;  /* 0x00010000139a7824 */ /* 0x020fe200078e00ff */
[----:B------:R-:W-:Y:S01]  /*11260*/  ISETP.GT.AND P2, PT, R3, 0xf1, PT ;  /* 0x000000f10300780c */ /* 0x000fe20003f44270 */
        /* <DEDUP_REMOVED lines=11> */
.L_x_275:
[----:B------:R-:W-:Y:S05]  /*11320*/  BSYNC B1 ;  /* 0x0000000000017941 */ /* 0x000fea0003800000 */
.L_x_274:
        /* <DEDUP_REMOVED lines=13> */
.L_x_277:
[----:B------:R-:W-:Y:S05]  /*11400*/  BSYNC B1 ;  /* 0x0000000000017941 */ /* 0x000fea0003800000 */
.L_x_276:
        /* <DEDUP_REMOVED lines=10> */
.L_x_279:
[----:B------:R-:W-:Y:S05]  /*114b0*/  BSYNC B1 ;  /* 0x0000000000017941 */ /* 0x000fea0003800000 */
.L_x_278:
        /* <DEDUP_REMOVED lines=11> */
.L_x_281:
[----:B------:R-:W-:Y:S05]  /*11570*/  BSYNC B1 ;  /* 0x0000000000017941 */ /* 0x000fea0003800000 */
.L_x_280:
[----:B------:R-:W2:Y:S01]  /*11580*/  LDL.LU R155, [R1+0xdf0] ;  /* 0x000df000019b7983 */ /* 0x000ea20000300800 */
        /* <DEDUP_REMOVED lines=9> */
[----:B------:R-:W-:-:S04]  /*11620*/  ISETP.GT.AND P0, PT, R3, 0xf9, PT ;  /* 0x000000f90300780c */ /* 0x000fc80003f04270 */
[----:B------:R-:W-:-:S13]  /*11630*/  ISETP.GT.AND P4, PT, R0, RZ, P0 ;  /* 0x000000ff0000720c */ /* 0x000fda0000784270 */
[----:B--2---:R-:W-:Y:S05]  /*11640*/  @!P4 BRA `(.L_x_283) ;  /* 0x000000000004c947 */ /* 0x004fea0003800000 */
[----:B------:R2:W5:Y:S02]  /*11650*/  LDG.E.LTC128B.U16 R19, desc[UR36][R152.64+0x1f2] ;  /* 0x0001f22498137981 */ /* 0x000564000c1e1520 */
.L_x_283:
[----:B------:R-:W-:Y:S05]  /*11660*/  BSYNC B1 ;  /* 0x0000000000017941 */ /* 0x000fea0003800000 */
.L_x_282:
        /* <DEDUP_REMOVED lines=13> */
.L_x_285:
[----:B------:R-:W-:Y:S05]  /*11740*/  BSYNC B1 ;  /* 0x0000000000017941 */ /* 0x000fea0003800000 */
.L_x_284:
        /* <DEDUP_REMOVED lines=10> */
.L_x_287:
[----:B------:R-:W-:Y:S05]  /*117f0*/  BSYNC B1 ;  /* 0x0000000000017941 */ /* 0x000fea0003800000 */
.L_x_286:
[----:B------:R-:W3:Y:S01]  /*11800*/  LDL.LU R155, [R1+0xdfc] ;  /* 0x000dfc00019b7983 */ /* 0x000ee20000300800 */
[----:B-----5:R-:W-:Y:S01]  /*11810*/  IMAD.U32 R154, R19, 0x10000, RZ ;  /* 0x00010000139a7824 */ /* 0x020fe200078e00ff */
[----:B------:R-:W-:Y:S02]  /*11820*/  USHF.L.U64.HI UR4, UR6, 0x8, UR7 ;  /* 0x0000000806047899 */ /* 0x000fe40008010207 */
[----:B------:R-:W4:Y:S01]  /*11830*/  LDL.LU R157, [R1+0xa00] ;  /* 0x000a0000019d7983 */ /* 0x000f220000300800 */
[----:B------:R-:W-:-:S04]  /*11840*/  FMUL R154, R154, R16 ;  /* 0x000000109a9a7220 */ /* 0x000fc80000400000 */
[----:B---3--:R-:W-:-:S05]  /*11850*/  FFMA R154, R155, R2, R154 ;  /* 0x000000029b9a7223 */ /* 0x008fca000000009a */
[----:B------:R-:W-:-:S05]  /*11860*/  F2FP.BF16.F32.PACK_AB R154, RZ, R154 ;  /* 0x0000009aff9a723e */ /* 0x000fca00000010ff */
[----:B------:R3:W-:Y:S02]  /*11870*/  @P4 STG.E.U16 desc[UR36][R4.64+0x1f2], R154 ;  /* 0x0001f29a04004986 */ /* 0x0007e4000c101524 */
[----:B---3--:R-:W-:-:S05]  /*11880*/  IMAD.U32 R154, RZ, RZ, UR6 ;  /* 0x00000006ff9a7e24 */ /* 0x008fca000f8e00ff */
[----:B------:R-:W-:-:S04]  /*11890*/  LEA R154, P4, R154, R168, 0x8 ;  /* 0x000000a89a9a7211 */ /* 0x000fc800078840ff */
[----:B------:R-:W-:Y:S02]  /*118a0*/  IADD3.X R155, R169, UR4, RZ, P4, !PT ;  /* 0x00000004a99b7c10 */ /* 0x000fe4000a7fe4ff */
[----:B------:R-:W-:-:S13]  /*118b0*/  ISETP.GT.AND P4, PT, R0, 0x80, P5 ;  /* 0x000000800000780c */ /* 0x000fda0002f84270 */
[----:B------:R-:W3:Y:S01]  /*118c0*/  @P4 LDG.E.LTC128B.U16 R19, desc[UR36][R172.64] ;  /* 0x00000024ac134981 */ /* 0x000ee2000c1e1520 */
[----:B------:R-:W-:Y:S01]  /*118d0*/  BSSY B1, `(.L_x_288) ;  /* 0x000000a000017945 */ /* 0x000fe20003800000 */
[----:B---3--:R-:W-:-:S04]  /*118e0*/  IMAD.U32 R156, R19, 0x10000, RZ ;  /* 0x00010000139c7824 */ /* 0x008fc800078e00ff */
[----:B------:R-:W-:-:S04]  /*118f0*/  FMUL R156, R156, R16 ;  /* 0x000000109c9c7220 */ /* 0x000fc80000400000 */
[----:B----4-:R-:W-:-:S05]  /*11900*/  FFMA R156, R157, R2, R156 ;  /* 0x000000029d9c7223 */ /* 0x010fca000000009c */
[----:B------:R-:W-:-:S05]  /*11910*/  F2FP.BF16.F32.PACK_AB R156, RZ, R156 ;  /* 0x0000009cff9c723e */ /* 0x000fca00000010ff */
[----:B------:R3:W-:Y:S01]  /*11920*/  @P4 STG.E.U16 desc[UR36][R154.64], R156 ;  /* 0x0000009c9a004986 */ /* 0x0007e2000c101524 */
[----:B------:R-:W-:-:S04]  /*11930*/  LOP3.LUT P4, RZ, R17, 0x2, RZ, 0xc0, !PT ;  /* 0x0000000211ff7812 */ /* 0x000fc8000788c0ff */
[----:B------:R-:W-:-:S13]  /*11940*/  ISETP.GT.AND P4, PT, R0, 0x80, P4 ;  /* 0x000000800000780c */ /* 0x000fda0002784270 */
[----:B---3--:R-:W-:Y:S05]  /*11950*/  @!P4 BRA `(.L_x_289) ;  /* 0x000000000004c947 */ /* 0x008fea0003800000 */
[----:B------:R3:W5:Y:S02]  /*11960*/  LDG.E.LTC128B.U16 R19, desc[UR36][R20.64+0x2] ;  /* 0x0000022414137981 */ /* 0x000764000c1e1520 */
.L_x_289:
[----:B------:R-:W-:Y:S05]  /*11970*/  BSYNC B1 ;  /* 0x0000000000017941 */ /* 0x000fea0003800000 */
.L_x_288:
[----:B------:R-:W4:Y:S01]  /*11980*/  LDL.LU R157, [R1+0xa04] ;  /* 0x000a0400019d7983 */ /* 0x000f220000300800 */
[----:B-----5:R-:W-:Y:S01]  /*11990*/  IMAD.U32 R156, R19, 0x10000, RZ ;  /* 0x00010000139c7824 */ /* 0x020fe200078e00ff */
[----:B------:R-:W-:Y:S01]  /*119a0*/  BSSY B1, `(.L_x_290) ;  /* 0x000000c000017945 */ /* 0x000fe20003800000 */
[----:B------:R-:W-:Y:S02]  /*119b0*/  IMAD.MOV.U32 R164, RZ, RZ, R154 ;  /* 0x000000ffffa47224 */ /* 0x000fe400078e009a */
[----:B------:R-:W-:Y:S01]  /*119c0*/  FMUL R156, R156, R16 ;  /* 0x000000109c9c7220 */ /* 0x000fe20000400000 */
[----:B------:R-:W-:-:S03]  /*119d0*/  IMAD.MOV.U32 R165, RZ, RZ, R155 ;  /* 0x000000ffffa57224 */ /* 0x000fc600078e009b */
[----:B----4-:R-:W-:-:S05]  /*119e0*/  FFMA R156, R157, R2, R156 ;  /* 0x000000029d9c7223 */ /* 0x010fca000000009c */
[----:B------:R-:W-:-:S05]  /*119f0*/  F2FP.BF16.F32.PACK_AB R156, RZ, R156 ;  /* 0x0000009cff9c723e */ /* 0x000fca00000010ff */
[----:B------:R4:W-:Y:S02]  /*11a00*/  @P4 STG.E.U16 desc[UR36][R164.64+0x2], R156 ;  /* 0x0000029ca4004986 */ /* 0x0009e4000c101524 */
[----:B----4-:R-:W-:-:S05]  /*11a10*/  IADD3 R156, P4, R154, R180, RZ ;  /* 0x000000b49a9c7210 */ /* 0x010fca0007f9e0ff */
[----:B------:R-:W-:Y:S01]  /*11a20*/  IMAD.X R157, R155, 0x1, R181, P4 ;  /* 0x000000019b9d7824 */ /* 0x000fe200020e06b5 */
[----:B------:R-:W-:-:S13]  /*11a30*/  ISETP.GT.AND P4, PT, R0, 0x88, P5 ;  /* 0x000000880000780c */ /* 0x000fda0002f84270 */
[----:B------:R-:W-:Y:S05]  /*11a40*/  @!P4 BRA `(.L_x_291) ;  /* 0x000000000004c947 */ /* 0x000fea0003800000 */
[----:B------:R4:W5:Y:S02]  /*11a50*/  LDG.E.LTC128B.U16 R19, desc[UR36][R158.64] ;  /* 0x000000249e137981 */ /* 0x000964000c1e1520 */
.L_x_291:
[----:B------:R-:W-:Y:S05]  /*11a60*/  BSYNC B1 ;  /* 0x0000000000017941 */ /* 0x000fea0003800000 */
.L_x_290:
[----:B----4-:R-:W4:Y:S01]  /*11a70*/  LDL.LU R159, [R1+0xa08] ;  /* 0x000a0800019f7983 */ /* 0x010f220000300800 */
[----:B-----5:R-:W-:Y:S01]  /*11a80*/  IMAD.U32 R158, R19, 0x10000, RZ ;  /* 0x00010000139e7824 */ /* 0x020fe200078e00ff */
[----:B------:R-:W-:Y:S03]  /*11a90*/  BSSY B1, `(.L_x_292) ;  /* 0x000000b000017945 */ /* 0x000fe60003800000 */
[----:B------:R-:W-:-:S04]  /*11aa0*/  FMUL R158, R158, R16 ;  /* 0x000000109e9e7220 */ /* 0x000fc80000400000 */
[----:B----4-:R-:W-:-:S05]  /*11ab0*/  FFMA R158, R159, R2, R158 ;  /* 0x000000029f9e7223 */ /* 0x010fca000000009e */
[----:B------:R-:W-:-:S05]  /*11ac0*/  F2FP.BF16.F32.PACK_AB R158, RZ, R158 ;  /* 0x0000009eff9e723e */ /* 0x000fca00000010ff */
[----:B------:R4:W-:Y:S01]  /*11ad0*/  @P4 STG.E.U16 desc[UR36][R156.64], R158 ;  /* 0x0000009e9c004986 */ /* 0x0009e2000c101524 */
[----:B------:R-:W-:-:S05]  /*11ae0*/  IADD3 R166, P4, R180, R154, RZ ;  /* 0x0000009ab4a67210 */ /* 0x000fca0007f9e0ff */
[----:B------:R-:W-:Y:S01]  /*11af0*/  IMAD.X R167, R181, 0x1, R155, P4 ;  /* 0x00000001b5a77824 */ /* 0x000fe200020e069b */
[----:B------:R-:W-:-:S04]  /*11b00*/  LOP3.LUT P4, RZ, R17, 0x2, RZ, 0xc0, !PT ;  /* 0x0000000211ff7812 */ /* 0x000fc8000788c0ff */
[----:B------:R-:W-:-:S13]  /*11b10*/  ISETP.GT.AND P4, PT, R0, 0x88, P4 ;  /* 0x000000880000780c */ /* 0x000fda0002784270 */
[----:B----4-:R-:W-:Y:S05]  /*11b20*/  @!P4 BRA `(.L_x_293) ;  /* 0x000000000004c947 */ /* 0x010fea0003800000 */
[----:B------:R4:W5:Y:S02]  /*11b30*/  LDG.E.LTC128B.U16 R19, desc[UR36][R14.64+0x2] ;  /* 0x000002240e137981 */ /* 0x000964000c1e1520 */
.L_x_293:
[----:B------:R-:W-:Y:S05]  /*11b40*/  BSYNC B1 ;  /* 0x0000000000017941 */ /* 0x000fea0003800000 */
.L_x_292:
[----:B------:R-:W2:Y:S01]  /*11b50*/  LDL.LU R159, [R1+0xa0c] ;  /* 0x000a0c00019f7983 */ /* 0x000ea20000300800 */
[----:B-----5:R-:W-:Y:S01]  /*11b60*/  IMAD.U32 R158, R19, 0x10000, RZ ;  /* 0x00010000139e7824 */ /* 0x020fe200078e00ff */
[----:B------:R-:W-:Y:S03]  /*11b70*/  BSSY B1, `(.L_x_294) ;  /* 0x0000009000017945 */ /* 0x000fe60003800000 */
[----:B------:R-:W-:-:S04]  /*11b80*/  FMUL R158, R158, R16 ;  /* 0x000000109e9e7220 */ /* 0x000fc80000400000 */
[----:B--2---:R-:W-:-:S05]  /*11b90*/  FFMA R158, R159, R2, R158 ;  /* 0x000000029f9e7223 */ /* 0x004fca000000009e */
[----:B------:R-:W-:-:S05]  /*11ba0*/  F2FP.BF16.F32.PACK_AB R158, RZ, R158 ;  /* 0x0000009eff9e723e */ /* 0x000fca00000010ff */
[----:B------:R2:W-:Y:S01]  /*11bb0*/  @P4 STG.E.U16 desc[UR36][R166.64+0x2], R158 ;  /* 0x0000029ea6004986 */ /* 0x0005e2000c101524 */
[----:B------:R-:W-:-:S04]  /*11bc0*/  LOP3.LUT P4, RZ, R17, 0x4, RZ, 0xc0, !PT ;  /* 0x0000000411ff7812 */ /* 0x000fc8000788c0ff */
[----:B------:R-:W-:-:S13]  /*11bd0*/  ISETP.GT.AND P4, PT, R0, 0x80, P4 ;  /* 0x000000800000780c */ /* 0x000fda0002784270 */
[----:B--2---:R-:W-:Y:S05]  /*11be0*/  @!P4 BRA `(.L_x_295) ;  /* 0x000000000004c947 */ /* 0x004fea0003800000 */
[----:B------:R2:W5:Y:S02]  /*11bf0*/  LDG.E.LTC128B.U16 R19, desc[UR36][R20.64+0x10] ;  /* 0x0000102414137981 */ /* 0x000564000c1e1520 */
.L_x_295:
[----:B------:R-:W-:Y:S05]  /*11c00*/  BSYNC B1 ;  /* 0x0000000000017941 */ /* 0x000fea0003800000 */
.L_x_294:
[----:B------:R-:W3:Y:S01]  /*11c10*/  LDL.LU R159, [R1+0xa10] ;  /* 0x000a1000019f7983 */ /* 0x000ee20000300800 */
[----:B-----5:R-:W-:Y:S01]  /*11c20*/  IMAD.U32 R158, R19, 0x10000, RZ ;  /* 0x00010000139e7824 */ /* 0x020fe200078e00ff */
[----:B------:R-:W-:Y:S03]  /*11c30*/  BSSY B1, `(.L_x_296) ;  /* 0x0000009000017945 */ /* 0x000fe60003800000 */
[----:B------:R-:W-:-:S04]  /*11c40*/  FMUL R158, R158, R16 ;  /* 0x000000109e9e7220 */ /* 0x000fc80000400000 */
[----:B---3--:R-:W-:-:S05]  /*11c50*/  FFMA R158, R159, R2, R158 ;  /* 0x000000029f9e7223 */ /* 0x008fca000000009e */
[----:B------:R-:W-:-:S05]  /*11c60*/  F2FP.BF16.F32.PACK_AB R158, RZ, R158 ;  /* 0x0000009eff9e723e */ /* 0x000fca00000010ff */
[----:B------:R3:W-:Y:S01]  /*11c70*/  @P4 STG.E.U16 desc[UR36][R154.64+0x10], R158 ;  /* 0x0000109e9a004986 */ /* 0x0007e2000c101524 */
[----:B------:R-:W-:-:S04]  /*11c80*/  LOP3.LUT P4, RZ, R17, 0x8, RZ, 0xc0, !PT ;  /* 0x0000000811ff7812 */ /* 0x000fc8000788c0ff */
[----:B------:R-:W-:-:S13]  /*11c90*/  ISETP.GT.AND P4, PT, R0, 0x80, P4 ;  /* 0x000000800000780c */ /* 0x000fda0002784270 */
[----:B---3--:R-:W-:Y:S05]  /*11ca0*/  @!P4 BRA `(.L_x_297) ;  /* 0x000000000004c947 */ /* 0x008fea0003800000 */
[----:B------:R3:W5:Y:S02]  /*11cb0*/  LDG.E.LTC128B.U16 R19, desc[UR36][R20.64+0x12] ;  /* 0x0000122414137981 */ /* 0x000764000c1e1520 */
.L_x_297:
[----:B------:R-:W-:Y:S05]  /*11cc0*/  BSYNC B1 ;  /* 0x0000000000017941 */ /* 0x000fea0003800000 */
.L_x_296:
        /* <DEDUP_REMOVED lines=11> */
.L_x_299:
[----:B------:R-:W-:Y:S05]  /*11d80*/  BSYNC B1 ;  /* 0x0000000000017941 */ /* 0x000fea0003800000 */
.L_x_298:
        /* <DEDUP_REMOVED lines=11> */
.L_x_301:
[----:B------:R-:W-:Y:S05]  /*11e40*/  BSYNC B1 ;  /* 0x0000000000017941 */ /* 0x000fea0003800000 */
.L_x_300:
        /* <DEDUP_REMOVED lines=11> */
.L_x_303:
[----:B------:R-:W-:Y:S05]  /*11f00*/  BSYNC B1 ;  /* 0x0000000000017941 */ /* 0x000fea0003800000 */
.L_x_302:
        /* <DEDUP_REMOVED lines=11> */
.L_x_305:
[----:B------:R-:W-:Y:S05]  /*11fc0*/  BSYNC B1 ;  /* 0x0000000000017941 */ /* 0x000fea0003800000 */
.L_x_304:
        /* <DEDUP_REMOVED lines=11> */
.L_x_307:
[----:B------:R-:W-:Y:S05]  /*12080*/  BSYNC B1 ;  /* 0x0000000000017941 */ /* 0x000fea0003800000 */
.L_x_306:
        /* <DEDUP_REMOVED lines=11> */
.L_x_309:
[----:B------:R-:W-:Y:S05]  /*12140*/  BSYNC B1 ;  /* 0x0000000000017941 */ /* 0x000fea0003800000 */
.L_x_308:
        /* <DEDUP_REMOVED lines=11> */
.L_x_311:
[----:B------:R-:W-:Y:S05]  /*12200*/  BSYNC B1 ;  /* 0x0000000000017941 */ /* 0x000fea0003800000 */
.L_x_310:
        /* <DEDUP_REMOVED lines=11> */
.L_x_313:
[----:B------:R-:W-:Y:S05]  /*122c0*/  BSYNC B1 ;  /* 0x0000000000017941 */ /* 0x000fea0003800000 */
.L_x_312:
        /* <DEDUP_REMOVED lines=11> */
.L_x_315:
[----:B------:R-:W-:Y:S05]  /*12380*/  BSYNC B1 ;  /* 0x0000000000017941 */ /* 0x000fea0003800000 */
.L_x_314:
        /* <DEDUP_REMOVED lines=11> */
.L_x_317:
[----:B------:R-:W-:Y:S05]  /*12440*/  BSYNC B1 ;  /* 0x0000000000017941 */ /* 0x000fea0003800000 */
.L_x_316:
        /* <DEDUP_REMOVED lines=11> */
.L_x_319:
[----:B------:R-:W-:Y:S05]  /*12500*/  BSYNC B1 ;  /* 0x0000000000017941 */ /* 0x000fea0003800000 */
.L_x_318:
        /* <DEDUP_REMOVED lines=11> */
.L_x_321:
[----:B------:R-:W-:Y:S05]  /*125c0*/  BSYNC B1 ;  /* 0x0000000000017941 */ /* 0x000fea0003800000 */
.L_x_320:
        /* <DEDUP_REMOVED lines=11> */
.L_x_323:
[----:B------:R-:W-:Y:S05]  /*12680*/  BSYNC B1 ;  /* 0x0000000000017941 */ /* 0x000fea0003800000 */
.L_x_322:
        /* <DEDUP_REMOVED lines=11> */
.L_x_325:
[----:B------:R-:W-:Y:S05]  /*12740*/  BSYNC B1 ;  /* 0x0000000000017941 */ /* 0x000fea0003800000 */
.L_x_324:
        /* <DEDUP_REMOVED lines=11> */
.L_x_327:
[----:B------:R-:W-:Y:S05]  /*12800*/  BSYNC B1 ;  /* 0x0000000000017941 */ /* 0x000fea0003800000 */
.L_x_326:
        /* <DEDUP_REMOVED lines=11> */
.L_x_329:
[----:B------:R-:W-:Y:S05]  /*128c0*/  BSYNC B1 ;  /* 0x0000000000017941 */ /* 0x000fea0003800000 */
.L_x_328:
        /* <DEDUP_REMOVED lines=11> */
.L_x_331:
[----:B------:R-:W-:Y:S05]  /*12980*/  BSYNC B1 ;  /* 0x0000000000017941 */ /* 0x000fea0003800000 */
.L_x_330:
        /* <DEDUP_REMOVED lines=11> */
.L_x_333:
[----:B------:R-:W-:Y:S05]  /*12a40*/  BSYNC B1 ;  /* 0x0000000000017941 */ /* 0x000fea0003800000 */
.L_x_332:
        /* <DEDUP_REMOVED lines=11> */
.L_x_335:
[----:B------:R-:W-:Y:S05]  /*12b00*/  BSYNC B1 ;  /* 0x0000000000017941 */ /* 0x000fea0003800000 */
.L_x_334:
        /* <DEDUP_REMOVED lines=11> */
.L_x_337:
[----:B------:R-:W-:Y:S05]  /*12bc0*/  BSYNC B1 ;  /* 0x0000000000017941 */ /* 0x000fea0003800000 */
.L_x_336:
        /* <DEDUP_REMOVED lines=11> */
.L_x_339:
[----:B------:R-:W-:Y:S05]  /*12c80*/  BSYNC B1 ;  /* 0x0000000000017941 */ /* 0x000fea0003800000 */
.L_x_338:
        /* <DEDUP_REMOVED lines=11> */
.L_x_341:
[----:B------:R-:W-:Y:S05]  /*12d40*/  BSYNC B1 ;  /* 0x0000000000017941 */ /* 0x000fea0003800000 */
.L_x_340:
        /* <DEDUP_REMOVED lines=11> */
.L_x_343:
[----:B------:R-:W-:Y:S05]  /*12e00*/  BSYNC B1 ;  /* 0x0000000000017941 */ /* 0x000fea0003800000 */
.L_x_342:
        /* <DEDUP_REMOVED lines=11> */
.L_x_345:
[----:B------:R-:W-:Y:S05]  /*12ec0*/  BSYNC B1 ;  /* 0x0000000000017941 */ /* 0x000fea0003800000 */
.L_x_344:
        /* <DEDUP_REMOVED lines=11> */
.L_x_347:
[----:B------:R-:W-:Y:S05]  /*12f80*/  BSYNC B1 ;  /* 0x0000000000017941 */ /* 0x000fea0003800000 */
.L_x_346:
        /* <DEDUP_REMOVED lines=11> */
.L_x_349:
[----:B------:R-:W-:Y:S05]  /*13040*/  BSYNC B1 ;  /* 0x0000000000017941 */ /* 0x000fea0003800000 */
.L_x_348:
        /* <DEDUP_REMOVED lines=11> */
.L_x_351:
[----:B------:R-:W-:Y:S05]  /*13100*/  BSYNC B1 ;  /* 0x0000000000017941 */ /* 0x000fea0003800000 */
.L_x_350:
        /* <DEDUP_REMOVED lines=11> */
.L_x_353:
[----:B------:R-:W-:Y:S05]  /*131c0*/  BSYNC B1 ;  /* 0x0000000000017941 */ /* 0x000fea0003800000 */
.L_x_352:
        /* <DEDUP_REMOVED lines=11> */
.L_x_355:
[----:B------:R-:W-:Y:S05]  /*13280*/  BSYNC B1 ;  /* 0x0000000000017941 */ /* 0x000fea0003800000 */
.L_x_354:
        /* <DEDUP_REMOVED lines=11> */
.L_x_357:
[----:B------:R-:W-:Y:S05]  /*13340*/  BSYNC B1 ;  /* 0x0000000000017941 */ /* 0x000fea0003800000 */
.L_x_356:
        /* <DEDUP_REMOVED lines=11> */
.L_x_359:
[----:B------:R-:W-:Y:S05]  /*13400*/  BSYNC B1 ;  /* 0x0000000000017941 */ /* 0x000fea0003800000 */
.L_x_358:
        /* <DEDUP_REMOVED lines=11> */
.L_x_361:
[----:B------:R-:W-:Y:S05]  /*134c0*/  BSYNC B1 ;  /* 0x0000000000017941 */ /* 0x000fea0003800000 */
.L_x_360:
        /* <DEDUP_REMOVED lines=11> */
.L_x_363:
[----:B------:R-:W-:Y:S05]  /*13580*/  BSYNC B1 ;  /* 0x0000000000017941 */ /* 0x000fea0003800000 */
.L_x_362:
        /* <DEDUP_REMOVED lines=11> */
.L_x_365:
[----:B------:R-:W-:Y:S05]  /*13640*/  BSYNC B1 ;  /* 0x0000000000017941 */ /* 0x000fea0003800000 */
.L_x_364:
        /* <DEDUP_REMOVED lines=11> */
.L_x_367:
[----:B------:R-:W-:Y:S05]  /*13700*/  BSYNC B1 ;  /* 0x0000000000017941 */ /* 0x000fea0003800000 */
.L_x_366:
        /* <DEDUP_REMOVED lines=11> */
.L_x_369:
[----:B------:R-:W-:Y:S05]  /*137c0*/  BSYNC B1 ;  /* 0x0000000000017941 */ /* 0x000fea0003800000 */
.L_x_368:
        /* <DEDUP_REMOVED lines=11> */
.L_x_371:
[----:B------:R-:W-:Y:S05]  /*13880*/  BSYNC B1 ;  /* 0x0000000000017941 */ /* 0x000fea0003800000 */
.L_x_370:
        /* <DEDUP_REMOVED lines=11> */
.L_x_373:
[----:B------:R-:W-:Y:S05]  /*13940*/  BSYNC B1 ;  /* 0x0000000000017941 */ /* 0x000fea0003800000 */
.L_x_372:
        /* <DEDUP_REMOVED lines=11> */
.L_x_375:
[----:B------:R-:W-:Y:S05]  /*13a00*/  BSYNC B1 ;  /* 0x0000000000017941 */ /* 0x000fea0003800000 */
.L_x_374:
        /* <DEDUP_REMOVED lines=11> */
.L_x_377:
[----:B------:R-:W-:Y:S05]  /*13ac0*/  BSYNC B1 ;  /* 0x0000000000017941 */ /* 0x000fea0003800000 */
.L_x_376:
        /* <DEDUP_REMOVED lines=11> */
.L_x_379:
[----:B------:R-:W-:Y:S05]  /*13b80*/  BSYNC B1 ;  /* 0x0000000000017941 */ /* 0x000fea0003800000 */
.L_x_378:
        /* <DEDUP_REMOVED lines=11> */
.L_x_381:
[----:B------:R-:W-:Y:S05]  /*13c40*/  BSYNC B1 ;  /* 0x0000000000017941 */ /* 0x000fea0003800000 */
.L_x_380:
        /* <DEDUP_REMOVED lines=11> */
.L_x_383:
[----:B------:R-:W-:Y:S05]  /*13d00*/  BSYNC B1 ;  /* 0x0000000000017941 */ /* 0x000fea0003800000 */
.L_x_382:
        /* <DEDUP_REMOVED lines=11> */
.L_x_385:
[----:B------:R-:W-:Y:S05]  /*13dc0*/  BSYNC B1 ;  /* 0x0000000000017941 */ /* 0x000fea0003800000 */
.L_x_384:
        /* <DEDUP_REMOVED lines=11> */
.L_x_387:
[----:B------:R-:W-:Y:S05]  /*13e80*/  BSYNC B1 ;  /* 0x0000000000017941 */ /* 0x000fea0003800000 */
.L_x_386:
        /* <DEDUP_REMOVED lines=11> */
.L_x_389:
[----:B------:R-:W-:Y:S05]  /*13f40*/  BSYNC B1 ;  /* 0x0000000000017941 */ /* 0x000fea0003800000 */
.L_x_388:
        /* <DEDUP_REMOVED lines=11> */
.L_x_391:
[----:B------:R-:W-:Y:S05]  /*14000*/  BSYNC B1 ;  /* 0x0000000000017941 */ /* 0x000fea0003800000 */
.L_x_390:
        /* <DEDUP_REMOVED lines=11> */
.L_x_393:
[----:B------:R-:W-:Y:S05]  /*140c0*/  BSYNC B1 ;  /* 0x0000000000017941 */ /* 0x000fea0003800000 */
.L_x_392:
        /* <DEDUP_REMOVED lines=11> */
.L_x_395:
[----:B------:R-:W-:Y:S05]  /*14180*/  BSYNC B1 ;  /* 0x0000000000017941 */ /* 0x000fea0003800000 */
.L_x_394:
        /* <DEDUP_REMOVED lines=11> */
.L_x_397:
[----:B------:R-:W-:Y:S05]  /*14240*/  BSYNC B1 ;  /* 0x0000000000017941 */ /* 0x000fea0003800000 */
.L_x_396:
        /* <DEDUP_REMOVED lines=11> */
.L_x_399:
[----:B------:R-:W-:Y:S05]  /*14300*/  BSYNC B1 ;  /* 0x0000000000017941 */ /* 0x000fea0003800000 */
.L_x_398:
        /* <DEDUP_REMOVED lines=11> */
.L_x_401:
[----:B------:R-:W-:Y:S05]  /*143c0*/  BSYNC B1 ;  /* 0x0000000000017941 */ /* 0x000fea0003800000 */
.L_x_400:
        /* <DEDUP_REMOVED lines=11> */
.L_x_403:
[----:B------:R-:W-:Y:S05]  /*14480*/  BSYNC B1 ;  /* 0x0000000000017941 */ /* 0x000fea0003800000 */
.L_x_402:
        /* <DEDUP_REMOVED lines=11> */
.L_x_405:
[----:B------:R-:W-:Y:S05]  /*14540*/  BSYNC B1 ;  /* 0x0000000000017941 */ /* 0x000fea0003800000 */
.L_x_404:
        /* <DEDUP_REMOVED lines=11> */
.L_x_407:
[----:B------:R-:W-:Y:S05]  /*14600*/  BSYNC B1 ;  /* 0x0000000000017941 */ /* 0x000fea0003800000 */
.L_x_406:
        /* <DEDUP_REMOVED lines=11> */
.L_x_409:
[----:B------:R-:W-:Y:S05]  /*146c0*/  BSYNC B1 ;  /* 0x0000000000017941 */ /* 0x000fea0003800000 */
.L_x_408:
        /* <DEDUP_REMOVED lines=11> */
.L_x_411:
[----:B------:R-:W-:Y:S05]  /*14780*/  BSYNC B1 ;  /* 0x0000000000017941 */ /* 0x000fea0003800000 */
.L_x_410:
        /* <DEDUP_REMOVED lines=11> */
.L_x_413:
[----:B------:R-:W-:Y:S05]  /*14840*/  BSYNC B1 ;  /* 0x0000000000017941 */ /* 0x000fea0003800000 */
.L_x_412:
        /* <DEDUP_REMOVED lines=11> */
.L_x_415:
[----:B------:R-:W-:Y:S05]  /*14900*/  BSYNC B1 ;  /* 0x0000000000017941 */ /* 0x000fea0003800000 */
.L_x_414:
        /* <DEDUP_REMOVED lines=11> */
.L_x_417:
[----:B------:R-:W-:Y:S05]  /*149c0*/  BSYNC B1 ;  /* 0x0000000000017941 */ /* 0x000fea0003800000 */
.L_x_416:
        /* <DEDUP_REMOVED lines=11> */
.L_x_419:
[----:B------:R-:W-:Y:S05]  /*14a80*/  BSYNC B1 ;  /* 0x0000000000017941 */ /* 0x000fea0003800000 */
.L_x_418:
        /* <DEDUP_REMOVED lines=11> */
.L_x_421:
[----:B------:R-:W-:Y:S05]  /*14b40*/  BSYNC B1 ;  /* 0x0000000000017941 */ /* 0x000fea0003800000 */
.L_x_420:
        /* <DEDUP_REMOVED lines=11> */
.L_x_423:
[----:B------:R-:W-:Y:S05]  /*14c00*/  BSYNC B1 ;  /* 0x0000000000017941 */ /* 0x000fea0003800000 */
.L_x_422:
        /* <DEDUP_REMOVED lines=11> */
.L_x_425:
[----:B------:R-:W-:Y:S05]  /*14cc0*/  BSYNC B1 ;  /* 0x0000000000017941 */ /* 0x000fea0003800000 */
.L_x_424:
        /* <DEDUP_REMOVED lines=11> */
.L_x_427:
[----:B------:R-:W-:Y:S05]  /*14d80*/  BSYNC B1 ;  /* 0x0000000000017941 */ /* 0x000fea0003800000 */
.L_x_426:
        /* <DEDUP_REMOVED lines=11> */
.L_x_429:
[----:B------:R-:W-:Y:S05]  /*14e40*/  BSYNC B1 ;  /* 0x0000000000017941 */ /* 0x000fea0003800000 */
.L_x_428:
        /* <DEDUP_REMOVED lines=11> */
.L_x_431:
[----:B------:R-:W-:Y:S05]  /*14f00*/  BSYNC B1 ;  /* 0x0000000000017941 */ /* 0x000fea0003800000 */
.L_x_430:
        /* <DEDUP_REMOVED lines=11> */
.L_x_433:
[----:B------:R-:W-:Y:S05]  /*14fc0*/  BSYNC B1 ;  /* 0x0000000000017941 */ /* 0x000fea0003800000 */
.L_x_432:
        /* <DEDUP_REMOVED lines=11> */
.L_x_435:
[----:B------:R-:W-:Y:S05]  /*15080*/  BSYNC B1 ;  /* 0x0000000000017941 */ /* 0x000fea0003800000 */
.L_x_434:
        /* <DEDUP_REMOVED lines=11> */
.L_x_437:
[----:B------:R-:W-:Y:S05]  /*15140*/  BSYNC B1 ;  /* 0x0000000000017941 */ /* 0x000fea0003800000 */
.L_x_436:
        /* <DEDUP_REMOVED lines=11> */
.L_x_439:
[----:B------:R-:W-:Y:S05]  /*15200*/  BSYNC B1 ;  /* 0x0000000000017941 */ /* 0x000fea0003800000 */
.L_x_438:
        /* <DEDUP_REMOVED lines=11> */
.L_x_441:
[----:B------:R-:W-:Y:S05]  /*152c0*/  BSYNC B1 ;  /* 0x0000000000017941 */ /* 0x000fea0003800000 */
.L_x_440:
        /* <DEDUP_REMOVED lines=11> */
.L_x_443:
[----:B------:R-:W-:Y:S05]  /*15380*/  BSYNC B1 ;  /* 0x0000000000017941 */ /* 0x000fea0003800000 */
.L_x_442:
        /* <DEDUP_REMOVED lines=11> */
.L_x_445:
[----:B------:R-:W-:Y:S05]  /*15440*/  BSYNC B1 ;  /* 0x0000000000017941 */ /* 0x000fea0003800000 */
.L_x_444:
        /* <DEDUP_REMOVED lines=11> */
.L_x_447:
[----:B------:R-:W-:Y:S05]  /*15500*/  BSYNC B1 ;  /* 0x0000000000017941 */ /* 0x000fea0003800000 */
.L_x_446:
        /* <DEDUP_REMOVED lines=11> */
.L_x_449:
[----:B------:R-:W-:Y:S05]  /*155c0*/  BSYNC B1 ;  /* 0x0000000000017941 */ /* 0x000fea0003800000 */
.L_x_448:
        /* <DEDUP_REMOVED lines=11> */
.L_x_451:
[----:B------:R-:W-:Y:S05]  /*15680*/  BSYNC B1 ;  /* 0x0000000000017941 */ /* 0x000fea0003800000 */
.L_x_450:
        /* <DEDUP_REMOVED lines=11> */
.L_x_453:
[----:B------:R-:W-:Y:S05]  /*15740*/  BSYNC B1 ;  /* 0x0000000000017941 */ /* 0x000fea0003800000 */
.L_x_452:
        /* <DEDUP_REMOVED lines=11> */
.L_x_455:
[----:B------:R-:W-:Y:S05]  /*15800*/  BSYNC B1 ;  /* 0x0000000000017941 */ /* 0x000fea0003800000 */
.L_x_454:
        /* <DEDUP_REMOVED lines=11> */
.L_x_457:
[----:B------:R-:W-:Y:S05]  /*158c0*/  BSYNC B1 ;  /* 0x0000000000017941 */ /* 0x000fea0003800000 */
.L_x_456:
        /* <DEDUP_REMOVED lines=11> */
.L_x_459:
[----:B------:R-:W-:Y:S05]  /*15980*/  BSYNC B1 ;  /* 0x0000000000017941 */ /* 0x000fea0003800000 */
.L_x_458:
        /* <DEDUP_REMOVED lines=11> */
.L_x_461:
[----:B------:R-:W-:Y:S05]  /*15a40*/  BSYNC B1 ;  /* 0x0000000000017941 */ /* 0x000fea0003800000 */
.L_x_460:
        /* <DEDUP_REMOVED lines=11> */
.L_x_463:
[----:B------:R-:W-:Y:S05]  /*15b00*/  BSYNC B1 ;  /* 0x0000000000017941 */ /* 0x000fea0003800000 */
.L_x_462:
        /* <DEDUP_REMOVED lines=11> */
.L_x_465:
[----:B------:R-:W-:Y:S05]  /*15bc0*/  BSYNC B1 ;  /* 0x0000000000017941 */ /* 0x000fea0003800000 */
.L_x_464:
        /* <DEDUP_REMOVED lines=11> */
.L_x_467:
[----:B------:R-:W-:Y:S05]  /*15c80*/  BSYNC B1 ;  /* 0x0000000000017941 */ /* 0x000fea0003800000 */
.L_x_466:
        /* <DEDUP_REMOVED lines=11> */
.L_x_469:
[----:B------:R-:W-:Y:S05]  /*15d40*/  BSYNC B1 ;  /* 0x0000000000017941 */ /* 0x000fea0003800000 */
.L_x_468:
        /* <DEDUP_REMOVED lines=11> */
.L_x_471:
[----:B------:R-:W-:Y:S05]  /*15e00*/  BSYNC B1 ;  /* 0x0000000000017941 */ /* 0x000fea0003800000 */
.L_x_470:
        /* <DEDUP_REMOVED lines=11> */
.L_x_473:
[----:B------:R-:W-:Y:S05]  /*15ec0*/  BSYNC B1 ;  /* 0x0000000000017941 */ /* 0x000fea0003800000 */
.L_x_472:
        /* <DEDUP_REMOVED lines=11> */
.L_x_475:
[----:B------:R-:W-:Y:S05]  /*15f80*/  BSYNC B1 ;  /* 0x0000000000017941 */ /* 0x000fea0003800000 */
.L_x_474:
        /* <DEDUP_REMOVED lines=11> */
.L_x_477:
[----:B------:R-:W-:Y:S05]  /*16040*/  BSYNC B1 ;  /* 0x0000000000017941 */ /* 0x000fea0003800000 */
.L_x_476:
        /* <DEDUP_REMOVED lines=11> */
.L_x_479:
[----:B------:R-:W-:Y:S05]  /*16100*/  BSYNC B1 ;  /* 0x0000000000017941 */ /* 0x000fea0003800000 */
.L_x_478:
        /* <DEDUP_REMOVED lines=11> */
.L_x_481:
[----:B------:R-:W-:Y:S05]  /*161c0*/  BSYNC B1 ;  /* 0x0000000000017941 */ /* 0x000fea0003800000 */
.L_x_480:
        /* <DEDUP_REMOVED lines=11> */
.L_x_483:
[----:B------:R-:W-:Y:S05]  /*16280*/  BSYNC B1 ;  /* 0x0000000000017941 */ /* 0x000fea0003800000 */
.L_x_482:
        /* <DEDUP_REMOVED lines=11> */
.L_x_485:
[----:B------:R-:W-:Y:S05]  /*16340*/  BSYNC B1 ;  /* 0x0000000000017941 */ /* 0x000fea0003800000 */
.L_x_484:
        /* <DEDUP_REMOVED lines=11> */
.L_x_487:
[----:B------:R-:W-:Y:S05]  /*16400*/  BSYNC B1 ;  /* 0x0000000000017941 */ /* 0x000fea0003800000 */
.L_x_486:
        /* <DEDUP_REMOVED lines=11> */
.L_x_489:
[----:B------:R-:W-:Y:S05]  /*164c0*/  BSYNC B1 ;  /* 0x0000000000017941 */ /* 0x000fea0003800000 */
.L_x_488:
        /* <DEDUP_REMOVED lines=11> */
.L_x_491:
[----:B------:R-:W-:Y:S05]  /*16580*/  BSYNC B1 ;  /* 0x0000000000017941 */ /* 0x000fea0003800000 */
.L_x_490:
        /* <DEDUP_REMOVED lines=11> */
.L_x_493:
[----:B------:R-:W-:Y:S05]  /*16640*/  BSYNC B1 ;  /* 0x0000000000017941 */ /* 0x000fea0003800000 */
.L_x_492:
        /* <DEDUP_REMOVED lines=11> */
.L_x_495:
[----:B------:R-:W-:Y:S05]  /*16700*/  BSYNC B1 ;  /* 0x0000000000017941 */ /* 0x000fea0003800000 */
.L_x_494:
        /* <DEDUP_REMOVED lines=11> */
.L_x_497:
[----:B------:R-:W-:Y:S05]  /*167c0*/  BSYNC B1 ;  /* 0x0000000000017941 */ /* 0x000fea0003800000 */
.L_x_496:
        /* <DEDUP_REMOVED lines=11> */
.L_x_499:
[----:B------:R-:W-:Y:S05]  /*16880*/  BSYNC B1 ;  /* 0x0000000000017941 */ /* 0x000fea0003800000 */
.L_x_498:
        /* <DEDUP_REMOVED lines=11> */
.L_x_501:
[----:B------:R-:W-:Y:S05]  /*16940*/  BSYNC B1 ;  /* 0x0000000000017941 */ /* 0x000fea0003800000 */
.L_x_500:
        /* <DEDUP_REMOVED lines=11> */
.L_x_503:
[----:B------:R-:W-:Y:S05]  /*16a00*/  BSYNC B1 ;  /* 0x0000000000017941 */ /* 0x000fea0003800000 */
.L_x_502:
        /* <DEDUP_REMOVED lines=11> */
.L_x_505:
[----:B------:R-:W-:Y:S05]  /*16ac0*/  BSYNC B1 ;  /* 0x0000000000017941 */ /* 0x000fea0003800000 */
.L_x_504:
        /* <DEDUP_REMOVED lines=11> */
.L_x_507:
[----:B------:R-:W-:Y:S05]  /*16b80*/  BSYNC B1 ;  /* 0x0000000000017941 */ /* 0x000fea0003800000 */
.L_x_506:
        /* <DEDUP_REMOVED lines=11> */
.L_x_509:
[----:B------:R-:W-:Y:S05]  /*16c40*/  BSYNC B1 ;  /* 0x0000000000017941 */ /* 0x000fea0003800000 */
.L_x_508:
        /* <DEDUP_REMOVED lines=11> */
.L_x_511:
[----:B------:R-:W-:Y:S05]  /*16d00*/  BSYNC B1 ;  /* 0x0000000000017941 */ /* 0x000fea0003800000 */
.L_x_510:
        /* <DEDUP_REMOVED lines=11> */
.L_x_513:
[----:B------:R-:W-:Y:S05]  /*16dc0*/  BSYNC B1 ;  /* 0x0000000000017941 */ /* 0x000fea0003800000 */
.L_x_512:
        /* <DEDUP_REMOVED lines=11> */
.L_x_515:
[----:B------:R-:W-:Y:S05]  /*16e80*/  BSYNC B1 ;  /* 0x0000000000017941 */ /* 0x000fea0003800000 */
.L_x_514:
        /* <DEDUP_REMOVED lines=11> */
.L_x_517:
[----:B------:R-:W-:Y:S05]  /*16f40*/  BSYNC B1 ;  /* 0x0000000000017941 */ /* 0x000fea0003800000 */
.L_x_516:
        /* <DEDUP_REMOVED lines=11> */
.L_x_519:
[----:B------:R-:W-:Y:S05]  /*17000*/  BSYNC B1 ;  /* 0x0000000000017941 */ /* 0x000fea0003800000 */
.L_x_518:
[----:B------:R-:W3:Y:S01]  /*17010*/  LDL.LU R159, [R1+0xbd0] ;  /* 0x000bd000019f7983 */ /* 0x000ee20000300800 */
[----:B-----5:R-:W-:Y:S01]  /*17020*/  IMAD.U32 R158, R19, 0x10000, RZ ;  /* 0x00010000139e7824 */ /* 0x020fe200078e00ff */
[----:B------:R-:W-:Y:S03]  /*17030*/  BSSY B1, `(.L_x_520) ;  /* 0x0000008000017945 */ /* 0x000fe60003800000 */
[----:B------:R-:W-:-:S04]  /*17040*/  FMUL R158, R158, R16 ;  /* 0x000000109e9e7220 */ /* 0x000fc80000400000 */
[----:B---3--:R-:W-:-:S05]  /*17050*/  FFMA R158, R159, R2, R158 ;  /* 0x000000029f9e7223 */ /* 0x008fca000000009e */
[----:B------:R-:W-:-:S05]  /*17060*/  F2FP.BF16.F32.PACK_AB R158, RZ, R158 ;  /* 0x0000009eff9e723e */ /* 0x000fca00000010ff */
[----:B------:R3:W-:Y:S01]  /*17070*/  @P4 STG.E.U16 desc[UR36][R154.64+0x1d0], R158 ;  /* 0x0001d09e9a004986 */ /* 0x0007e2000c101524 */
[----:B------:R-:W-:-:S13]  /*17080*/  ISETP.GT.AND P4, PT, R0, 0x80, P6 ;  /* 0x000000800000780c */ /* 0x000fda0003784270 */
[----:B---3--:R-:W-:Y:S05]  /*17090*/  @!P4 BRA `(.L_x_521) ;  /* 0x000000000004c947 */ /* 0x008fea0003800000 */
[----:B------:R3:W5:Y:S02]  /*170a0*/  LDG.E.LTC128B.U16 R19, desc[UR36][R20.64+0x1d2] ;  /* 0x0001d22414137981 */ /* 0x000764000c1e1520 */
.L_x_521:
[----:B------:R-:W-:Y:S05]  /*170b0*/  BSYNC B1 ;  /* 0x0000000000017941 */ /* 0x000fea0003800000 */
.L_x_520:
        /* <DEDUP_REMOVED lines=11> */
.L_x_523:
[----:B------:R-:W-:Y:S05]  /*17170*/  BSYNC B1 ;  /* 0x0000000000017941 */ /* 0x000fea0003800000 */
.L_x_522:
        /* <DEDUP_REMOVED lines=10> */
.L_x_525:
[----:B------:R-:W-:Y:S05]  /*17220*/  BSYNC B1 ;  /* 0x0000000000017941 */ /* 0x000fea0003800000 */
.L_x_524:
        /* <DEDUP_REMOVED lines=10> */
.L_x_527:
[----:B------:R-:W-:Y:S05]  /*172d0*/  BSYNC B1 ;  /* 0x0000000000017941 */ /* 0x000fea0003800000 */
.L_x_526:
        /* <DEDUP_REMOVED lines=10> */
.L_x_529:
[----:B------:R-:W-:Y:S05]  /*17380*/  BSYNC B1 ;  /* 0x0000000000017941 */ /* 0x000fea0003800000 */
.L_x_528:
        /* <DEDUP_REMOVED lines=10> */
.L_x_531:
[----:B------:R-:W-:Y:S05]  /*17430*/  BSYNC B1 ;  /* 0x0000000000017941 */ /* 0x000fea0003800000 */
.L_x_530:
        /* <DEDUP_REMOVED lines=10> */
.L_x_533:
[----:B------:R-:W-:Y:S05]  /*174e0*/  BSYNC B1 ;  /* 0x0000000000017941 */ /* 0x000fea0003800000 */
.L_x_532:
        /* <DEDUP_REMOVED lines=10> */
.L_x_535:
[----:B------:R-:W-:Y:S05]  /*17590*/  BSYNC B1 ;  /* 0x0000000000017941 */ /* 0x000fea0003800000 */
.L_x_534:
        /* <DEDUP_REMOVED lines=10> */
.L_x_537:
[----:B------:R-:W-:Y:S05]  /*17640*/  BSYNC B1 ;  /* 0x0000000000017941 */ /* 0x000fea0003800000 */
.L_x_536:
        /* <DEDUP_REMOVED lines=10> */
.L_x_539:
[----:B------:R-:W-:Y:S05]  /*176f0*/  BSYNC B1 ;  /* 0x0000000000017941 */ /* 0x000fea0003800000 */
.L_x_538:
        /* <DEDUP_REMOVED lines=10> */
.L_x_541:
[----:B------:R-:W-:Y:S05]  /*177a0*/  BSYNC B1 ;  /* 0x0000000000017941 */ /* 0x000fea0003800000 */
.L_x_540:
[----:B------:R-:W2:Y:S01]  /*177b0*/  LDL.LU R155, [R1+0xbfc] ;  /* 0x000bfc00019b7983 */ /* 0x000ea20000300800 */
[----:B-----5:R-:W-:Y:S01]  /*177c0*/  IMAD.U32 R154, R19, 0x10000, RZ ;  /* 0x00010000139a7824 */ /* 0x020fe200078e00ff */
[----:B------:R-:W-:Y:S02]  /*177d0*/  USHF.L.U64.HI UR4, UR6, 0x9, UR7 ;  /* 0x0000000906047899 */ /* 0x000fe40008010207 */
[----:B------:R-:W4:Y:S01]  /*177e0*/  LDL.LU R157, [R1+0x800] ;  /* 0x00080000019d7983 */ /* 0x000f220000300800 */
[----:B------:R-:W-:-:S04]  /*177f0*/  FMUL R154, R154, R16 ;  /* 0x000000109a9a7220 */ /* 0x000fc80000400000 */
[----:B--2---:R-:W-:-:S05]  /*17800*/  FFMA R154, R155, R2, R154 ;  /* 0x000000029b9a7223 */ /* 0x004fca000000009a */
[----:B------:R-:W-:-:S05]  /*17810*/  F2FP.BF16.F32.PACK_AB R154, RZ, R154 ;  /* 0x0000009aff9a723e */ /* 0x000fca00000010ff */
[----:B------:R2:W-:Y:S02]  /*17820*/  @P4 STG.E.U16 desc[UR36][R166.64+0x1f2], R154 ;  /* 0x0001f29aa6004986 */ /* 0x0005e4000c101524 */
[----:B--2---:R-:W-:-:S05]  /*17830*/  IMAD.U32 R154, RZ, RZ, UR6 ;  /* 0x00000006ff9a7e24 */ /* 0x004fca000f8e00ff */
[----:B------:R-:W-:-:S04]  /*17840*/  LEA R154, P4, R154, R168, 0x9 ;  /* 0x000000a89a9a7211 */ /* 0x000fc800078848ff */
[----:B------:R-:W-:Y:S02]  /*17850*/  IADD3.X R155, R169, UR4, RZ, P4, !PT ;  /* 0x00000004a99b7c10 */ /* 0x000fe4000a7fe4ff */
[----:B------:R-:W-:-:S13]  /*17860*/  ISETP.GT.AND P4, PT, R0, 0x100, P5 ;  /* 0x000001000000780c */ /* 0x000fda0002f84270 */
[----:B------:R-:W2:Y:S01]  /*17870*/  @P4 LDG.E.LTC128B.U16 R19, desc[UR36][R178.64] ;  /* 0x00000024b2134981 */ /* 0x000ea2000c1e1520 */
[----:B------:R-:W-:Y:S01]  /*17880*/  BSSY B1, `(.L_x_542) ;  /* 0x000000a000017945 */ /* 0x000fe20003800000 */
[----:B--2---:R-:W-:-:S04]  /*17890*/  IMAD.U32 R156, R19, 0x10000, RZ ;  /* 0x00010000139c7824 */ /* 0x004fc800078e00ff */
[----:B------:R-:W-:-:S04]  /*178a0*/  FMUL R156, R156, R16 ;  /* 0x000000109c9c7220 */ /* 0x000fc80000400000 */
[----:B----4-:R-:W-:-:S05]  /*178b0*/  FFMA R156, R157, R2, R156 ;  /* 0x000000029d9c7223 */ /* 0x010fca000000009c */
[----:B------:R-:W-:-:S05]  /*178c0*/  F2FP.BF16.F32.PACK_AB R156, RZ, R156 ;  /* 0x0000009cff9c723e */ /* 0x000fca00000010ff */
[----:B------:R2:W-:Y:S01]  /*178d0*/  @P4 STG.E.U16 desc[UR36][R154.64], R156 ;  /* 0x0000009c9a004986 */ /* 0x0005e2000c101524 */
[----:B------:R-:W-:-:S04]  /*178e0*/  LOP3.LUT P4, RZ, R17, 0x2, RZ, 0xc0, !PT ;  /* 0x0000000211ff7812 */ /* 0x000fc8000788c0ff */
[----:B------:R-:W-:-:S13]  /*178f0*/  ISETP.GT.AND P4, PT, R0, 0x100, P4 ;  /* 0x000001000000780c */ /* 0x000fda0002784270 */
[----:B--2---:R-:W-:Y:S05]  /*17900*/  @!P4 BRA `(.L_x_543) ;  /* 0x000000000004c947 */ /* 0x004fea0003800000 */
[----:B------:R2:W5:Y:S02]  /*17910*/  LDG.E.LTC128B.U16 R19, desc[UR36][R12.64+0x2] ;  /* 0x000002240c137981 */ /* 0x000564000c1e1520 */
.L_x_543:
[----:B------:R-:W-:Y:S05]  /*17920*/  BSYNC B1 ;  /* 0x0000000000017941 */ /* 0x000fea0003800000 */
.L_x_542:
[----:B------:R-:W4:Y:S01]  /*17930*/  LDL.LU R157, [R1+0x804] ;  /* 0x00080400019d7983 */ /* 0x000f220000300800 */
        /* <DEDUP_REMOVED lines=8> */
[----:B------:R-:W-:-:S13]  /*179c0*/  ISETP.GT.AND P4, PT, R0, 0x108, P5 ;  /* 0x000001080000780c */ /* 0x000fda0002f84270 */
[----:B----4-:R-:W-:Y:S05]  /*179d0*/  @!P4 BRA `(.L_x_545) ;  /* 0x000000000004c947 */ /* 0x010fea0003800000 */
[----:B------:R4:W5:Y:S02]  /*179e0*/  LDG.E.LTC128B.U16 R19, desc[UR36][R162.64] ;  /* 0x00000024a2137981 */ /* 0x000964000c1e1520 */
.L_x_545:
[----:B------:R-:W-:Y:S05]  /*179f0*/  BSYNC B1 ;  /* 0x0000000000017941 */ /* 0x000fea0003800000 */
.L_x_544:
[----:B------:R-:W2:Y:S01]  /*17a00*/  LDL.LU R157, [R1+0x808] ;  /* 0x00080800019d7983 */ /* 0x000ea20000300800 */
[----:B-----5:R-:W-:Y:S01]  /*17a10*/  IMAD.U32 R156, R19, 0x10000, RZ ;  /* 0x00010000139c7824 */ /* 0x020fe200078e00ff */
[----:B------:R-:W-:Y:S03]  /*17a20*/  BSSY B1, `(.L_x_546) ;  /* 0x000000b000017945 */ /* 0x000fe60003800000 */
[----:B------:R-:W-:-:S04]  /*17a30*/  FMUL R156, R156, R16 ;  /* 0x000000109c9c7220 */ /* 0x000fc80000400000 */
[----:B--2---:R-:W-:-:S05]  /*17a40*/  FFMA R156, R157, R2, R156 ;  /* 0x000000029d9c7223 */ /* 0x004fca000000009c */
[----:B------:R-:W-:-:S05]  /*17a50*/  F2FP.BF16.F32.PACK_AB R156, RZ, R156 ;  /* 0x0000009cff9c723e */ /* 0x000fca00000010ff */
[----:B------:R2:W-:Y:S02]  /*17a60*/  @P4 STG.E.U16 desc[UR36][R158.64], R156 ;  /* 0x0000009c9e004986 */ /* 0x0005e4000c101524 */
[----:B--2---:R-:W-:-:S05]  /*17a70*/  IADD3 R156, P4, R180, R154, RZ ;  /* 0x0000009ab49c7210 */ /* 0x004fca0007f9e0ff */
[----:B------:R-:W-:Y:S01]  /*17a80*/  IMAD.X R157, R181, 0x1, R155, P4 ;  /* 0x00000001b59d7824 */ /* 0x000fe200020e069b */
[----:B------:R-:W-:-:S04]  /*17a90*/  LOP3.LUT P4, RZ, R17, 0x2, RZ, 0xc0, !PT ;  /* 0x0000000211ff7812 */ /* 0x000fc8000788c0ff */
[----:B------:R-:W-:-:S13]  /*17aa0*/  ISETP.GT.AND P4, PT, R0, 0x108, P4 ;  /* 0x000001080000780c */ /* 0x000fda0002784270 */
[----:B------:R-:W-:Y:S05]  /*17ab0*/  @!P4 BRA `(.L_x_547) ;  /* 0x000000000004c947 */ /* 0x000fea0003800000 */
[----:B------:R2:W5:Y:S02]  /*17ac0*/  LDG.E.LTC128B.U16 R19, desc[UR36][R10.64+0x2] ;  /* 0x000002240a137981 */ /* 0x000564000c1e1520 */
.L_x_547:
[----:B------:R-:W-:Y:S05]  /*17ad0*/  BSYNC B1 ;  /* 0x0000000000017941 */ /* 0x000fea0003800000 */
.L_x_546:
        /* <DEDUP_REMOVED lines=11> */
.L_x_549:
[----:B------:R-:W-:Y:S05]  /*17b90*/  BSYNC B1 ;  /* 0x0000000000017941 */ /* 0x000fea0003800000 */
.L_x_548:
[----:B------:R-:W2:Y:S01]  /*17ba0*/  LDL.LU R161, [R1+0x810] ;  /* 0x0008100001a17983 */ /* 0x000ea20000300800 */
[----:B-----5:R-:W-:Y:S01]  /*17bb0*/  IMAD.U32 R160, R19, 0x10000, RZ ;  /* 0x0001000013a07824 */ /* 0x020fe200078e00ff */
[----:B------:R-:W-:Y:S03]  /*17bc0*/  BSSY B1, `(.L_x_550) ;  /* 0x000000c000017945 */ /* 0x000fe60003800000 */
[----:B------:R-:W-:-:S04]  /*17bd0*/  FMUL R160, R160, R16 ;  /* 0x00000010a0a07220 */ /* 0x000fc80000400000 */
[----:B--2---:R-:W-:Y:S01]  /*17be0*/  FFMA R160, R161, R2, R160 ;  /* 0x00000002a1a07223 */ /* 0x004fe200000000a0 */
[----:B------:R-:W-:-:S04]  /*17bf0*/  @P4 IMAD.MOV.U32 R161, RZ, RZ, R155 ;  /* 0x000000ffffa14224 */ /* 0x000fc800078e009b */
[----:B------:R-:W-:-:S04]  /*17c00*/  F2FP.BF16.F32.PACK_AB R160, RZ, R160 ;  /* 0x000000a0ffa0723e */ /* 0x000fc800000010ff */
[----:B----4-:R-:W-:Y:S01]  /*17c10*/  PRMT R162, R160, 0x7610, R162 ;  /* 0x00007610a0a27816 */ /* 0x010fe200000000a2 */
[----:B------:R-:W-:-:S05]  /*17c20*/  @P4 IMAD.MOV.U32 R160, RZ, RZ, R154 ;  /* 0x000000ffffa04224 */ /* 0x000fca00078e009a */
[----:B------:R2:W-:Y:S01]  /*17c30*/  @P4 STG.E.U16 desc[UR36][R160.64+0x10], R162 ;  /* 0x000010a2a0004986 */ /* 0x0005e2000c101524 */
[----:B------:R-:W-:-:S04]  /*17c40*/  LOP3.LUT P4, RZ, R17, 0x8, RZ, 0xc0, !PT ;  /* 0x0000000811ff7812 */ /* 0x000fc8000788c0ff */
[----:B------:R-:W-:-:S13]  /*17c50*/  ISETP.GT.AND P4, PT, R0, 0x100, P4 ;  /* 0x000001000000780c */ /* 0x000fda0002784270 */
[----:B--2---:R-:W-:Y:S05]  /*17c60*/  @!P4 BRA `(.L_x_551) ;  /* 0x000000000004c947 */ /* 0x004fea0003800000 */
[----:B------:R2:W5:Y:S02]  /*17c70*/  LDG.E.LTC128B.U16 R19, desc[UR36][R12.64+0x12] ;  /* 0x000012240c137981 */ /* 0x000564000c1e1520 */
.L_x_551:
[----:B------:R-:W-:Y:S05]  /*17c80*/  BSYNC B1 ;  /* 0x0000000000017941 */ /* 0x000fea0003800000 */
.L_x_550:
[----:B------:R-:W4:Y:S01]  /*17c90*/  LDL.LU R161, [R1+0x814] ;  /* 0x0008140001a17983 */ /* 0x000f220000300800 */
[----:B-----5:R-:W-:Y:S01]  /*17ca0*/  IMAD.U32 R160, R19, 0x10000, RZ ;  /* 0x0001000013a07824 */ /* 0x020fe200078e00ff */
[----:B------:R-:W-:Y:S03]  /*17cb0*/  BSSY B1, `(.L_x_552) ;  /* 0x0000009000017945 */ /* 0x000fe60003800000 */
[----:B------:R-:W-:-:S04]  /*17cc0*/  FMUL R160, R160, R16 ;  /* 0x00000010a0a07220 */ /* 0x000fc80000400000 */
[----:B----4-:R-:W-:-:S05]  /*17cd0*/  FFMA R160, R161, R2, R160 ;  /* 0x00000002a1a07223 */ /* 0x010fca00000000a0 */
[----:B------:R-:W-:-:S05]  /*17ce0*/  F2FP.BF16.F32.PACK_AB R160, RZ, R160 ;  /* 0x000000a0ffa0723e */ /* 0x000fca00000010ff */
[----:B------:R4:W-:Y:S01]  /*17cf0*/  @P4 STG.E.U16 desc[UR36][R154.64+0x12], R160 ;  /* 0x000012a09a004986 */ /* 0x0009e2000c101524 */
[----:B------:R-:W-:-:S04]  /*17d00*/  LOP3.LUT P4, RZ, R17, 0x4, RZ, 0xc0, !PT ;  /* 0x0000000411ff7812 */ /* 0x000fc8000788c0ff */
[----:B------:R-:W-:-:S13]  /*17d10*/  ISETP.GT.AND P4, PT, R0, 0x108, P4 ;  /* 0x000001080000780c */ /* 0x000fda0002784270 */
[----:B----4-:R-:W-:Y:S05]  /*17d20*/  @!P4 BRA `(.L_x_553) ;  /* 0x000000000004c947 */ /* 0x010fea0003800000 */
[----:B------:R4:W5:Y:S02]  /*17d30*/  LDG.E.LTC128B.U16 R19, desc[UR36][R10.64+0x10] ;  /* 0x000010240a137981 */ /* 0x000964000c1e1520 */
.L_x_553:
[----:B------:R-:W-:Y:S05]  /*17d40*/  BSYNC B1 ;  /* 0x0000000000017941 */ /* 0x000fea0003800000 */
.L_x_552:
        /* <DEDUP_REMOVED lines=11> */
.L_x_555:
[----:B------:R-:W-:Y:S05]  /*17e00*/  BSYNC B1 ;  /* 0x0000000000017941 */ /* 0x000fea0003800000 */
.L_x_554:
        /* <DEDUP_REMOVED lines=11> */
.L_x_557:
[----:B------:R-:W-:Y:S05]  /*17ec0*/  BSYNC B1 ;  /* 0x0000000000017941 */ /* 0x000fea0003800000 */
.L_x_556:
        /* <DEDUP_REMOVED lines=10> */
[----:B------:R-:W-:-:S04]  /*17f70*/  LOP3.LUT P4, RZ, R17, 0x40, RZ, 0xc0, !PT ;  /* 0x0000004011ff7812 */ /* 0x000fc8000788c0ff */
[----:B------:R-:W-:-:S13]  /*17f80*/  ISETP.GT.AND P4, PT, R0, 0x100, P4 ;  /* 0x000001000000780c */ /* 0x000fda0002784270 */
[----:B--2---:R-:W-:Y:S05]  /*17f90*/  @!P4 BRA `(.L_x_559) ;  /* 0x000000000004c947 */ /* 0x004fea0003800000 */
[----:B------:R2:W5:Y:S02]  /*17fa0*/  LDG.E.LTC128B.U16 R19, desc[UR36][R12.64+0x22] ;  /* 0x000022240c137981 */ /* 0x000564000c1e1520 */
.L_x_559:
[----:B------:R-:W-:Y:S05]  /*17fb0*/  BSYNC B1 ;  /* 0x0000000000017941 */ /* 0x000fea0003800000 */
.L_x_558:
        /* <DEDUP_REMOVED lines=11> */
.L_x_561:
[----:B------:R-:W-:Y:S05]  /*18070*/  BSYNC B1 ;  /* 0x0000000000017941 */ /* 0x000fea0003800000 */
.L_x_560:
        /* <DEDUP_REMOVED lines=11> */
.L_x_563:
[----:B------:R-:W-:Y:S05]  /*18130*/  BSYNC B1 ;  /* 0x0000000000017941 */ /* 0x000fea0003800000 */
.L_x_562:
        /* <DEDUP_REMOVED lines=11> */
.L_x_565:
[----:B------:R-:W-:Y:S05]  /*181f0*/  BSYNC B1 ;  /* 0x0000000000017941 */ /* 0x000fea0003800000 */
.L_x_564:
        /* <DEDUP_REMOVED lines=14> */
.L_x_567:
[----:B------:R-:W-:Y:S05]  /*182e0*/  BSYNC B1 ;  /* 0x0000000000017941 */ /* 0x000fea0003800000 */
.L_x_566:
        /* <DEDUP_REMOVED lines=11> */
.L_x_569:
[----:B------:R-:W-:Y:S05]  /*183a0*/  BSYNC B1 ;  /* 0x0000000000017941 */ /* 0x000fea0003800000 */
.L_x_568:
        /* <DEDUP_REMOVED lines=11> */
.L_x_571:
[----:B------:R-:W-:Y:S05]  /*18460*/  BSYNC B1 ;  /* 0x0000000000017941 */ /* 0x000fea0003800000 */
.L_x_570:
        /* <DEDUP_REMOVED lines=11> */
.L_x_573:
[----:B------:R-:W-:Y:S05]  /*18520*/  BSYNC B1 ;  /* 0x0000000000017941 */ /* 0x000fea0003800000 */
.L_x_572:
        /* <DEDUP_REMOVED lines=14> */
.L_x_575:
[----:B------:R-:W-:Y:S05]  /*18610*/  BSYNC B1 ;  /* 0x0000000000017941 */ /* 0x000fea0003800000 */
.L_x_574:
        /* <DEDUP_REMOVED lines=11> */
.L_x_577:
[----:B------:R-:W-:Y:S05]  /*186d0*/  BSYNC B1 ;  /* 0x0000000000017941 */ /* 0x000fea0003800000 */
.L_x_576:
        /* <DEDUP_REMOVED lines=11> */
.L_x_579:
[----:B------:R-:W-:Y:S05]  /*18790*/  BSYNC B1 ;  /* 0x0000000000017941 */ /* 0x000fea0003800000 */
.L_x_578:
        /* <DEDUP_REMOVED lines=11> */
.L_x_581:
[----:B------:R-:W-:Y:S05]  /*18850*/  BSYNC B1 ;  /* 0x0000000000017941 */ /* 0x000fea0003800000 */
.L_x_580:
        /* <DEDUP_REMOVED lines=14> */
.L_x_583:
[----:B------:R-:W-:Y:S05]  /*18940*/  BSYNC B1 ;  /* 0x0000000000017941 */ /* 0x000fea0003800000 */
.L_x_582:
        /* <DEDUP_REMOVED lines=11> */
.L_x_585:
[----:B------:R-:W-:Y:S05]  /*18a00*/  BSYNC B1 ;  /* 0x0000000000017941 */ /* 0x000fea0003800000 */
.L_x_584:
        /* <DEDUP_REMOVED lines=11> */
.L_x_587:
[----:B------:R-:W-:Y:S05]  /*18ac0*/  BSYNC B1 ;  /* 0x0000000000017941 */ /* 0x000fea0003800000 */
.L_x_586:
        /* <DEDUP_REMOVED lines=11> */
.L_x_589:
[----:B------:R-:W-:Y:S05]  /*18b80*/  BSYNC B1 ;  /* 0x0000000000017941 */ /* 0x000fea0003800000 */
.L_x_588:
        /* <DEDUP_REMOVED lines=14> */
.L_x_591:
[----:B------:R-:W-:Y:S05]  /*18c70*/  BSYNC B1 ;  /* 0x0000000000017941 */ /* 0x000fea0003800000 */
.L_x_590:
        /* <DEDUP_REMOVED lines=11> */
.L_x_593:
[----:B------:R-:W-:Y:S05]  /*18d30*/  BSYNC B1 ;  /* 0x0000000000017941 */ /* 0x000fea0003800000 */
.L_x_592:
        /* <DEDUP_REMOVED lines=11> */
.L_x_595:
[----:B------:R-:W-:Y:S05]  /*18df0*/  BSYNC B1 ;  /* 0x0000000000017941 */ /* 0x000fea0003800000 */
.L_x_594:
        /* <DEDUP_REMOVED lines=11> */
.L_x_597:
[----:B------:R-:W-:Y:S05]  /*18eb0*/  BSYNC B1 ;  /* 0x0000000000017941 */ /* 0x000fea0003800000 */
.L_x_596:
        /* <DEDUP_REMOVED lines=14> */
.L_x_599:
[----:B------:R-:W-:Y:S05]  /*18fa0*/  BSYNC B1 ;  /* 0x0000000000017941 */ /* 0x000fea0003800000 */
.L_x_598:
        /* <DEDUP_REMOVED lines=11> */
.L_x_601:
[----:B------:R-:W-:Y:S05]  /*19060*/  BSYNC B1 ;  /* 0x0000000000017941 */ /* 0x000fea0003800000 */
.L_x_600:
        /* <DEDUP_REMOVED lines=11> */
.L_x_603:
[----:B------:R-:W-:Y:S05]  /*19120*/  BSYNC B1 ;  /* 0x0000000000017941 */ /* 0x000fea0003800000 */
.L_x_602:
        /* <DEDUP_REMOVED lines=11> */
.L_x_605:
[----:B------:R-:W-:Y:S05]  /*191e0*/  BSYNC B1 ;  /* 0x0000000000017941 */ /* 0x000fea0003800000 */
.L_x_604:
        /* <DEDUP_REMOVED lines=14> */
.L_x_607:
[----:B------:R-:W-:Y:S05]  /*192d0*/  BSYNC B1 ;  /* 0x0000000000017941 */ /* 0x000fea0003800000 */
.L_x_606:
        /* <DEDUP_REMOVED lines=11> */
.L_x_609:
[----:B------:R-:W-:Y:S05]  /*19390*/  BSYNC B1 ;  /* 0x0000000000017941 */ /* 0x000fea0003800000 */
.L_x_608:
        /* <DEDUP_REMOVED lines=11> */
.L_x_611:
[----:B------:R-:W-:Y:S05]  /*19450*/  BSYNC B1 ;  /* 0x0000000000017941 */ /* 0x000fea0003800000 */
.L_x_610:
        /* <DEDUP_REMOVED lines=11> */
.L_x_613:
[----:B------:R-:W-:Y:S05]  /*19510*/  BSYNC B1 ;  /* 0x0000000000017941 */ /* 0x000fea0003800000 */
.L_x_612:
        /* <DEDUP_REMOVED lines=14> */
.L_x_615:
[----:B------:R-:W-:Y:S05]  /*19600*/  BSYNC B1 ;  /* 0x0000000000017941 */ /* 0x000fea0003800000 */
.L_x_614:
        /* <DEDUP_REMOVED lines=11> */
.L_x_617:
[----:B------:R-:W-:Y:S05]  /*196c0*/  BSYNC B1 ;  /* 0x0000000000017941 */ /* 0x000fea0003800000 */
.L_x_616:
        /* <DEDUP_REMOVED lines=11> */
.L_x_619:
[----:B------:R-:W-:Y:S05]  /*19780*/  BSYNC B1 ;  /* 0x0000000000017941 */ /* 0x000fea0003800000 */
.L_x_618:
        /* <DEDUP_REMOVED lines=11> */
.L_x_621:
[----:B------:R-:W-:Y:S05]  /*19840*/  BSYNC B1 ;  /* 0x0000000000017941 */ /* 0x000fea0003800000 */
.L_x_620:
        /* <DEDUP_REMOVED lines=14> */
.L_x_623:
[----:B------:R-:W-:Y:S05]  /*19930*/  BSYNC B1 ;  /* 0x0000000000017941 */ /* 0x000fea0003800000 */
.L_x_622:
        /* <DEDUP_REMOVED lines=11> */
.L_x_625:
[----:B------:R-:W-:Y:S05]  /*199f0*/  BSYNC B1 ;  /* 0x0000000000017941 */ /* 0x000fea0003800000 */
.L_x_624:
        /* <DEDUP_REMOVED lines=11> */
.L_x_627:
[----:B------:R-:W-:Y:S05]  /*19ab0*/  BSYNC B1 ;  /* 0x0000000000017941 */ /* 0x000fea0003800000 */
.L_x_626:
        /* <DEDUP_REMOVED lines=11> */
.L_x_629:
[----:B------:R-:W-:Y:S05]  /*19b70*/  BSYNC B1 ;  /* 0x0000000000017941 */ /* 0x000fea0003800000 */
.L_x_628:
        /* <DEDUP_REMOVED lines=14> */
.L_x_631:
[----:B------:R-:W-:Y:S05]  /*19c60*/  BSYNC B1 ;  /* 0x0000000000017941 */ /* 0x000fea0003800000 */
.L_x_630:
        /* <DEDUP_REMOVED lines=11> */
.L_x_633:
[----:B------:R-:W-:Y:S05]  /*19d20*/  BSYNC B1 ;  /* 0x0000000000017941 */ /* 0x000fea0003800000 */
.L_x_632:
        /* <DEDUP_REMOVED lines=11> */
.L_x_635:
[----:B------:R-:W-:Y:S05]  /*19de0*/  BSYNC B1 ;  /* 0x0000000000017941 */ /* 0x000fea0003800000 */
.L_x_634:
        /* <DEDUP_REMOVED lines=11> */
.L_x_637:
[----:B------:R-:W-:Y:S05]  /*19ea0*/  BSYNC B1 ;  /* 0x0000000000017941 */ /* 0x000fea0003800000 */
.L_x_636:
        /* <DEDUP_REMOVED lines=14> */
.L_x_639:
[----:B------:R-:W-:Y:S05]  /*19f90*/  BSYNC B1 ;  /* 0x0000000000017941 */ /* 0x000fea0003800000 */
.L_x_638:
        /* <DEDUP_REMOVED lines=11> */
.L_x_641:
[----:B------:R-:W-:Y:S05]  /*1a050*/  BSYNC B1 ;  /* 0x0000000000017941 */ /* 0x000fea0003800000 */
.L_x_640:
        /* <DEDUP_REMOVED lines=11> */
.L_x_643:
[----:B------:R-:W-:Y:S05]  /*1a110*/  BSYNC B1 ;  /* 0x0000000000017941 */ /* 0x000fea0003800000 */
.L_x_642:
        /* <DEDUP_REMOVED lines=11> */
.L_x_645:
[----:B------:R-:W-:Y:S05]  /*1a1d0*/  BSYNC B1 ;  /* 0x0000000000017941 */ /* 0x000fea0003800000 */
.L_x_644:
        /* <DEDUP_REMOVED lines=14> */
.L_x_647:
[----:B------:R-:W-:Y:S05]  /*1a2c0*/  BSYNC B1 ;  /* 0x0000000000017941 */ /* 0x000fea0003800000 */
.L_x_646:
        /* <DEDUP_REMOVED lines=11> */
.L_x_649:
[----:B------:R-:W-:Y:S05]  /*1a380*/  BSYNC B1 ;  /* 0x0000000000017941 */ /* 0x000fea0003800000 */
.L_x_648:
        /* <DEDUP_REMOVED lines=11> */
.L_x_651:
[----:B------:R-:W-:Y:S05]  /*1a440*/  BSYNC B1 ;  /* 0x0000000000017941 */ /* 0x000fea0003800000 */
.L_x_650:
        /* <DEDUP_REMOVED lines=11> */
.L_x_653:
[----:B------:R-:W-:Y:S05]  /*1a500*/  BSYNC B1 ;  /* 0x0000000000017941 */ /* 0x000fea0003800000 */
.L_x_652:
        /* <DEDUP_REMOVED lines=14> */
.L_x_655:
[----:B------:R-:W-:Y:S05]  /*1a5f0*/  BSYNC B1 ;  /* 0x0000000000017941 */ /* 0x000fea0003800000 */
.L_x_654:
        /* <DEDUP_REMOVED lines=11> */
.L_x_657:
[----:B------:R-:W-:Y:S05]  /*1a6b0*/  BSYNC B1 ;  /* 0x0000000000017941 */ /* 0x000fea0003800000 */
.L_x_656:
        /* <DEDUP_REMOVED lines=11> */
.L_x_659:
[----:B------:R-:W-:Y:S05]  /*1a770*/  BSYNC B1 ;  /* 0x0000000000017941 */ /* 0x000fea0003800000 */
.L_x_658:
        /* <DEDUP_REMOVED lines=11> */
.L_x_661:
[----:B------:R-:W-:Y:S05]  /*1a830*/  BSYNC B1 ;  /* 0x0000000000017941 */ /* 0x000fea0003800000 */
.L_x_660:
        /* <DEDUP_REMOVED lines=14> */
.L_x_663:
[----:B------:R-:W-:Y:S05]  /*1a920*/  BSYNC B1 ;  /* 0x0000000000017941 */ /* 0x000fea0003800000 */
.L_x_662:
        /* <DEDUP_REMOVED lines=11> */
.L_x_665:
[----:B------:R-:W-:Y:S05]  /*1a9e0*/  BSYNC B1 ;  /* 0x0000000000017941 */ /* 0x000fea0003800000 */
.L_x_664:
        /* <DEDUP_REMOVED lines=11> */
.L_x_667:
[----:B------:R-:W-:Y:S05]  /*1aaa0*/  BSYNC B1 ;  /* 0x0000000000017941 */ /* 0x000fea0003800000 */
.L_x_666:
        /* <DEDUP_REMOVED lines=11> */
.L_x_669:
[----:B------:R-:W-:Y:S05]  /*1ab60*/  BSYNC B1 ;  /* 0x0000000000017941 */ /* 0x000fea0003800000 */
.L_x_668:
        /* <DEDUP_REMOVED lines=14> */
.L_x_671:
[----:B------:R-:W-:Y:S05]  /*1ac50*/  BSYNC B1 ;  /* 0x0000000000017941 */ /* 0x000fea0003800000 */
.L_x_670:
        /* <DEDUP_REMOVED lines=11> */
.L_x_673:
[----:B------:R-:W-:Y:S05]  /*1ad10*/  BSYNC B1 ;  /* 0x0000000000017941 */ /* 0x000fea0003800000 */
.L_x_672:
        /* <DEDUP_REMOVED lines=11> */
.L_x_675:
[----:B------:R-:W-:Y:S05]  /*1add0*/  BSYNC B1 ;  /* 0x0000000000017941 */ /* 0x000fea0003800000 */
.L_x_674:
        /* <DEDUP_REMOVED lines=11> */
.L_x_677:
[----:B------:R-:W-:Y:S05]  /*1ae90*/  BSYNC B1 ;  /* 0x0000000000017941 */ /* 0x000fea0003800000 */
.L_x_676:
        /* <DEDUP_REMOVED lines=14> */
.L_x_679:
[----:B------:R-:W-:Y:S05]  /*1af80*/  BSYNC B1 ;  /* 0x0000000000017941 */ /* 0x000fea0003800000 */
.L_x_678:
        /* <DEDUP_REMOVED lines=11> */
.L_x_681:
[----:B------:R-:W-:Y:S05]  /*1b040*/  BSYNC B1 ;  /* 0x0000000000017941 */ /* 0x000fea0003800000 */
.L_x_680:
        /* <DEDUP_REMOVED lines=11> */
.L_x_683:
[----:B------:R-:W-:Y:S05]  /*1b100*/  BSYNC B1 ;  /* 0x0000000000017941 */ /* 0x000fea0003800000 */
.L_x_682:
        /* <DEDUP_REMOVED lines=11> */
.L_x_685:
[----:B------:R-:W-:Y:S05]  /*1b1c0*/  BSYNC B1 ;  /* 0x0000000000017941 */ /* 0x000fea0003800000 */
.L_x_684:
        /* <DEDUP_REMOVED lines=14> */
.L_x_687:
[----:B------:R-:W-:Y:S05]  /*1b2b0*/  BSYNC B1 ;  /* 0x0000000000017941 */ /* 0x000fea0003800000 */
.L_x_686:
        /* <DEDUP_REMOVED lines=11> */
.L_x_689:
[----:B------:R-:W-:Y:S05]  /*1b370*/  BSYNC B1 ;  /* 0x0000000000017941 */ /* 0x000fea0003800000 */
.L_x_688:
        /* <DEDUP_REMOVED lines=11> */
.L_x_691:
[----:B------:R-:W-:Y:S05]  /*1b430*/  BSYNC B1 ;  /* 0x0000000000017941 */ /* 0x000fea0003800000 */
.L_x_690:
        /* <DEDUP_REMOVED lines=11> */
.L_x_693:
[----:B------:R-:W-:Y:S05]  /*1b4f0*/  BSYNC B1 ;  /* 0x0000000000017941 */ /* 0x000fea0003800000 */
.L_x_692:
        /* <DEDUP_REMOVED lines=14> */
.L_x_695:
[----:B------:R-:W-:Y:S05]  /*1b5e0*/  BSYNC B1 ;  /* 0x0000000000017941 */ /* 0x000fea0003800000 */
.L_x_694:
        /* <DEDUP_REMOVED lines=11> */
.L_x_697:
[----:B------:R-:W-:Y:S05]  /*1b6a0*/  BSYNC B1 ;  /* 0x0000000000017941 */ /* 0x000fea0003800000 */
.L_x_696:
        /* <DEDUP_REMOVED lines=11> */
.L_x_699:
[----:B------:R-:W-:Y:S05]  /*1b760*/  BSYNC B1 ;  /* 0x0000000000017941 */ /* 0x000fea0003800000 */
.L_x_698:
        /* <DEDUP_REMOVED lines=11> */
.L_x_701:
[----:B------:R-:W-:Y:S05]  /*1b820*/  BSYNC B1 ;  /* 0x0000000000017941 */ /* 0x000fea0003800000 */
.L_x_700:
        /* <DEDUP_REMOVED lines=14> */
.L_x_703:
[----:B------:R-:W-:Y:S05]  /*1b910*/  BSYNC B1 ;  /* 0x0000000000017941 */ /* 0x000fea0003800000 */
.L_x_702:
        /* <DEDUP_REMOVED lines=11> */
.L_x_705:
[----:B------:R-:W-:Y:S05]  /*1b9d0*/  BSYNC B1 ;  /* 0x0000000000017941 */ /* 0x000fea0003800000 */
.L_x_704:
        /* <DEDUP_REMOVED lines=11> */
.L_x_707:
[----:B------:R-:W-:Y:S05]  /*1ba90*/  BSYNC B1 ;  /* 0x0000000000017941 */ /* 0x000fea0003800000 */
.L_x_706:
        /* <DEDUP_REMOVED lines=11> */
.L_x_709:
[----:B------:R-:W-:Y:S05]  /*1bb50*/  BSYNC B1 ;  /* 0x0000000000017941 */ /* 0x000fea0003800000 */
.L_x_708:
        /* <DEDUP_REMOVED lines=14> */
.L_x_711:
[----:B------:R-:W-:Y:S05]  /*1bc40*/  BSYNC B1 ;  /* 0x0000000000017941 */ /* 0x000fea0003800000 */
.L_x_710:
        /* <DEDUP_REMOVED lines=11> */
.L_x_713:
[----:B------:R-:W-:Y:S05]  /*1bd00*/  BSYNC B1 ;  /* 0x0000000000017941 */ /* 0x000fea0003800000 */
.L_x_712:
        /* <DEDUP_REMOVED lines=11> */
.L_x_715:
[----:B------:R-:W-:Y:S05]  /*1bdc0*/  BSYNC B1 ;  /* 0x0000000000017941 */ /* 0x000fea0003800000 */
.L_x_714:
        /* <DEDUP_REMOVED lines=11> */
.L_x_717:
[----:B------:R-:W-:Y:S05]  /*1be80*/  BSYNC B1 ;  /* 0x0000000000017941 */ /* 0x000fea0003800000 */
.L_x_716:
        /* <DEDUP_REMOVED lines=14> */
.L_x_719:
[----:B------:R-:W-:Y:S05]  /*1bf70*/  BSYNC B1 ;  /* 0x0000000000017941 */ /* 0x000fea0003800000 */
.L_x_718:
        /* <DEDUP_REMOVED lines=11> */
.L_x_721:
[----:B------:R-:W-:Y:S05]  /*1c030*/  BSYNC B1 ;  /* 0x0000000000017941 */ /* 0x000fea0003800000 */
.L_x_720:
        /* <DEDUP_REMOVED lines=11> */
.L_x_723:
[----:B------:R-:W-:Y:S05]  /*1c0f0*/  BSYNC B1 ;  /* 0x0000000000017941 */ /* 0x000fea0003800000 */
.L_x_722:
        /* <DEDUP_REMOVED lines=11> */
.L_x_725:
[----:B------:R-:W-:Y:S05]  /*1c1b0*/  BSYNC B1 ;  /* 0x0000000000017941 */ /* 0x000fea0003800000 */
.L_x_724:
        /* <DEDUP_REMOVED lines=14> */
.L_x_727:
[----:B------:R-:W-:Y:S05]  /*1c2a0*/  BSYNC B1 ;  /* 0x0000000000017941 */ /* 0x000fea0003800000 */
.L_x_726:
        /* <DEDUP_REMOVED lines=11> */
.L_x_729:
[----:B------:R-:W-:Y:S05]  /*1c360*/  BSYNC B1 ;  /* 0x0000000000017941 */ /* 0x000fea0003800000 */
.L_x_728:
        /* <DEDUP_REMOVED lines=11> */
.L_x_731:
[----:B------:R-:W-:Y:S05]  /*1c420*/  BSYNC B1 ;  /* 0x0000000000017941 */ /* 0x000fea0003800000 */
.L_x_730:
        /* <DEDUP_REMOVED lines=11> */
.L_x_733:
[----:B------:R-:W-:Y:S05]  /*1c4e0*/  BSYNC B1 ;  /* 0x0000000000017941 */ /* 0x000fea0003800000 */
.L_x_732:
        /* <DEDUP_REMOVED lines=14> */
.L_x_735:
[----:B------:R-:W-:Y:S05]  /*1c5d0*/  BSYNC B1 ;  /* 0x0000000000017941 */ /* 0x000fea0003800000 */
.L_x_734:
        /* <DEDUP_REMOVED lines=11> */
.L_x_737:
[----:B------:R-:W-:Y:S05]  /*1c690*/  BSYNC B1 ;  /* 0x0000000000017941 */ /* 0x000fea0003800000 */
.L_x_736:
        /* <DEDUP_REMOVED lines=11> */
.L_x_739:
[----:B------:R-:W-:Y:S05]  /*1c750*/  BSYNC B1 ;  /* 0x0000000000017941 */ /* 0x000fea0003800000 */
.L_x_738:
        /* <DEDUP_REMOVED lines=11> */
.L_x_741:
[----:B------:R-:W-:Y:S05]  /*1c810*/  BSYNC B1 ;  /* 0x0000000000017941 */ /* 0x000fea0003800000 */
.L_x_740:
        /* <DEDUP_REMOVED lines=14> */
.L_x_743:
[----:B------:R-:W-:Y:S05]  /*1c900*/  BSYNC B1 ;  /* 0x0000000000017941 */ /* 0x000fea0003800000 */
.L_x_742:
        /* <DEDUP_REMOVED lines=11> */
.L_x_745:
[----:B------:R-:W-:Y:S05]  /*1c9c0*/  BSYNC B1 ;  /* 0x0000000000017941 */ /* 0x000fea0003800000 */
.L_x_744:
        /* <DEDUP_REMOVED lines=11> */
.L_x_747:
[----:B------:R-:W-:Y:S05]  /*1ca80*/  BSYNC B1 ;  /* 0x0000000000017941 */ /* 0x000fea0003800000 */
.L_x_746:
        /* <DEDUP_REMOVED lines=11> */
.L_x_749:
[----:B------:R-:W-:Y:S05]  /*1cb40*/  BSYNC B1 ;  /* 0x0000000000017941 */ /* 0x000fea0003800000 */
.L_x_748:
        /* <DEDUP_REMOVED lines=14> */
.L_x_751:
[----:B------:R-:W-:Y:S05]  /*1cc30*/  BSYNC B1 ;  /* 0x0000000000017941 */ /* 0x000fea0003800000 */
.L_x_750:
        /* <DEDUP_REMOVED lines=11> */
.L_x_753:
[----:B------:R-:W-:Y:S05]  /*1ccf0*/  BSYNC B1 ;  /* 0x0000000000017941 */ /* 0x000fea0003800000 */
.L_x_752:
        /* <DEDUP_REMOVED lines=11> */
.L_x_755:
[----:B------:R-:W-:Y:S05]  /*1cdb0*/  BSYNC B1 ;  /* 0x0000000000017941 */ /* 0x000fea0003800000 */
.L_x_754:
        /* <DEDUP_REMOVED lines=11> */
.L_x_757:
[----:B------:R-:W-:Y:S05]  /*1ce70*/  BSYNC B1 ;  /* 0x0000000000017941 */ /* 0x000fea0003800000 */
.L_x_756:
        /* <DEDUP_REMOVED lines=14> */
.L_x_759:
[----:B------:R-:W-:Y:S05]  /*1cf60*/  BSYNC B1 ;  /* 0x0000000000017941 */ /* 0x000fea0003800000 */
.L_x_758:
        /* <DEDUP_REMOVED lines=11> */
.L_x_761:
[----:B------:R-:W-:Y:S05]  /*1d020*/  BSYNC B1 ;  /* 0x0000000000017941 */ /* 0x000fea0003800000 */
.L_x_760:
        /* <DEDUP_REMOVED lines=11> */
.L_x_763:
[----:B------:R-:W-:Y:S05]  /*1d0e0*/  BSYNC B1 ;  /* 0x0000000000017941 */ /* 0x000fea0003800000 */
.L_x_762:
        /* <DEDUP_REMOVED lines=11> */
.L_x_765:
[----:B------:R-:W-:Y:S05]  /*1d1a0*/  BSYNC B1 ;  /* 0x0000000000017941 */ /* 0x000fea0003800000 */
.L_x_764:
        /* <DEDUP_REMOVED lines=14> */
.L_x_767:
[----:B------:R-:W-:Y:S05]  /*1d290*/  BSYNC B1 ;  /* 0x0000000000017941 */ /* 0x000fea0003800000 */
.L_x_766:
        /* <DEDUP_REMOVED lines=11> */
.L_x_769:
[----:B------:R-:W-:Y:S05]  /*1d350*/  BSYNC B1 ;  /* 0x0000000000017941 */ /* 0x000fea0003800000 */
.L_x_768:
        /* <DEDUP_REMOVED lines=11> */
.L_x_771:
[----:B------:R-:W-:Y:S05]  /*1d410*/  BSYNC B1 ;  /* 0x0000000000017941 */ /* 0x000fea0003800000 */
.L_x_770:
        /* <DEDUP_REMOVED lines=11> */
.L_x_773:
[----:B------:R-:W-:Y:S05]  /*1d4d0*/  BSYNC B1 ;  /* 0x0000000000017941 */ /* 0x000fea0003800000 */
.L_x_772:
        /* <DEDUP_REMOVED lines=11> */
[----:B--2---:R-:W-:Y:S05]  /*1d590*/  @!P4 BRA `(.L_x_775) ;  /* 0x000000000004c947 */ /* 0x004fea0003800000 */
[----:B------:R2:W5:Y:S02]  /*1d5a0*/  LDG.E.LTC128B.U16 R19, desc[UR36][R12.64+0x1d2] ;  /* 0x0001d2240c137981 */ /* 0x000564000c1e1520 */
.L_x_775:
[----:B------:R-:W-:Y:S05]  /*1d5b0*/  BSYNC B1 ;  /* 0x0000000000017941 */ /* 0x000fea0003800000 */
.L_x_774:
        /* <DEDUP_REMOVED lines=11> */
.L_x_777:
[----:B------:R-:W-:Y:S05]  /*1d670*/  BSYNC B1 ;  /* 0x0000000000017941 */ /* 0x000fea0003800000 */
.L_x_776:
        /* <DEDUP_REMOVED lines=10> */
.L_x_779:
[----:B------:R-:W-:Y:S05]  /*1d720*/  BSYNC B1 ;  /* 0x0000000000017941 */ /* 0x000fea0003800000 */
.L_x_778:
        /* <DEDUP_REMOVED lines=10> */
.L_x_781:
[----:B------:R-:W-:Y:S05]  /*1d7d0*/  BSYNC B1 ;  /* 0x0000000000017941 */ /* 0x000fea0003800000 */
.L_x_780:
        /* <DEDUP_REMOVED lines=13> */
.L_x_783:
[----:B------:R-:W-:Y:S05]  /*1d8b0*/  BSYNC B1 ;  /* 0x0000000000017941 */ /* 0x000fea0003800000 */
.L_x_782:
        /* <DEDUP_REMOVED lines=10> */
.L_x_785:
[----:B------:R-:W-:Y:S05]  /*1d960*/  BSYNC B1 ;  /* 0x0000000000017941 */ /* 0x000fea0003800000 */
.L_x_784:
        /* <DEDUP_REMOVED lines=10> */
.L_x_787:
[----:B------:R-:W-:Y:S05]  /*1da10*/  BSYNC B1 ;  /* 0x0000000000017941 */ /* 0x000fea0003800000 */
.L_x_786:
        /* <DEDUP_REMOVED lines=10> */
.L_x_789:
[----:B------:R-:W-:Y:S05]  /*1dac0*/  BSYNC B1 ;  /* 0x0000000000017941 */ /* 0x000fea0003800000 */
.L_x_788:
        /* <DEDUP_REMOVED lines=13> */
.L_x_791:
[----:B------:R-:W-:Y:S05]  /*1dba0*/  BSYNC B1 ;  /* 0x0000000000017941 */ /* 0x000fea0003800000 */
.L_x_790:
        /* <DEDUP_REMOVED lines=10> */
.L_x_793:
[----:B------:R-:W-:Y:S05]  /*1dc50*/  BSYNC B1 ;  /* 0x0000000000017941 */ /* 0x000fea0003800000 */
.L_x_792:
        /* <DEDUP_REMOVED lines=10> */
.L_x_795:
[----:B------:R-:W-:Y:S05]  /*1dd00*/  BSYNC B1 ;  /* 0x0000000000017941 */ /* 0x000fea0003800000 */
.L_x_794:
[----:B------:R-:W3:Y:S01]  /*1dd10*/  LDL.LU R160, [R1+0x9fc] ;  /* 0x0009fc0001a07983 */ /* 0x000ee20000300800 */
[----:B-----5:R-:W-:-:S03]  /*1dd20*/  IMAD.U32 R158, R19, 0x10000, RZ ;  /* 0x00010000139e7824 */ /* 0x020fc600078e00ff */
[----:B------:R-:W4:Y:S01]  /*1dd30*/  LDL.LU R159, [R1+0x600] ;  /* 0x00060000019f7983 */ /* 0x000f220000300800 */
[----:B------:R-:W-:-:S04]  /*1dd40*/  FMUL R158, R158, R16 ;  /* 0x000000109e9e7220 */ /* 0x000fc80000400000 */
[----:B---3--:R-:W-:-:S05]  /*1dd50*/  FFMA R158, R160, R2, R158 ;  /* 0x00000002a09e7223 */ /* 0x008fca000000009e */
[----:B------:R-:W-:-:S05]  /*1dd60*/  F2FP.BF16.F32.PACK_AB R158, RZ, R158 ;  /* 0x0000009eff9e723e */ /* 0x000fca00000010ff */
[----:B------:R3:W-:Y:S01]  /*1dd70*/  @P4 STG.E.U16 desc[UR36][R156.64+0x1f2], R158 ;  /* 0x0001f29e9c004986 */ /* 0x0007e2000c101524 */
[----:B------:R-:W-:-:S13]  /*1dd80*/  ISETP.GT.AND P4, PT, R0, 0x180, P5 ;  /* 0x000001800000780c */ /* 0x000fda0002f84270 */
[----:B------:R-:W3:Y:S01]  /*1dd90*/  @P4 LDG.E.LTC128B.U16 R19, desc[UR36][R182.64] ;  /* 0x00000024b6134981 */ /* 0x000ee2000c1e1520 */
[----:B------:R-:W-:Y:S01]  /*1dda0*/  IMAD.U32 R172, RZ, RZ, UR7 ;  /* 0x00000007ffac7e24 */ /* 0x000fe2000f8e00ff */
[----:B------:R-:W-:Y:S01]  /*1ddb0*/  BSSY B1, `(.L_x_796) ;  /* 0x000000f000017945 */ /* 0x000fe20003800000 */
[----:B------:R-:W-:Y:S02]  /*1ddc0*/  IMAD.U32 R160, RZ, RZ, UR6 ;  /* 0x00000006ffa07e24 */ /* 0x000fe4000f8e00ff */
[----:B------:R-:W-:Y:S02]  /*1ddd0*/  IMAD R172, R172, 0x300, RZ ;  /* 0x00000300acac7824 */ /* 0x000fe400078e02ff */
[----:B------:R-:W-:-:S04]  /*1dde0*/  IMAD.WIDE.U32 R160, R160, 0x300, R168 ;  /* 0x00000300a0a07825 */ /* 0x000fc800078e00a8 */
[----:B------:R-:W-:Y:S02]  /*1ddf0*/  IMAD.IADD R163, R161, 0x1, R172 ;  /* 0x00000001a1a37824 */ /* 0x000fe400078e02ac */
[----:B------:R-:W-:Y:S02]  /*1de00*/  @P4 IMAD.MOV.U32 R162, RZ, RZ, R160 ;  /* 0x000000ffffa24224 */ /* 0x000fe400078e00a0 */
        /* <DEDUP_REMOVED lines=9> */
.L_x_797:
[----:B------:R-:W-:Y:S05]  /*1dea0*/  BSYNC B1 ;  /* 0x0000000000017941 */ /* 0x000fea0003800000 */
.L_x_796:
[----:B------:R-:W4:Y:S01]  /*1deb0*/  LDL.LU R159, [R1+0x604] ;  /* 0x00060400019f7983 */ /* 0x000f220000300800 */
[----:B-----5:R-:W-:Y:S01]  /*1dec0*/  IMAD.U32 R158, R19, 0x10000, RZ ;  /* 0x00010000139e7824 */ /* 0x020fe200078e00ff */
[----:B------:R-:W-:Y:S01]  /*1ded0*/  ISETP.GT.AND P5, PT, R0, 0x188, P5 ;  /* 0x000001880000780c */ /* 0x000fe20002fa4270 */
[----:B------:R-:W-:Y:S02]  /*1dee0*/  BSSY B1, `(.L_x_798) ;  /* 0x000000c000017945 */ /* 0x000fe40003800000 */
[----:B------:R-:W-:-:S04]  /*1def0*/  FMUL R158, R158, R16 ;  /* 0x000000109e9e7220 */ /* 0x000fc80000400000 */
[----:B----4-:R-:W-:Y:S01]  /*1df00*/  FFMA R158, R159, R2, R158 ;  /* 0x000000029f9e7223 */ /* 0x010fe2000000009e */
[----:B------:R-:W-:-:S04]  /*1df10*/  @P4 IMAD.MOV.U32 R159, RZ, RZ, R163 ;  /* 0x000000ffff9f4224 */ /* 0x000fc800078e00a3 */
[----:B------:R-:W-:-:S04]  /*1df20*/  F2FP.BF16.F32.PACK_AB R158, RZ, R158 ;  /* 0x0000009eff9e723e */ /* 0x000fc800000010ff */
[----:B------:R-:W-:Y:S01]  /*1df30*/  PRMT R173, R158, 0x7610, R173 ;  /* 0x000076109ead7816 */ /* 0x000fe200000000ad */
[----:B------:R-:W-:-:S05]  /*1df40*/  @P4 IMAD.MOV.U32 R158, RZ, RZ, R160 ;  /* 0x000000ffff9e4224 */ /* 0x000fca00078e00a0 */
[----:B------:R4:W-:Y:S02]  /*1df50*/  @P4 STG.E.U16 desc[UR36][R158.64+0x2], R173 ;  /* 0x000002ad9e004986 */ /* 0x0009e4000c101524 */
[----:B----4-:R-:W-:-:S05]  /*1df60*/  IADD3 R158, P4, R180, R160, RZ ;  /* 0x000000a0b49e7210 */ /* 0x010fca0007f9e0ff */
[----:B------:R-:W-:Y:S01]  /*1df70*/  IMAD.X R159, R163, 0x1, R181, P4 ;  /* 0x00000001a39f7824 */ /* 0x000fe200020e06b5 */
[----:B------:R-:W-:Y:S07]  /*1df80*/  @!P5 BRA `(.L_x_799) ;  /* 0x000000000004d947 */ /* 0x000fee0003800000 */
[----:B------:R4:W5:Y:S02]  /*1df90*/  LDG.E.LTC128B.U16 R19, desc[UR36][R170.64] ;  /* 0x00000024aa137981 */ /* 0x000964000c1e1520 */
.L_x_799:
[----:B------:R-:W-:Y:S05]  /*1dfa0*/  BSYNC B1 ;  /* 0x0000000000017941 */ /* 0x000fea0003800000 */
.L_x_798:
[----:B----4-:R-:W4:Y:S01]  /*1dfb0*/  LDL.LU R171, [R1+0x608] ;  /* 0x0006080001ab7983 */ /* 0x010f220000300800 */
[----:B-----5:R-:W-:Y:S01]  /*1dfc0*/  IMAD.U32 R170, R19, 0x10000, RZ ;  /* 0x0001000013aa7824 */ /* 0x020fe200078e00ff */
[----:B------:R-:W-:Y:S01]  /*1dfd0*/  LOP3.LUT P4, RZ, R17, 0x2, RZ, 0xc0, !PT ;  /* 0x0000000211ff7812 */ /* 0x000fe2000788c0ff */
[----:B------:R-:W-:Y:S02]  /*1dfe0*/  BSSY B1, `(.L_x_800) ;  /* 0x0000008000017945 */ /* 0x000fe40003800000 */
[----:B------:R-:W-:Y:S01]  /*1dff0*/  FMUL R170, R170, R16 ;  /* 0x00000010aaaa7220 */ /* 0x000fe20000400000 */
[----:B------:R-:W-:-:S03]  /*1e000*/  ISETP.GT.AND P4, PT, R0, 0x188, P4 ;  /* 0x000001880000780c */ /* 0x000fc60002784270 */
[----:B----4-:R-:W-:-:S05]  /*1e010*/  FFMA R170, R171, R2, R170 ;  /* 0x00000002abaa7223 */ /* 0x010fca00000000aa */
[----:B------:R-:W-:-:S05]  /*1e020*/  F2FP.BF16.F32.PACK_AB R170, RZ, R170 ;  /* 0x000000aaffaa723e */ /* 0x000fca00000010ff */
[----:B------:R4:W-:Y:S01]  /*1e030*/  @P5 STG.E.U16 desc[UR36][R158.64], R170 ;  /* 0x000000aa9e005986 */ /* 0x0009e2000c101524 */
[----:B------:R-:W-:Y:S05]  /*1e040*/  @!P4 BRA `(.L_x_801) ;  /* 0x000000000004c947 */ /* 0x000fea0003800000 */
[----:B------:R0:W5:Y:S02]  /*1e050*/  LDG.E.LTC128B.U16 R19, desc[UR36][R6.64+0x2] ;  /* 0x0000022406137981 */ /* 0x000164000c1e1520 */
.L_x_801:
[----:B------:R-:W-:Y:S05]  /*1e060*/  BSYNC B1 ;  /* 0x0000000000017941 */ /* 0x000fea0003800000 */
.L_x_800:
[----:B------:R-:W2:Y:S01]  /*1e070*/  LDL.LU R171, [R1+0x60c] ;  /* 0x00060c0001ab7983 */ /* 0x000ea20000300800 */
[----:B----45:R-:W-:Y:S01]  /*1e080*/  IMAD.U32 R170, R19, 0x10000, RZ ;  /* 0x0001000013aa7824 */ /* 0x030fe200078e00ff */
[----:B------:R-:W-:Y:S01]  /*1e090*/  LOP3.LUT P5, RZ, R17, 0x4, RZ, 0xc0, !PT ;  /* 0x0000000411ff7812 */ /* 0x000fe200078ac0ff */
[----:B------:R-:W-:Y:S02]  /*1e0a0*/  BSSY B1, `(.L_x_802) ;  /* 0x0000008000017945 */ /* 0x000fe40003800000 */
[----:B------:R-:W-:-:S04]  /*1e0b0*/  FMUL R170, R170, R16 ;  /* 0x00000010aaaa7220 */ /* 0x000fc80000400000 */
[----:B--2---:R-:W-:-:S05]  /*1e0c0*/  FFMA R170, R171, R2, R170 ;  /* 0x00000002abaa7223 */ /* 0x004fca00000000aa */
[----:B------:R-:W-:-:S05]  /*1e0d0*/  F2FP.BF16.F32.PACK_AB R170, RZ, R170 ;  /* 0x000000aaffaa723e */ /* 0x000fca00000010ff */
[----:B------:R2:W-:Y:S01]  /*1e0e0*/  @P4 STG.E.U16 desc[UR36][R158.64+0x2], R170 ;  /* 0x000002aa9e004986 */ /* 0x0005e2000c101524 */
[----:B------:R-:W-:-:S13]  /*1e0f0*/  ISETP.GT.AND P4, PT, R0, 0x180, P5 ;  /* 0x000001800000780c */ /* 0x000fda0002f84270 */
[----:B--2---:R-:W-:Y:S05]  /*1e100*/  @!P4 BRA `(.L_x_803) ;  /* 0x000000000004c947 */ /* 0x004fea0003800000 */
[----:B------:R2:W5:Y:S02]  /*1e110*/  LDG.E.LTC128B.U16 R19, desc[UR36][R8.64+0x10] ;  /* 0x0000102408137981 */ /* 0x000564000c1e1520 */
.L_x_803:
[----:B------:R-:W-:Y:S05]  /*1e120*/  BSYNC B1 ;  /* 0x0000000000017941 */ /* 0x000fea0003800000 */
.L_x_802:
[----:B------:R-:W4:Y:S01]  /*1e130*/  LDL.LU R171, [R1+0x610] ;  /* 0x0006100001ab7983 */ /* 0x000f220000300800 */
[----:B-----5:R-:W-:Y:S01]  /*1e140*/  IMAD.U32 R170, R19, 0x10000, RZ ;  /* 0x0001000013aa7824 */ /* 0x020fe200078e00ff */
[----:B------:R-:W-:Y:S01]  /*1e150*/  LOP3.LUT P5, RZ, R17, 0x8, RZ, 0xc0, !PT ;  /* 0x0000000811ff7812 */ /* 0x000fe200078ac0ff */
[----:B------:R-:W-:Y:S02]  /*1e160*/  BSSY B1, `(.L_x_804) ;  /* 0x000000b000017945 */ /* 0x000fe40003800000 */
[----:B------:R-:W-:-:S04]  /*1e170*/  FMUL R170, R170, R16 ;  /* 0x00000010aaaa7220 */ /* 0x000fc80000400000 */
[----:B----4-:R-:W-:Y:S01]  /*1e180*/  FFMA R170, R171, R2, R170 ;  /* 0x00000002abaa7223 */ /* 0x010fe200000000aa */
[----:B------:R-:W-:-:S04]  /*1e190*/  @P4 IMAD.MOV.U32 R171, RZ, RZ, R163 ;  /* 0x000000ffffab4224 */ /* 0x000fc800078e00a3 */
[----:B------:R-:W-:-:S04]  /*1e1a0*/  F2FP.BF16.F32.PACK_AB R170, RZ, R170 ;  /* 0x000000aaffaa723e */ /* 0x000fc800000010ff */
[----:B------:R-:W-:Y:S01]  /*1e1b0*/  PRMT R173, R170, 0x7610, R173 ;  /* 0x00007610aaad7816 */ /* 0x000fe200000000ad */
[----:B------:R-:W-:-:S05]  /*1e1c0*/  @P4 IMAD.MOV.U32 R170, RZ, RZ, R160 ;  /* 0x000000ffffaa4224 */ /* 0x000fca00078e00a0 */
[----:B------:R4:W-:Y:S01]  /*1e1d0*/  @P4 STG.E.U16 desc[UR36][R170.64+0x10], R173 ;  /* 0x000010adaa004986 */ /* 0x0009e2000c101524 */
[----:B------:R-:W-:-:S13]  /*1e1e0*/  ISETP.GT.AND P4, PT, R0, 0x180, P5 ;  /* 0x000001800000780c */ /* 0x000fda0002f84270 */
[----:B----4-:R-:W-:Y:S05]  /*1e1f0*/  @!P4 BRA `(.L_x_805) ;  /* 0x000000000004c947 */ /* 0x010fea0003800000 */
[----:B------:R4:W5:Y:S02]  /*1e200*/  LDG.E.LTC128B.U16 R19, desc[UR36][R8.64+0x12] ;  /* 0x0000122408137981 */ /* 0x000964000c1e1520 */
.L_x_805:
[----:B------:R-:W-:Y:S05]  /*1e210*/  BSYNC B1 ;  /* 0x0000000000017941 */ /* 0x000fea0003800000 */
.L_x_804:
        /* <DEDUP_REMOVED lines=14> */
.L_x_807:
[----:B------:R-:W-:Y:S05]  /*1e300*/  BSYNC B1 ;  /* 0x0000000000017941 */ /* 0x000fea0003800000 */
.L_x_806:
        /* <DEDUP_REMOVED lines=10> */
.L_x_809:
[----:B------:R-:W-:Y:S05]  /*1e3b0*/  BSYNC B1 ;  /* 0x0000000000017941 */ /* 0x000fea0003800000 */
.L_x_808:
[----:B------:R-:W2:Y:S01]  /*1e3c0*/  LDL.LU R171, [R1+0x61c] ;  /* 0x00061c0001ab7983 */ /* 0x000ea20000300800 */
[----:B-----5:R-:W-:Y:S01]  /*1e3d0*/  IMAD.U32 R170, R19, 0x10000, RZ ;  /* 0x0001000013aa7824 */ /* 0x020fe200078e00ff */
        /* <DEDUP_REMOVED lines=9> */
.L_x_811:
[----:B------:R-:W-:Y:S05]  /*1e470*/  BSYNC B1 ;  /* 0x0000000000017941 */ /* 0x000fea0003800000 */
.L_x_810:
[----:B------:R-:W3:Y:S01]  /*1e480*/  LDL.LU R171, [R1+0x620] ;  /* 0x0006200001ab7983 */ /* 0x000ee20000300800 */
[----:B-----5:R-:W-:Y:S01]  /*1e490*/  IMAD.U32 R170, R19, 0x10000, RZ ;  /* 0x0001000013aa7824 */ /* 0x020fe200078e00ff */
[----:B------:R-:W-:Y:S01]  /*1e4a0*/  LOP3.LUT P5, RZ, R17, 0x40, RZ, 0xc0, !PT ;  /* 0x0000004011ff7812 */ /* 0x000fe200078ac0ff */
[----:B------:R-:W-:Y:S02]  /*1e4b0*/  BSSY B1, `(.L_x_812) ;  /* 0x000000b000017945 */ /* 0x000fe40003800000 */
        /* <DEDUP_REMOVED lines=10> */
.L_x_813:
[----:B------:R-:W-:Y:S05]  /*1e560*/  BSYNC B1 ;  /* 0x0000000000017941 */ /* 0x000fea0003800000 */
.L_x_812:
        /* <DEDUP_REMOVED lines=14> */
.L_x_815:
[----:B------:R-:W-:Y:S05]  /*1e650*/  BSYNC B1 ;  /* 0x0000000000017941 */ /* 0x000fea0003800000 */
.L_x_814:
        /* <DEDUP_REMOVED lines=10> */
.L_x_817:
[----:B------:R-:W-:Y:S05]  /*1e700*/  BSYNC B1 ;  /* 0x0000000000017941 */ /* 0x000fea0003800000 */
.L_x_816:
        /* <DEDUP_REMOVED lines=11> */
.L_x_819:
[----:B------:R-:W-:Y:S05]  /*1e7c0*/  BSYNC B1 ;  /* 0x0000000000017941 */ /* 0x000fea0003800000 */
.L_x_818:
        /* <DEDUP_REMOVED lines=14> */
.L_x_821:
[----:B------:R-:W-:Y:S05]  /*1e8b0*/  BSYNC B1 ;  /* 0x0000000000017941 */ /* 0x000fea0003800000 */
.L_x_820:
        /* <DEDUP_REMOVED lines=14> */
.L_x_823:
[----:B------:R-:W-:Y:S05]  /*1e9a0*/  BSYNC B1 ;  /* 0x0000000000017941 */ /* 0x000fea0003800000 */
.L_x_822:
        /* <DEDUP_REMOVED lines=10> */
.L_x_825:
[----:B------:R-:W-:Y:S05]  /*1ea50*/  BSYNC B1 ;  /* 0x0000000000017941 */ /* 0x000fea0003800000 */
.L_x_824:
        /* <DEDUP_REMOVED lines=11> */
.L_x_827:
[----:B------:R-:W-:Y:S05]  /*1eb10*/  BSYNC B1 ;  /* 0x0000000000017941 */ /* 0x000fea0003800000 */
.L_x_826:
        /* <DEDUP_REMOVED lines=14> */
.L_x_829:
[----:B------:R-:W-:Y:S05]  /*1ec00*/  BSYNC B1 ;  /* 0x0000000000017941 */ /* 0x000fea0003800000 */
.L_x_828:
        /* <DEDUP_REMOVED lines=14> */
.L_x_831:
[----:B------:R-:W-:Y:S05]  /*1ecf0*/  BSYNC B1 ;  /* 0x0000000000017941 */ /* 0x000fea0003800000 */
.L_x_830:
        /* <DEDUP_REMOVED lines=10> */
.L_x_833:
[----:B------:R-:W-:Y:S05]  /*1eda0*/  BSYNC B1 ;  /* 0x0000000000017941 */ /* 0x000fea0003800000 */
.L_x_832:
        /* <DEDUP_REMOVED lines=11> */
.L_x_835:
[----:B------:R-:W-:Y:S05]  /*1ee60*/  BSYNC B1 ;  /* 0x0000000000017941 */ /* 0x000fea0003800000 */
.L_x_834:
        /* <DEDUP_REMOVED lines=14> */
.L_x_837:
[----:B------:R-:W-:Y:S05]  /*1ef50*/  BSYNC B1 ;  /* 0x0000000000017941 */ /* 0x000fea0003800000 */
.L_x_836:
        /* <DEDUP_REMOVED lines=14> */
.L_x_839:
[----:B------:R-:W-:Y:S05]  /*1f040*/  BSYNC B1 ;  /* 0x0000000000017941 */ /* 0x000fea0003800000 */
.L_x_838:
        /* <DEDUP_REMOVED lines=10> */
.L_x_841:
[----:B------:R-:W-:Y:S05]  /*1f0f0*/  BSYNC B1 ;  /* 0x0000000000017941 */ /* 0x000fea0003800000 */
.L_x_840:
        /* <DEDUP_REMOVED lines=11> */
.L_x_843:
[----:B------:R-:W-:Y:S05]  /*1f1b0*/  BSYNC B1 ;  /* 0x0000000000017941 */ /* 0x000fea0003800000 */
.L_x_842:
        /* <DEDUP_REMOVED lines=14> */
.L_x_845:
[----:B------:R-:W-:Y:S05]  /*1f2a0*/  BSYNC B1 ;  /* 0x0000000000017941 */ /* 0x000fea0003800000 */
.L_x_844:
        /* <DEDUP_REMOVED lines=14> */
.L_x_847:
[----:B------:R-:W-:Y:S05]  /*1f390*/  BSYNC B1 ;  /* 0x0000000000017941 */ /* 0x000fea0003800000 */
.L_x_846:
        /* <DEDUP_REMOVED lines=10> */
.L_x_849:
[----:B------:R-:W-:Y:S05]  /*1f440*/  BSYNC B1 ;  /* 0x0000000000017941 */ /* 0x000fea0003800000 */
.L_x_848:
        /* <DEDUP_REMOVED lines=11> */
.L_x_851:
[----:B------:R-:W-:Y:S05]  /*1f500*/  BSYNC B1 ;  /* 0x0000000000017941 */ /* 0x000fea0003800000 */
.L_x_850:
        /* <DEDUP_REMOVED lines=14> */
.L_x_853:
[----:B------:R-:W-:Y:S05]  /*1f5f0*/  BSYNC B1 ;  /* 0x0000000000017941 */ /* 0x000fea0003800000 */
.L_x_852:
        /* <DEDUP_REMOVED lines=14> */
.L_x_855:
[----:B------:R-:W-:Y:S05]  /*1f6e0*/  BSYNC B1 ;  /* 0x0000000000017941 */ /* 0x000fea0003800000 */
.L_x_854:
        /* <DEDUP_REMOVED lines=10> */
.L_x_857:
[----:B------:R-:W-:Y:S05]  /*1f790*/  BSYNC B1 ;  /* 0x0000000000017941 */ /* 0x000fea0003800000 */
.L_x_856:
        /* <DEDUP_REMOVED lines=11> */
.L_x_859:
[----:B------:R-:W-:Y:S05]  /*1f850*/  BSYNC B1 ;  /* 0x0000000000017941 */ /* 0x000fea0003800000 */
.L_x_858:
        /* <DEDUP_REMOVED lines=14> */
.L_x_861:
[----:B------:R-:W-:Y:S05]  /*1f940*/  BSYNC B1 ;  /* 0x0000000000017941 */ /* 0x000fea0003800000 */
.L_x_860:
        /* <DEDUP_REMOVED lines=14> */
.L_x_863:
[----:B------:R-:W-:Y:S05]  /*1fa30*/  BSYNC B1 ;  /* 0x0000000000017941 */ /* 0x000fea0003800000 */
.L_x_862:
        /* <DEDUP_REMOVED lines=10> */
.L_x_865:
[----:B------:R-:W-:Y:S05]  /*1fae0*/  BSYNC B1 ;  /* 0x0000000000017941 */ /* 0x000fea0003800000 */
.L_x_864:
        /* <DEDUP_REMOVED lines=11> */
.L_x_867:
[----:B------:R-:W-:Y:S05]  /*1fba0*/  BSYNC B1 ;  /* 0x0000000000017941 */ /* 0x000fea0003800000 */
.L_x_866:
        /* <DEDUP_REMOVED lines=14> */
.L_x_869:
[----:B------:R-:W-:Y:S05]  /*1fc90*/  BSYNC B1 ;  /* 0x0000000000017941 */ /* 0x000fea0003800000 */
.L_x_868:
        /* <DEDUP_REMOVED lines=14> */
.L_x_871:
[----:B------:R-:W-:Y:S05]  /*1fd80*/  BSYNC B1 ;  /* 0x0000000000017941 */ /* 0x000fea0003800000 */
.L_x_870:
        /* <DEDUP_REMOVED lines=10> */
.L_x_873:
[----:B------:R-:W-:Y:S05]  /*1fe30*/  BSYNC B1 ;  /* 0x0000000000017941 */ /* 0x000fea0003800000 */
.L_x_872:
        /* <DEDUP_REMOVED lines=11> */
.L_x_875:
[----:B------:R-:W-:Y:S05]  /*1fef0*/  BSYNC B1 ;  /* 0x0000000000017941 */ /* 0x000fea0003800000 */
.L_x_874:
        /* <DEDUP_REMOVED lines=14> */
.L_x_877:
[----:B------:R-:W-:Y:S05]  /*1ffe0*/  BSYNC B1 ;  /* 0x0000000000017941 */ /* 0x000fea0003800000 */
.L_x_876:
        /* <DEDUP_REMOVED lines=14> */
.L_x_879:
[----:B------:R-:W-:Y:S05]  /*200d0*/  BSYNC B1 ;  /* 0x0000000000017941 */ /* 0x000fea0003800000 */
.L_x_878:
        /* <DEDUP_REMOVED lines=10> */
.L_x_881:
[----:B------:R-:W-:Y:S05]  /*20180*/  BSYNC B1 ;  /* 0x0000000000017941 */ /* 0x000fea0003800000 */
.L_x_880:
        /* <DEDUP_REMOVED lines=11> */
.L_x_883:
[----:B------:R-:W-:Y:S05]  /*20240*/  BSYNC B1 ;  /* 0x0000000000017941 */ /* 0x000fea0003800000 */
.L_x_882:
        /* <DEDUP_REMOVED lines=14> */
.L_x_885:
[----:B------:R-:W-:Y:S05]  /*20330*/  BSYNC B1 ;  /* 0x0000000000017941 */ /* 0x000fea0003800000 */
.L_x_884:
        /* <DEDUP_REMOVED lines=14> */
.L_x_887:
[----:B------:R-:W-:Y:S05]  /*20420*/  BSYNC B1 ;  /* 0x0000000000017941 */ /* 0x000fea0003800000 */
.L_x_886:
        /* <DEDUP_REMOVED lines=10> */
.L_x_889:
[----:B------:R-:W-:Y:S05]  /*204d0*/  BSYNC B1 ;  /* 0x0000000000017941 */ /* 0x000fea0003800000 */
.L_x_888:
        /* <DEDUP_REMOVED lines=11> */
.L_x_891:
[----:B------:R-:W-:Y:S05]  /*20590*/  BSYNC B1 ;  /* 0x0000000000017941 */ /* 0x000fea0003800000 */
.L_x_890:
        /* <DEDUP_REMOVED lines=14> */
.L_x_893:
[----:B------:R-:W-:Y:S05]  /*20680*/  BSYNC B1 ;  /* 0x0000000000017941 */ /* 0x000fea0003800000 */
.L_x_892:
        /* <DEDUP_REMOVED lines=14> */
.L_x_895:
[----:B------:R-:W-:Y:S05]  /*20770*/  BSYNC B1 ;  /* 0x0000000000017941 */ /* 0x000fea0003800000 */
.L_x_894:
        /* <DEDUP_REMOVED lines=10> */
.L_x_897:
[----:B------:R-:W-:Y:S05]  /*20820*/  BSYNC B1 ;  /* 0x0000000000017941 */ /* 0x000fea0003800000 */
.L_x_896:
        /* <DEDUP_REMOVED lines=11> */
.L_x_899:
[----:B------:R-:W-:Y:S05]  /*208e0*/  BSYNC B1 ;  /* 0x0000000000017941 */ /* 0x000fea0003800000 */
.L_x_898:
        /* <DEDUP_REMOVED lines=14> */
.L_x_901:
[----:B------:R-:W-:Y:S05]  /*209d0*/  BSYNC B1 ;  /* 0x0000000000017941 */ /* 0x000fea0003800000 */
.L_x_900:
        /* <DEDUP_REMOVED lines=14> */
.L_x_903:
[----:B------:R-:W-:Y:S05]  /*20ac0*/  BSYNC B1 ;  /* 0x0000000000017941 */ /* 0x000fea0003800000 */
.L_x_902:
        /* <DEDUP_REMOVED lines=10> */
.L_x_905:
[----:B------:R-:W-:Y:S05]  /*20b70*/  BSYNC B1 ;  /* 0x0000000000017941 */ /* 0x000fea0003800000 */
.L_x_904:
        /* <DEDUP_REMOVED lines=11> */
.L_x_907:
[----:B------:R-:W-:Y:S05]  /*20c30*/  BSYNC B1 ;  /* 0x0000000000017941 */ /* 0x000fea0003800000 */
.L_x_906:
        /* <DEDUP_REMOVED lines=14> */
.L_x_909:
[----:B------:R-:W-:Y:S05]  /*20d20*/  BSYNC B1 ;  /* 0x0000000000017941 */ /* 0x000fea0003800000 */
.L_x_908:
        /* <DEDUP_REMOVED lines=14> */
.L_x_911:
[----:B------:R-:W-:Y:S05]  /*20e10*/  BSYNC B1 ;  /* 0x0000000000017941 */ /* 0x000fea0003800000 */
.L_x_910:
        /* <DEDUP_REMOVED lines=10> */
.L_x_913:
[----:B------:R-:W-:Y:S05]  /*20ec0*/  BSYNC B1 ;  /* 0x0000000000017941 */ /* 0x000fea0003800000 */
.L_x_912:
        /* <DEDUP_REMOVED lines=11> */
.L_x_915:
[----:B------:R-:W-:Y:S05]  /*20f80*/  BSYNC B1 ;  /* 0x0000000000017941 */ /* 0x000fea0003800000 */
.L_x_914:
        /* <DEDUP_REMOVED lines=14> */
.L_x_917:
[----:B------:R-:W-:Y:S05]  /*21070*/  BSYNC B1 ;  /* 0x0000000000017941 */ /* 0x000fea0003800000 */
.L_x_916:
        /* <DEDUP_REMOVED lines=14> */
.L_x_919:
[----:B------:R-:W-:Y:S05]  /*21160*/  BSYNC B1 ;  /* 0x0000000000017941 */ /* 0x000fea0003800000 */
.L_x_918:
        /* <DEDUP_REMOVED lines=10> */
.L_x_921:
[----:B------:R-:W-:Y:S05]  /*21210*/  BSYNC B1 ;  /* 0x0000000000017941 */ /* 0x000fea0003800000 */
.L_x_920:
        /* <DEDUP_REMOVED lines=11> */
.L_x_923:
[----:B------:R-:W-:Y:S05]  /*212d0*/  BSYNC B1 ;  /* 0x0000000000017941 */ /* 0x000fea0003800000 */
.L_x_922:
        /* <DEDUP_REMOVED lines=14> */
.L_x_925:
[----:B------:R-:W-:Y:S05]  /*213c0*/  BSYNC B1 ;  /* 0x0000000000017941 */ /* 0x000fea0003800000 */
.L_x_924:
        /* <DEDUP_REMOVED lines=14> */
.L_x_927:
[----:B------:R-:W-:Y:S05]  /*214b0*/  BSYNC B1 ;  /* 0x0000000000017941 */ /* 0x000fea0003800000 */
.L_x_926:
        /* <DEDUP_REMOVED lines=10> */
.L_x_929:
[----:B------:R-:W-:Y:S05]  /*21560*/  BSYNC B1 ;  /* 0x0000000000017941 */ /* 0x000fea0003800000 */
.L_x_928:
        /* <DEDUP_REMOVED lines=11> */
.L_x_931:
[----:B------:R-:W-:Y:S05]  /*21620*/  BSYNC B1 ;  /* 0x0000000000017941 */ /* 0x000fea0003800000 */
.L_x_930:
        /* <DEDUP_REMOVED lines=14> */
.L_x_933:
[----:B------:R-:W-:Y:S05]  /*21710*/  BSYNC B1 ;  /* 0x0000000000017941 */ /* 0x000fea0003800000 */
.L_x_932:
        /* <DEDUP_REMOVED lines=14> */
.L_x_935:
[----:B------:R-:W-:Y:S05]  /*21800*/  BSYNC B1 ;  /* 0x0000000000017941 */ /* 0x000fea0003800000 */
.L_x_934:
        /* <DEDUP_REMOVED lines=10> */
.L_x_937:
[----:B------:R-:W-:Y:S05]  /*218b0*/  BSYNC B1 ;  /* 0x0000000000017941 */ /* 0x000fea0003800000 */
.L_x_936:
        /* <DEDUP_REMOVED lines=11> */
.L_x_939:
[----:B------:R-:W-:Y:S05]  /*21970*/  BSYNC B1 ;  /* 0x0000000000017941 */ /* 0x000fea0003800000 */
.L_x_938:
        /* <DEDUP_REMOVED lines=14> */
.L_x_941:
[----:B------:R-:W-:Y:S05]  /*21a60*/  BSYNC B1 ;  /* 0x0000000000017941 */ /* 0x000fea0003800000 */
.L_x_940:
        /* <DEDUP_REMOVED lines=14> */
.L_x_943:
[----:B------:R-:W-:Y:S05]  /*21b50*/  BSYNC B1 ;  /* 0x0000000000017941 */ /* 0x000fea0003800000 */
.L_x_942:
        /* <DEDUP_REMOVED lines=10> */
.L_x_945:
[----:B------:R-:W-:Y:S05]  /*21c00*/  BSYNC B1 ;  /* 0x0000000000017941 */ /* 0x000fea0003800000 */
.L_x_944:
        /* <DEDUP_REMOVED lines=11> */
.L_x_947:
[----:B------:R-:W-:Y:S05]  /*21cc0*/  BSYNC B1 ;  /* 0x0000000000017941 */ /* 0x000fea0003800000 */
.L_x_946:
        /* <DEDUP_REMOVED lines=14> */
.L_x_949:
[----:B------:R-:W-:Y:S05]  /*21db0*/  BSYNC B1 ;  /* 0x0000000000017941 */ /* 0x000fea0003800000 */
.L_x_948:
        /* <DEDUP_REMOVED lines=14> */
.L_x_951:
[----:B------:R-:W-:Y:S05]  /*21ea0*/  BSYNC B1 ;  /* 0x0000000000017941 */ /* 0x000fea0003800000 */
.L_x_950:
        /* <DEDUP_REMOVED lines=10> */
.L_x_953:
[----:B------:R-:W-:Y:S05]  /*21f50*/  BSYNC B1 ;  /* 0x0000000000017941 */ /* 0x000fea0003800000 */
.L_x_952:
        /* <DEDUP_REMOVED lines=11> */
.L_x_955:
[----:B------:R-:W-:Y:S05]  /*22010*/  BSYNC B1 ;  /* 0x0000000000017941 */ /* 0x000fea0003800000 */
.L_x_954:
        /* <DEDUP_REMOVED lines=14> */
.L_x_957:
[----:B------:R-:W-:Y:S05]  /*22100*/  BSYNC B1 ;  /* 0x0000000000017941 */ /* 0x000fea0003800000 */
.L_x_956:
        /* <DEDUP_REMOVED lines=14> */
.L_x_959:
[----:B------:R-:W-:Y:S05]  /*221f0*/  BSYNC B1 ;  /* 0x0000000000017941 */ /* 0x000fea0003800000 */
.L_x_958:
        /* <DEDUP_REMOVED lines=10> */
.L_x_961:
[----:B------:R-:W-:Y:S05]  /*222a0*/  BSYNC B1 ;  /* 0x0000000000017941 */ /* 0x000fea0003800000 */
.L_x_960:
        /* <DEDUP_REMOVED lines=11> */
.L_x_963:
[----:B------:R-:W-:Y:S05]  /*22360*/  BSYNC B1 ;  /* 0x0000000000017941 */ /* 0x000fea0003800000 */
.L_x_962:
        /* <DEDUP_REMOVED lines=14> */
.L_x_965:
[----:B------:R-:W-:Y:S05]  /*22450*/  BSYNC B1 ;  /* 0x0000000000017941 */ /* 0x000fea0003800000 */
.L_x_964:
        /* <DEDUP_REMOVED lines=14> */
.L_x_967:
[----:B------:R-:W-:Y:S05]  /*22540*/  BSYNC B1 ;  /* 0x0000000000017941 */ /* 0x000fea0003800000 */
.L_x_966:
        /* <DEDUP_REMOVED lines=10> */
.L_x_969:
[----:B------:R-:W-:Y:S05]  /*225f0*/  BSYNC B1 ;  /* 0x0000000000017941 */ /* 0x000fea0003800000 */
.L_x_968:
        /* <DEDUP_REMOVED lines=11> */
.L_x_971:
[----:B------:R-:W-:Y:S05]  /*226b0*/  BSYNC B1 ;  /* 0x0000000000017941 */ /* 0x000fea0003800000 */
.L_x_970:
        /* <DEDUP_REMOVED lines=14> */
.L_x_973:
[----:B------:R-:W-:Y:S05]  /*227a0*/  BSYNC B1 ;  /* 0x0000000000017941 */ /* 0x000fea0003800000 */
.L_x_972:
        /* <DEDUP_REMOVED lines=14> */
.L_x_975:
[----:B------:R-:W-:Y:S05]  /*22890*/  BSYNC B1 ;  /* 0x0000000000017941 */ /* 0x000fea0003800000 */
.L_x_974:
        /* <DEDUP_REMOVED lines=10> */
.L_x_977:
[----:B------:R-:W-:Y:S05]  /*22940*/  BSYNC B1 ;  /* 0x0000000000017941 */ /* 0x000fea0003800000 */
.L_x_976:
        /* <DEDUP_REMOVED lines=11> */
.L_x_979:
[----:B------:R-:W-:Y:S05]  /*22a00*/  BSYNC B1 ;  /* 0x0000000000017941 */ /* 0x000fea0003800000 */
.L_x_978:
        /* <DEDUP_REMOVED lines=14> */
.L_x_981:
[----:B------:R-:W-:Y:S05]  /*22af0*/  BSYNC B1 ;  /* 0x0000000000017941 */ /* 0x000fea0003800000 */
.L_x_980:
        /* <DEDUP_REMOVED lines=14> */
.L_x_983:
[----:B------:R-:W-:Y:S05]  /*22be0*/  BSYNC B1 ;  /* 0x0000000000017941 */ /* 0x000fea0003800000 */
.L_x_982:
        /* <DEDUP_REMOVED lines=10> */
.L_x_985:
[----:B------:R-:W-:Y:S05]  /*22c90*/  BSYNC B1 ;  /* 0x0000000000017941 */ /* 0x000fea0003800000 */
.L_x_984:
        /* <DEDUP_REMOVED lines=11> */
.L_x_987:
[----:B------:R-:W-:Y:S05]  /*22d50*/  BSYNC B1 ;  /* 0x0000000000017941 */ /* 0x000fea0003800000 */
.L_x_986:
        /* <DEDUP_REMOVED lines=14> */
.L_x_989:
[----:B------:R-:W-:Y:S05]  /*22e40*/  BSYNC B1 ;  /* 0x0000000000017941 */ /* 0x000fea0003800000 */
.L_x_988:
        /* <DEDUP_REMOVED lines=14> */
.L_x_991:
[----:B------:R-:W-:Y:S05]  /*22f30*/  BSYNC B1 ;  /* 0x0000000000017941 */ /* 0x000fea0003800000 */
.L_x_990:
        /* <DEDUP_REMOVED lines=10> */
.L_x_993:
[----:B------:R-:W-:Y:S05]  /*22fe0*/  BSYNC B1 ;  /* 0x0000000000017941 */ /* 0x000fea0003800000 */
.L_x_992:
        /* <DEDUP_REMOVED lines=11> */
.L_x_995:
[----:B------:R-:W-:Y:S05]  /*230a0*/  BSYNC B1 ;  /* 0x0000000000017941 */ /* 0x000fea0003800000 */
.L_x_994:
        /* <DEDUP_REMOVED lines=14> */
.L_x_997:
[----:B------:R-:W-:Y:S05]  /*23190*/  BSYNC B1 ;  /* 0x0000000000017941 */ /* 0x000fea0003800000 */
.L_x_996:
        /* <DEDUP_REMOVED lines=14> */
.L_x_999:
[----:B------:R-:W-:Y:S05]  /*23280*/  BSYNC B1 ;  /* 0x0000000000017941 */ /* 0x000fea0003800000 */
.L_x_998:
        /* <DEDUP_REMOVED lines=10> */
.L_x_1001:
[----:B------:R-:W-:Y:S05]  /*23330*/  BSYNC B1 ;  /* 0x0000000000017941 */ /* 0x000fea0003800000 */
.L_x_1000:
        /* <DEDUP_REMOVED lines=11> */
.L_x_1003:
[----:B------:R-:W-:Y:S05]  /*233f0*/  BSYNC B1 ;  /* 0x0000000000017941 */ /* 0x000fea0003800000 */
.L_x_1002:
        /* <DEDUP_REMOVED lines=14> */
.L_x_1005:
[----:B------:R-:W-:Y:S05]  /*234e0*/  BSYNC B1 ;  /* 0x0000000000017941 */ /* 0x000fea0003800000 */
.L_x_1004:
        /* <DEDUP_REMOVED lines=14> */
.L_x_1007:
[----:B------:R-:W-:Y:S05]  /*235d0*/  BSYNC B1 ;  /* 0x0000000000017941 */ /* 0x000fea0003800000 */
.L_x_1006:
        /* <DEDUP_REMOVED lines=10> */
.L_x_1009:
[----:B------:R-:W-:Y:S05]  /*23680*/  BSYNC B1 ;  /* 0x0000000000017941 */ /* 0x000fea0003800000 */
.L_x_1008:
        /* <DEDUP_REMOVED lines=11> */
.L_x_1011:
[----:B------:R-:W-:Y:S05]  /*23740*/  BSYNC B1 ;  /* 0x0000000000017941 */ /* 0x000fea0003800000 */
.L_x_1010:
        /* <DEDUP_REMOVED lines=14> */
.L_x_1013:
[----:B------:R-:W-:Y:S05]  /*23830*/  BSYNC B1 ;  /* 0x0000000000017941 */ /* 0x000fea0003800000 */
.L_x_1012:
        /* <DEDUP_REMOVED lines=14> */
.L_x_1015:
[----:B------:R-:W-:Y:S05]  /*23920*/  BSYNC B1 ;  /* 0x0000000000017941 */ /* 0x000fea0003800000 */
.L_x_1014:
        /* <DEDUP_REMOVED lines=10> */
.L_x_1017:
[----:B------:R-:W-:Y:S05]  /*239d0*/  BSYNC B1 ;  /* 0x0000000000017941 */ /* 0x000fea0003800000 */
.L_x_1016:
        /* <DEDUP_REMOVED lines=11> */
.L_x_1019:
[----:B------:R-:W-:Y:S05]  /*23a90*/  BSYNC B1 ;  /* 0x0000000000017941 */ /* 0x000fea0003800000 */
.L_x_1018:
        /* <DEDUP_REMOVED lines=14> */
.L_x_1021:
[----:B------:R-:W-:Y:S05]  /*23b80*/  BSYNC B1 ;  /* 0x0000000000017941 */ /* 0x000fea0003800000 */
.L_x_1020:
        /* <DEDUP_REMOVED lines=14> */
.L_x_1023:
[----:B------:R-:W-:Y:S05]  /*23c70*/  BSYNC B1 ;  /* 0x0000000000017941 */ /* 0x000fea0003800000 */
.L_x_1022:
        /* <DEDUP_REMOVED lines=10> */
.L_x_1025:
[----:B------:R-:W-:Y:S05]  /*23d20*/  BSYNC B1 ;  /* 0x0000000000017941 */ /* 0x000fea0003800000 */
.L_x_1024:
        /* <DEDUP_REMOVED lines=11> */
.L_x_1027:
[----:B------:R-:W-:Y:S05]  /*23de0*/  BSYNC B1 ;  /* 0x0000000000017941 */ /* 0x000fea0003800000 */
.L_x_1026:
        /* <DEDUP_REMOVED lines=13> */
.L_x_1029:
[----:B------:R-:W-:Y:S05]  /*23ec0*/  BSYNC B1 ;  /* 0x0000000000017941 */ /* 0x000fea0003800000 */
.L_x_1028:
[----:B------:R-:W2:Y:S01]  /*23ed0*/  LDL.LU R171, [R1+0x7d4] ;  /* 0x0007d40001ab7983 */ /* 0x000ea20000300800 */
        /* <DEDUP_REMOVED lines=12> */
.L_x_1031:
[----:B------:R-:W-:Y:S05]  /*23fa0*/  BSYNC B1 ;  /* 0x0000000000017941 */ /* 0x000fea0003800000 */
.L_x_1030:
[----:B--2---:R-:W2:Y:S01]  /*23fb0*/  LDL.LU R171, [R1+0x7d8] ;  /* 0x0007d80001ab7983 */ /* 0x004ea20000300800 */
[----:B-----5:R-:W-:Y:S01]  /*23fc0*/  IMAD.U32 R170, R19, 0x10000, RZ ;  /* 0x0001000013aa7824 */ /* 0x020fe200078e00ff */
[----:B------:R-:W-:Y:S01]  /*23fd0*/  ISETP.GT.AND P4, PT, R0, 0x188, P6 ;  /* 0x000001880000780c */ /* 0x000fe20003784270 */
[----:B------:R-:W-:Y:S02]  /*23fe0*/  BSSY B1, `(.L_x_1032) ;  /* 0x0000007000017945 */ /* 0x000fe40003800000 */
[----:B------:R-:W-:-:S04]  /*23ff0*/  FMUL R170, R170, R16 ;  /* 0x00000010aaaa7220 */ /* 0x000fc80000400000 */
[----:B--2---:R-:W-:-:S05]  /*24000*/  FFMA R170, R171, R2, R170 ;  /* 0x00000002abaa7223 */ /* 0x004fca00000000aa */
[----:B------:R-:W-:-:S05]  /*24010*/  F2FP.BF16.F32.PACK_AB R170, RZ, R170 ;  /* 0x000000aaffaa723e */ /* 0x000fca00000010ff */
[----:B------:R2:W-:Y:S01]  /*24020*/  @P5 STG.E.U16 desc[UR36][R158.64+0x1d0], R170 ;  /* 0x0001d0aa9e005986 */ /* 0x0005e2000c101524 */
[----:B------:R-:W-:Y:S05]  /*24030*/  @!P4 BRA `(.L_x_1033) ;  /* 0x000000000004c947 */ /* 0x000fea0003800000 */
[----:B------:R0:W5:Y:S02]  /*24040*/  LDG.E.LTC128B.U16 R19, desc[UR36][R6.64+0x1d2] ;  /* 0x0001d22406137981 */ /* 0x000164000c1e1520 */
.L_x_1033:
[----:B------:R-:W-:Y:S05]  /*24050*/  BSYNC B1 ;  /* 0x0000000000017941 */ /* 0x000fea0003800000 */
.L_x_1032:
[----:B------:R-:W3:Y:S01]  /*24060*/  LDL.LU R171, [R1+0x7dc] ;  /* 0x0007dc0001ab7983 */ /* 0x000ee20000300800 */
[----:B--2--5:R-:W-:Y:S01]  /*24070*/  IMAD.U32 R170, R19, 0x10000, RZ ;  /* 0x0001000013aa7824 */ /* 0x024fe200078e00ff */
        /* <DEDUP_REMOVED lines=8> */
.L_x_1035:
[----:B------:R-:W-:Y:S05]  /*24100*/  BSYNC B1 ;  /* 0x0000000000017941 */ /* 0x000fea0003800000 */
.L_x_1034:
[----:B------:R-:W4:Y:S01]  /*24110*/  LDL.LU R171, [R1+0x7e0] ;  /* 0x0007e00001ab7983 */ /* 0x000f220000300800 */
[----:B--2--5:R-:W-:Y:S01]  /*24120*/  IMAD.U32 R170, R19, 0x10000, RZ ;  /* 0x0001000013aa7824 */ /* 0x024fe200078e00ff */
        /* <DEDUP_REMOVED lines=11> */
.L_x_1037:
[----:B------:R-:W-:Y:S05]  /*241e0*/  BSYNC B1 ;  /* 0x0000000000017941 */ /* 0x000fea0003800000 */
.L_x_1036:
[----:B--2---:R-:W2:Y:S01]  /*241f0*/  LDL.LU R171, [R1+0x7e4] ;  /* 0x0007e40001ab7983 */ /* 0x004ea20000300800 */
        /* <DEDUP_REMOVED lines=12> */
.L_x_1039:
[----:B------:R-:W-:Y:S05]  /*242c0*/  BSYNC B1 ;  /* 0x0000000000017941 */ /* 0x000fea0003800000 */
.L_x_1038:
        /* <DEDUP_REMOVED lines=10> */
.L_x_1041:
[----:B------:R-:W-:Y:S05]  /*24370*/  BSYNC B1 ;  /* 0x0000000000017941 */ /* 0x000fea0003800000 */
.L_x_1040:
        /* <DEDUP_REMOVED lines=10> */
.L_x_1043:
[----:B------:R-:W-:Y:S05]  /*24420*/  BSYNC B1 ;  /* 0x0000000000017941 */ /* 0x000fea0003800000 */
.L_x_1042:
        /* <DEDUP_REMOVED lines=13> */
.L_x_1045:
[----:B------:R-:W-:Y:S05]  /*24500*/  BSYNC B1 ;  /* 0x0000000000017941 */ /* 0x000fea0003800000 */
.L_x_1044:
[----:B--2---:R-:W2:Y:S01]  /*24510*/  LDL.LU R171, [R1+0x7f4] ;  /* 0x0007f40001ab7983 */ /* 0x004ea20000300800 */
[----:B-----5:R-:W-:Y:S01]  /*24520*/  IMAD.U32 R162, R19, 0x10000, RZ ;  /* 0x0001000013a27824 */ /* 0x020fe200078e00ff */
[----:B------:R-:W-:Y:S01]  /*24530*/  ISETP.GT.AND P1, PT, R0, 0x188, P1 ;  /* 0x000001880000780c */ /* 0x000fe20000f24270 */
[----:B------:R-:W-:Y:S02]  /*24540*/  BSSY B1, `(.L_x_1046) ;  /* 0x0000009000017945 */ /* 0x000fe40003800000 */
[----:B------:R-:W-:-:S04]  /*24550*/  FMUL R162, R162, R16 ;  /* 0x00000010a2a27220 */ /* 0x000fc80000400000 */
[----:B--2---:R-:W-:-:S05]  /*24560*/  FFMA R162, R171, R2, R162 ;  /* 0x00000002aba27223 */ /* 0x004fca00000000a2 */
[----:B------:R-:W-:-:S04]  /*24570*/  F2FP.BF16.F32.PACK_AB R162, RZ, R162 ;  /* 0x000000a2ffa2723e */ /* 0x000fc800000010ff */
[----:B------:R-:W-:Y:S01]  /*24580*/  PRMT R170, R162, 0x7610, R170 ;  /* 0x00007610a2aa7816 */ /* 0x000fe200000000aa */
[----:B------:R-:W-:-:S05]  /*24590*/  @P2 IMAD.MOV.U32 R162, RZ, RZ, R160 ;  /* 0x000000ffffa22224 */ /* 0x000fca00078e00a0 */
[----:B------:R2:W-:Y:S01]  /*245a0*/  @P2 STG.E.U16 desc[UR36][R162.64+0x1f2], R170 ;  /* 0x0001f2aaa2002986 */ /* 0x0005e2000c101524 */
[----:B------:R-:W-:Y:S05]  /*245b0*/  @!P1 BRA `(.L_x_1047) ;  /* 0x0000000000049947 */ /* 0x000fea0003800000 */
[----:B------:R0:W5:Y:S02]  /*245c0*/  LDG.E.LTC128B.U16 R19, desc[UR36][R6.64+0x1f0] ;  /* 0x0001f02406137981 */ /* 0x000164000c1e1520 */
.L_x_1047:
[----:B------:R-:W-:Y:S05]  /*245d0*/  BSYNC B1 ;  /* 0x0000000000017941 */ /* 0x000fea0003800000 */
.L_x_1046:
        /* <DEDUP_REMOVED lines=10> */
.L_x_1049:
[----:B------:R-:W-:Y:S05]  /*24680*/  BSYNC B1 ;  /* 0x0000000000017941 */ /* 0x000fea0003800000 */
.L_x_1048:
[----:B------:R-:W3:Y:S01]  /*24690*/  LDL.LU R163, [R1+0x7fc] ;  /* 0x0007fc0001a37983 */ /* 0x000ee20000300800 */
[----:B--2--5:R-:W-:Y:S01]  /*246a0*/  IMAD.U32 R162, R19, 0x10000, RZ ;  /* 0x0001000013a27824 */ /* 0x024fe200078e00ff */
        /* <DEDUP_REMOVED lines=11> */
.L_x_1051:
[----:B------:R-:W-:Y:S05]  /*24760*/  BSYNC B1 ;  /* 0x0000000000017941 */ /* 0x000fea0003800000 */
.L_x_1050:
[----:B--2---:R-:W2:Y:S01]  /*24770*/  LDL.LU R159, [R1+0x400] ;  /* 0x00040000019f7983 */ /* 0x004ea20000300800 */
[----:B-----5:R-:W-:Y:S01]  /*24780*/  IMAD.U32 R158, R19, 0x10000, RZ ;  /* 0x00010000139e7824 */ /* 0x020fe200078e00ff */
        /* <DEDUP_REMOVED lines=11> */
.L_x_1053:
[----:B------:R-:W-:Y:S05]  /*24840*/  BSYNC B1 ;  /* 0x0000000000017941 */ /* 0x000fea0003800000 */
.L_x_1052:
        /* <DEDUP_REMOVED lines=10> */
.L_x_1055:
[----:B------:R-:W-:Y:S05]  /*248f0*/  BSYNC B1 ;  /* 0x0000000000017941 */ /* 0x000fea0003800000 */
.L_x_1054:
[----:B------:R-:W4:Y:S01]  /*24900*/  LDL.LU R159, [R1+0x408] ;  /* 0x00040800019f7983 */ /* 0x000f220000300800 */
[----:B--2--5:R-:W-:Y:S01]  /*24910*/  IMAD.U32 R158, R19, 0x10000, RZ ;  /* 0x00010000139e7824 */ /* 0x024fe200078e00ff */
[----:B------:R-:W-:Y:S01]  /*24920*/  ISETP.GT.AND P0, PT, R0, 0x8, P2 ;  /* 0x000000080000780c */ /* 0x000fe20001704270 */
[----:B------:R-:W-:Y:S02]  /*24930*/  BSSY B1, `(.L_x_1056) ;  /* 0x0000007000017945 */ /* 0x000fe40003800000 */
[----:B------:R-:W-:-:S04]  /*24940*/  FMUL R158, R158, R16 ;  /* 0x000000109e9e7220 */ /* 0x000fc80000400000 */
[----:B----4-:R-:W-:-:S05]  /*24950*/  FFMA R158, R159, R2, R158 ;  /* 0x000000029f9e7223 */ /* 0x010fca000000009e */
[----:B------:R-:W-:-:S05]  /*24960*/  F2FP.BF16.F32.PACK_AB R158, RZ, R158 ;  /* 0x0000009eff9e723e */ /* 0x000fca00000010ff */
[----:B------:R2:W-:Y:S01]  /*24970*/  @P1 STG.E.U16 desc[UR36][R4.64+0x200], R158 ;  /* 0x0002009e04001986 */ /* 0x0005e2000c101524 */
[----:B------:R-:W-:Y:S05]  /*24980*/  @!P0 BRA `(.L_x_1057) ;  /* 0x0000000000048947 */ /* 0x000fea0003800000 */
[----:B------:R4:W5:Y:S02]  /*24990*/  LDG.E.LTC128B.U16 R19, desc[UR36][R22.64+0x202] ;  /* 0x0002022416137981 */ /* 0x000964000c1e1520 */
.L_x_1057:
[----:B------:R-:W-:Y:S05]  /*249a0*/  BSYNC B1 ;  /* 0x0000000000017941 */ /* 0x000fea0003800000 */
.L_x_1056:
        /* <DEDUP_REMOVED lines=13> */
.L_x_1059:
[----:B------:R-:W-:Y:S05]  /*24a80*/  BSYNC B1 ;  /* 0x0000000000017941 */ /* 0x000fea0003800000 */
.L_x_1058:
[----:B------:R-:W4:Y:S01]  /*24a90*/  LDL.LU R159, [R1+0x410] ;  /* 0x00041000019f7983 */ /* 0x000f220000300800 */
[----:B--2--5:R-:W-:Y:S01]  /*24aa0*/  IMAD.U32 R158, R19, 0x10000, RZ ;  /* 0x00010000139e7824 */ /* 0x024fe200078e00ff */
[----:B------:R-:W-:Y:S01]  /*24ab0*/  ISETP.GT.AND P3, PT, R3, 0x109, PT ;  /* 0x000001090300780c */ /* 0x000fe20003f64270 */
[----:B------:R-:W-:Y:S01]  /*24ac0*/  BSSY B1, `(.L_x_1060) ;  /* 0x000000a000017945 */ /* 0x000fe20003800000 */
[----:B------:R-:W-:Y:S01]  /*24ad0*/  LOP3.LUT R17, R17, 0xfffffff7, RZ, 0xc0, !PT ;  /* 0xfffffff711117812 */ /* 0x000fe200078ec0ff */
[----:B------:R-:W-:Y:S01]  /*24ae0*/  FMUL R158, R158, R16 ;  /* 0x000000109e9e7220 */ /* 0x000fe20000400000 */
[----:B------:R-:W-:-:S09]  /*24af0*/  ISETP.GT.AND P0, PT, R0, RZ, P3 ;  /* 0x000000ff0000720c */ /* 0x000fd20001f04270 */
[----:B------:R-:W-:Y:S01]  /*24b00*/  @P3 LOP3.LUT R17, R17, 0x8, RZ, 0xfc, !PT ;  /* 0x0000000811113812 */ /* 0x000fe200078efcff */
[----:B----4-:R-:W-:-:S05]  /*24b10*/  FFMA R158, R159, R2, R158 ;  /* 0x000000029f9e7223 */ /* 0x010fca000000009e */
[----:B------:R-:W-:-:S05]  /*24b20*/  F2FP.BF16.F32.PACK_AB R158, RZ, R158 ;  /* 0x0000009eff9e723e */ /* 0x000fca00000010ff */
[----:B------:R2:W-:Y:S01]  /*24b30*/  @P1 STG.E.U16 desc[UR36][R168.64+0x210], R158 ;  /* 0x0002109ea8001986 */ /* 0x0005e2000c101524 */
[----:B------:R-:W-:Y:S05]  /*24b40*/  @!P0 BRA `(.L_x_1061) ;  /* 0x0000000000048947 */ /* 0x000fea0003800000 */
[----:B------:R4:W5:Y:S02]  /*24b50*/  LDG.E.LTC128B.U16 R19, desc[UR36][R152.64+0x212] ;  /* 0x0002122498137981 */ /* 0x000964000c1e1520 */
.L_x_1061:
[----:B------:R-:W-:Y:S05]  /*24b60*/  BSYNC B1 ;  /* 0x0000000000017941 */ /* 0x000fea0003800000 */
.L_x_1060:
        /* <DEDUP_REMOVED lines=10> */
.L_x_1063:
[----:B------:R-:W-:Y:S05]  /*24c10*/  BSYNC B1 ;  /* 0x0000000000017941 */ /* 0x000fea0003800000 */
.L_x_1062:
        /* <DEDUP_REMOVED lines=10> */
.L_x_1065:
[----:B------:R-:W-:Y:S05]  /*24cc0*/  BSYNC B1 ;  /* 0x0000000000017941 */ /* 0x000fea0003800000 */
.L_x_1064:
        /* <DEDUP_REMOVED lines=13> */
.L_x_1067:
[----:B------:R-:W-:Y:S05]  /*24da0*/  BSYNC B1 ;  /* 0x0000000000017941 */ /* 0x000fea0003800000 */
.L_x_1066:
[----:B------:R-:W4:Y:S01]  /*24db0*/  LDL.LU R159, [R1+0x420] ;  /* 0x00042000019f7983 */ /* 0x000f220000300800 */
[----:B--2--5:R-:W-:Y:S01]  /*24dc0*/  IMAD.U32 R158, R19, 0x10000, RZ ;  /* 0x00010000139e7824 */ /* 0x024fe200078e00ff */
[----:B------:R-:W-:Y:S01]  /*24dd0*/  ISETP.GT.AND P1, PT, R3, 0x111, PT ;  /* 0x000001110300780c */ /* 0x000fe20003f24270 */
[----:B------:R-:W-:Y:S01]  /*24de0*/  BSSY B1, `(.L_x_1068) ;  /* 0x000000a000017945 */ /* 0x000fe20003800000 */
[----:B------:R-:W-:Y:S01]  /*24df0*/  LOP3.LUT R17, R17, 0xffffffbf, RZ, 0xc0, !PT ;  /* 0xffffffbf11117812 */ /* 0x000fe200078ec0ff */
[----:B------:R-:W-:-:S10]  /*24e00*/  FMUL R158, R158, R16 ;  /* 0x000000109e9e7220 */ /* 0x000fd40000400000 */
[----:B------:R-:W-:Y:S01]  /*24e10*/  @P1 LOP3.LUT R17, R17, 0x40, RZ, 0xfc, !PT ;  /* 0x0000004011111812 */ /* 0x000fe200078efcff */
[----:B----4-:R-:W-:-:S05]  /*24e20*/  FFMA R158, R159, R2, R158 ;  /* 0x000000029f9e7223 */ /* 0x010fca000000009e */
[----:B------:R-:W-:-:S05]  /*24e30*/  F2FP.BF16.F32.PACK_AB R158, RZ, R158 ;  /* 0x0000009eff9e723e */ /* 0x000fca00000010ff */
[----:B------:R2:W-:Y:S01]  /*24e40*/  @P0 STG.E.U16 desc[UR36][R168.64+0x220], R158 ;  /* 0x0002209ea8000986 */ /* 0x0005e2000c101524 */
[----:B------:R-:W-:-:S13]  /*24e50*/  ISETP.GT.AND P0, PT, R0, RZ, P1 ;  /* 0x000000ff0000720c */ /* 0x000fda0000f04270 */
[----:B--2---:R-:W-:Y:S05]  /*24e60*/  @!P0 BRA `(.L_x_1069) ;  /* 0x0000000000048947 */ /* 0x004fea0003800000 */
[----:B------:R2:W5:Y:S02]  /*24e70*/  LDG.E.LTC128B.U16 R19, desc[UR36][R152.64+0x222] ;  /* 0x0002222498137981 */ /* 0x000564000c1e1520 */
.L_x_1069:
[----:B------:R-:W-:Y:S05]  /*24e80*/  BSYNC B1 ;  /* 0x0000000000017941 */ /* 0x000fea0003800000 */
.L_x_1068:
[----:B------:R-:W4:Y:S01]  /*24e90*/  LDL.LU R159, [R1+0x424] ;  /* 0x00042400019f7983 */ /* 0x000f220000300800 */
[----:B-----5:R-:W-:Y:S01]  /*24ea0*/  IMAD.U32 R158, R19, 0x10000, RZ ;  /* 0x00010000139e7824 */ /* 0x020fe200078e00ff */
[----:B------:R-:W-:Y:S03]  /*24eb0*/  BSSY B1, `(.L_x_1070) ;  /* 0x0000008000017945 */ /* 0x000fe60003800000 */
[----:B------:R-:W-:-:S04]  /*24ec0*/  FMUL R158, R158, R16 ;  /* 0x000000109e9e7220 */ /* 0x000fc80000400000 */
[----:B----4-:R-:W-:-:S05]  /*24ed0*/  FFMA R158, R159, R2, R158 ;  /* 0x000000029f9e7223 */ /* 0x010fca000000009e */
[----:B------:R-:W-:-:S05]  /*24ee0*/  F2FP.BF16.F32.PACK_AB R158, RZ, R158 ;  /* 0x0000009eff9e723e */ /* 0x000fca00000010ff */
[----:B------:R4:W-:Y:S01]  /*24ef0*/  @P0 STG.E.U16 desc[UR36][R168.64+0x222], R158 ;  /* 0x0002229ea8000986 */ /* 0x0009e2000c101524 */
[----:B------:R-:W-:-:S13]  /*24f00*/  ISETP.GT.AND P0, PT, R0, 0x8, P2 ;  /* 0x000000080000780c */ /* 0x000fda0001704270 */
[----:B----4-:R-:W-:Y:S05]  /*24f10*/  @!P0 BRA `(.L_x_1071) ;  /* 0x0000000000048947 */ /* 0x010fea0003800000 */
[----:B------:R4:W5:Y:S02]  /*24f20*/  LDG.E.LTC128B.U16 R19, desc[UR36][R22.64+0x220] ;  /* 0x0002202416137981 */ /* 0x000964000c1e1520 */
.L_x_1071:
[----:B------:R-:W-:Y:S05]  /*24f30*/  BSYNC B1 ;  /* 0x0000000000017941 */ /* 0x000fea0003800000 */
.L_x_1070:
        /* <DEDUP_REMOVED lines=10> */
.L_x_1073:
[----:B------:R-:W-:Y:S05]  /*24fe0*/  BSYNC B1 ;  /* 0x0000000000017941 */ /* 0x000fea0003800000 */
.L_x_1072:
[----:B------:R-:W3:Y:S01]  /*24ff0*/  LDL.LU R159, [R1+0x42c] ;  /* 0x00042c00019f7983 */ /* 0x000ee20000300800 */
[----:B-----5:R-:W-:Y:S01]  /*25000*/  IMAD.U32 R158, R19, 0x10000, RZ ;  /* 0x00010000139e7824 */ /* 0x020fe200078e00ff */
[----:B------:R-:W-:Y:S01]  /*25010*/  ISETP.GT.AND P2, PT, R3, 0x118, PT ;  /* 0x000001180300780c */ /* 0x000fe20003f44270 */
[----:B------:R-:W-:Y:S01]  /*25020*/  IMAD.IADD R172, R172, 0x1, R161 ;  /* 0x00000001acac7824 */ /* 0x000fe200078e02a1 */
[----:B------:R-:W-:Y:S01]  /*25030*/  LOP3.LUT R18, R18, 0xfbffffff, RZ, 0xc0, !PT ;  /* 0xfbffffff12127812 */ /* 0x000fe200078ec0ff */
[----:B------:R-:W-:Y:S01]  /*25040*/  FMUL R158, R158, R16 ;  /* 0x000000109e9e7220 */ /* 0x000fe20000400000 */
[----:B------:R-:W-:Y:S09]  /*25050*/  BSSY B1, `(.L_x_1074) ;  /* 0x000000a000017945 */ /* 0x000ff20003800000 */
[----:B------:R-:W-:Y:S01]  /*25060*/  @P2 LOP3.LUT R18, R18, 0x4000000, RZ, 0xfc, !PT ;  /* 0x0400000012122812 */ /* 0x000fe200078efcff */
[----:B---3--:R-:W-:-:S05]  /*25070*/  FFMA R158, R159, R2, R158 ;  /* 0x000000029f9e7223 */ /* 0x008fca000000009e */
[----:B------:R-:W-:-:S05]  /*25080*/  F2FP.BF16.F32.PACK_AB R158, RZ, R158 ;  /* 0x0000009eff9e723e */ /* 0x000fca00000010ff */
[----:B------:R3:W-:Y:S01]  /*25090*/  @P0 STG.E.U16 desc[UR36][R4.64+0x222], R158 ;  /* 0x0002229e04000986 */ /* 0x0007e2000c101524 */
[----:B------:R-:W-:-:S05]  /*250a0*/  IADD3 R162, P0, R180, R160, RZ ;  /* 0x000000a0b4a27210 */ /* 0x000fca0007f1e0ff */
[----:B------:R-:W-:Y:S01]  /*250b0*/  IMAD.X R163, R181, 0x1, R172, P0 ;  /* 0x00000001b5a37824 */ /* 0x000fe200000e06ac */
[----:B------:R-:W-:-:S13]  /*250c0*/  ISETP.GT.AND P0, PT, R0, RZ, P2 ;  /* 0x000000ff0000720c */ /* 0x000fda0001704270 */
[----:B---3--:R-:W-:Y:S05]  /*250d0*/  @!P0 BRA `(.L_x_1075) ;  /* 0x0000000000048947 */ /* 0x008fea0003800000 */
[----:B------:R3:W5:Y:S02]  /*250e0*/  LDG.E.LTC128B.U16 R19, desc[UR36][R152.64+0x230] ;  /* 0x0002302498137981 */ /* 0x000764000c1e1520 */
.L_x_1075:
[----:B------:R-:W-:Y:S05]  /*250f0*/  BSYNC B1 ;  /* 0x0000000000017941 */ /* 0x000fea0003800000 */
.L_x_1074:
[----:B------:R-:W2:Y:S01]  /*25100*/  LDL.LU R159, [R1+0x430] ;  /* 0x00043000019f7983 */ /* 0x000ea20000300800 */
[----:B-----5:R-:W-:Y:S01]  /*25110*/  IMAD.U32 R158, R19, 0x10000, RZ ;  /* 0x00010000139e7824 */ /* 0x020fe200078e00ff */
[----:B------:R-:W-:Y:S01]  /*25120*/  ISETP.GT.AND P1, PT, R3, 0x119, PT ;  /* 0x000001190300780c */ /* 0x000fe20003f24270 */
[----:B------:R-:W-:Y:S01]  /*25130*/  BSSY B1, `(.L_x_1076) ;  /* 0x000000a000017945 */ /* 0x000fe20003800000 */
[----:B------:R-:W-:Y:S01]  /*25140*/  LOP3.LUT R18, R18, 0xfdffffff, RZ, 0xc0, !PT ;  /* 0xfdffffff12127812 */ /* 0x000fe200078ec0ff */
[----:B------:R-:W-:-:S10]  /*25150*/  FMUL R158, R158, R16 ;  /* 0x000000109e9e7220 */ /* 0x000fd40000400000 */
[----:B------:R-:W-:Y:S01]  /*25160*/  @P1 LOP3.LUT R18, R18, 0x2000000, RZ, 0xfc, !PT ;  /* 0x0200000012121812 */ /* 0x000fe200078efcff */
[----:B--2---:R-:W-:-:S05]  /*25170*/  FFMA R158, R159, R2, R158 ;  /* 0x000000029f9e7223 */ /* 0x004fca000000009e */
[----:B------:R-:W-:-:S05]  /*25180*/  F2FP.BF16.F32.PACK_AB R158, RZ, R158 ;  /* 0x0000009eff9e723e */ /* 0x000fca00000010ff */
[----:B------:R2:W-:Y:S01]  /*25190*/  @P0 STG.E.U16 desc[UR36][R168.64+0x230], R158 ;  /* 0x0002309ea8000986 */ /* 0x0005e2000c101524 */
[----:B------:R-:W-:-:S13]  /*251a0*/  ISETP.GT.AND P0, PT, R0, RZ, P1 ;  /* 0x000000ff0000720c */ /* 0x000fda0000f04270 */
[----:B--2---:R-:W-:Y:S05]  /*251b0*/  @!P0 BRA `(.L_x_1077) ;  /* 0x0000000000048947 */ /* 0x004fea0003800000 */
[----:B------:R2:W5:Y:S02]  /*251c0*/  LDG.E.LTC128B.U16 R19, desc[UR36][R152.64+0x232] ;  /* 0x0002322498137981 */ /* 0x000564000c1e1520 */
.L_x_1077:
[----:B------:R-:W-:Y:S05]  /*251d0*/  BSYNC B1 ;  /* 0x0000000000017941 */ /* 0x000fea0003800000 */
.L_x_1076:
        /* <DEDUP_REMOVED lines=10> */
.L_x_1079:
[----:B------:R-:W-:Y:S05]  /*25280*/  BSYNC B1 ;  /* 0x0000000000017941 */ /* 0x000fea0003800000 */
.L_x_1078:
        /* <DEDUP_REMOVED lines=10> */
.L_x_1081:
[----:B------:R-:W-:Y:S05]  /*25330*/  BSYNC B1 ;  /* 0x0000000000017941 */ /* 0x000fea0003800000 */
.L_x_1080:
        /* <DEDUP_REMOVED lines=13> */
.L_x_1083:
[----:B------:R-:W-:Y:S05]  /*25410*/  BSYNC B1 ;  /* 0x0000000000017941 */ /* 0x000fea0003800000 */
.L_x_1082:
        /* <DEDUP_REMOVED lines=13> */
.L_x_1085:
[----:B------:R-:W-:Y:S05]  /*254f0*/  BSYNC B1 ;  /* 0x0000000000017941 */ /* 0x000fea0003800000 */
.L_x_1084:
        /* <DEDUP_REMOVED lines=10> */
.L_x_1087:
[----:B------:R-:W-:Y:S05]  /*255a0*/  BSYNC B1 ;  /* 0x0000000000017941 */ /* 0x000fea0003800000 */
.L_x_1086:
        /* <DEDUP_REMOVED lines=10> */
.L_x_1089:
[----:B------:R-:W-:Y:S05]  /*25650*/  BSYNC B1 ;  /* 0x0000000000017941 */ /* 0x000fea0003800000 */
.L_x_1088:
        /* <DEDUP_REMOVED lines=13> */
.L_x_1091:
[----:B------:R-:W-:Y:S05]  /*25730*/  BSYNC B1 ;  /* 0x0000000000017941 */ /* 0x000fea0003800000 */
.L_x_1090:
        /* <DEDUP_REMOVED lines=13> */
.L_x_1093:
[----:B------:R-:W-:Y:S05]  /*25810*/  BSYNC B1 ;  /* 0x0000000000017941 */ /* 0x000fea0003800000 */
.L_x_1092:
        /* <DEDUP_REMOVED lines=10> */
.L_x_1095:
[----:B------:R-:W-:Y:S05]  /*258c0*/  BSYNC B1 ;  /* 0x0000000000017941 */ /* 0x000fea0003800000 */
.L_x_1094:
        /* <DEDUP_REMOVED lines=10> */
.L_x_1097:
[----:B------:R-:W-:Y:S05]  /*25970*/  BSYNC B1 ;  /* 0x0000000000017941 */ /* 0x000fea0003800000 */
.L_x_1096:
        /* <DEDUP_REMOVED lines=13> */
.L_x_1099:
[----:B------:R-:W-:Y:S05]  /*25a50*/  BSYNC B1 ;  /* 0x0000000000017941 */ /* 0x000fea0003800000 */
.L_x_1098:
        /* <DEDUP_REMOVED lines=13> */
.L_x_1101:
[----:B------:R-:W-:Y:S05]  /*25b30*/  BSYNC B1 ;  /* 0x0000000000017941 */ /* 0x000fea0003800000 */
.L_x_1100:
        /* <DEDUP_REMOVED lines=10> */
.L_x_1103:
[----:B------:R-:W-:Y:S05]  /*25be0*/  BSYNC B1 ;  /* 0x0000000000017941 */ /* 0x000fea0003800000 */
.L_x_1102:
        /* <DEDUP_REMOVED lines=10> */
.L_x_1105:
[----:B------:R-:W-:Y:S05]  /*25c90*/  BSYNC B1 ;  /* 0x0000000000017941 */ /* 0x000fea0003800000 */
.L_x_1104:
        /* <DEDUP_REMOVED lines=13> */
.L_x_1107:
[----:B------:R-:W-:Y:S05]  /*25d70*/  BSYNC B1 ;  /* 0x0000000000017941 */ /* 0x000fea0003800000 */
.L_x_1106:
        /* <DEDUP_REMOVED lines=13> */
.L_x_1109:
[----:B------:R-:W-:Y:S05]  /*25e50*/  BSYNC B1 ;  /* 0x0000000000017941 */ /* 0x000fea0003800000 */
.L_x_1108:
        /* <DEDUP_REMOVED lines=10> */
.L_x_1111:
[----:B------:R-:W-:Y:S05]  /*25f00*/  BSYNC B1 ;  /* 0x0000000000017941 */ /* 0x000fea0003800000 */
.L_x_1110:
        /* <DEDUP_REMOVED lines=10> */
.L_x_1113:
[----:B------:R-:W-:Y:S05]  /*25fb0*/  BSYNC B1 ;  /* 0x0000000000017941 */ /* 0x000fea0003800000 */
.L_x_1112:
        /* <DEDUP_REMOVED lines=13> */
.L_x_1115:
[----:B------:R-:W-:Y:S05]  /*26090*/  BSYNC B1 ;  /* 0x0000000000017941 */ /* 0x000fea0003800000 */
.L_x_1114:
        /* <DEDUP_REMOVED lines=13> */
.L_x_1117:
[----:B------:R-:W-:Y:S05]  /*26170*/  BSYNC B1 ;  /* 0x0000000000017941 */ /* 0x000fea0003800000 */
.L_x_1116:
        /* <DEDUP_REMOVED lines=10> */
.L_x_1119:
[----:B------:R-:W-:Y:S05]  /*26220*/  BSYNC B1 ;  /* 0x0000000000017941 */ /* 0x000fea0003800000 */
.L_x_1118:
        /* <DEDUP_REMOVED lines=10> */
.L_x_1121:
[----:B------:R-:W-:Y:S05]  /*262d0*/  BSYNC B1 ;  /* 0x0000000000017941 */ /* 0x000fea0003800000 */
.L_x_1120:
        /* <DEDUP_REMOVED lines=13> */
.L_x_1123:
[----:B------:R-:W-:Y:S05]  /*263b0*/  BSYNC B1 ;  /* 0x0000000000017941 */ /* 0x000fea0003800000 */
.L_x_1122:
        /* <DEDUP_REMOVED lines=13> */
.L_x_1125:
[----:B------:R-:W-:Y:S05]  /*26490*/  BSYNC B1 ;  /* 0x0000000000017941 */ /* 0x000fea0003800000 */
.L_x_1124:
        /* <DEDUP_REMOVED lines=10> */
.L_x_1127:
[----:B------:R-:W-:Y:S05]  /*26540*/  BSYNC B1 ;  /* 0x0000000000017941 */ /* 0x000fea0003800000 */
.L_x_1126:
        /* <DEDUP_REMOVED lines=10> */
.L_x_1129:
[----:B------:R-:W-:Y:S05]  /*265f0*/  BSYNC B1 ;  /* 0x0000000000017941 */ /* 0x000fea0003800000 */
.L_x_1128:
        /* <DEDUP_REMOVED lines=13> */
.L_x_1131:
[----:B------:R-:W-:Y:S05]  /*266d0*/  BSYNC B1 ;  /* 0x0000000000017941 */ /* 0x000fea0003800000 */
.L_x_1130:
        /* <DEDUP_REMOVED lines=13> */
.L_x_1133:
[----:B------:R-:W-:Y:S05]  /*267b0*/  BSYNC B1 ;  /* 0x0000000000017941 */ /* 0x000fea0003800000 */
.L_x_1132:
        /* <DEDUP_REMOVED lines=10> */
.L_x_1135:
[----:B------:R-:W-:Y:S05]  /*26860*/  BSYNC B1 ;  /* 0x0000000000017941 */ /* 0x000fea0003800000 */
.L_x_1134:
        /* <DEDUP_REMOVED lines=10> */
.L_x_1137:
[----:B------:R-:W-:Y:S05]  /*26910*/  BSYNC B1 ;  /* 0x0000000000017941 */ /* 0x000fea0003800000 */
.L_x_1136:
        /* <DEDUP_REMOVED lines=13> */
.L_x_1139:
[----:B------:R-:W-:Y:S05]  /*269f0*/  BSYNC B1 ;  /* 0x0000000000017941 */ /* 0x000fea0003800000 */
.L_x_1138:
        /* <DEDUP_REMOVED lines=13> */
.L_x_1141:
[----:B------:R-:W-:Y:S05]  /*26ad0*/  BSYNC B1 ;  /* 0x0000000000017941 */ /* 0x000fea0003800000 */
.L_x_1140:
        /* <DEDUP_REMOVED lines=10> */
.L_x_1143:
[----:B------:R-:W-:Y:S05]  /*26b80*/  BSYNC B1 ;  /* 0x0000000000017941 */ /* 0x000fea0003800000 */
.L_x_1142:
        /* <DEDUP_REMOVED lines=10> */
.L_x_1145:
[----:B------:R-:W-:Y:S05]  /*26c30*/  BSYNC B1 ;  /* 0x0000000000017941 */ /* 0x000fea0003800000 */
.L_x_1144:
        /* <DEDUP_REMOVED lines=13> */
.L_x_1147:
[----:B------:R-:W-:Y:S05]  /*26d10*/  BSYNC B1 ;  /* 0x0000000000017941 */ /* 0x000fea0003800000 */
.L_x_1146:
        /* <DEDUP_REMOVED lines=13> */
.L_x_1149:
[----:B------:R-:W-:Y:S05]  /*26df0*/  BSYNC B1 ;  /* 0x0000000000017941 */ /* 0x000fea0003800000 */
.L_x_1148:
        /* <DEDUP_REMOVED lines=10> */
.L_x_1151:
[----:B------:R-:W-:Y:S05]  /*26ea0*/  BSYNC B1 ;  /* 0x0000000000017941 */ /* 0x000fea0003800000 */
.L_x_1150:
        /* <DEDUP_REMOVED lines=10> */
.L_x_1153:
[----:B------:R-:W-:Y:S05]  /*26f50*/  BSYNC B1 ;  /* 0x0000000000017941 */ /* 0x000fea0003800000 */
.L_x_1152:
        /* <DEDUP_REMOVED lines=13> */
.L_x_1155:
[----:B------:R-:W-:Y:S05]  /*27030*/  BSYNC B1 ;  /* 0x0000000000017941 */ /* 0x000fea0003800000 */
.L_x_1154:
        /* <DEDUP_REMOVED lines=13> */
.L_x_1157:
[----:B------:R-:W-:Y:S05]  /*27110*/  BSYNC B1 ;  /* 0x0000000000017941 */ /* 0x000fea0003800000 */
.L_x_1156:
        /* <DEDUP_REMOVED lines=10> */
.L_x_1159:
[----:B------:R-:W-:Y:S05]  /*271c0*/  BSYNC B1 ;  /* 0x0000000000017941 */ /* 0x000fea0003800000 */
.L_x_1158:
        /* <DEDUP_REMOVED lines=10> */
.L_x_1161:
[----:B------:R-:W-:Y:S05]  /*27270*/  BSYNC B1 ;  /* 0x0000000000017941 */ /* 0x000fea0003800000 */
.L_x_1160:
        /* <DEDUP_REMOVED lines=13> */
.L_x_1163:
[----:B------:R-:W-:Y:S05]  /*27350*/  BSYNC B1 ;  /* 0x0000000000017941 */ /* 0x000fea0003800000 */
.L_x_1162:
        /* <DEDUP_REMOVED lines=13> */
.L_x_1165:
[----:B------:R-:W-:Y:S05]  /*27430*/  BSYNC B1 ;  /* 0x0000000000017941 */ /* 0x000fea0003800000 */
.L_x_1164:
        /* <DEDUP_REMOVED lines=10> */
.L_x_1167:
[----:B------:R-:W-:Y:S05]  /*274e0*/  BSYNC B1 ;  /* 0x0000000000017941 */ /* 0x000fea0003800000 */
.L_x_1166:
        /* <DEDUP_REMOVED lines=10> */
.L_x_1169:
[----:B------:R-:W-:Y:S05]  /*27590*/  BSYNC B1 ;  /* 0x0000000000017941 */ /* 0x000fea0003800000 */
.L_x_1168:
        /* <DEDUP_REMOVED lines=13> */
.L_x_1171:
[----:B------:R-:W-:Y:S05]  /*27670*/  BSYNC B1 ;  /* 0x0000000000017941 */ /* 0x000fea0003800000 */
.L_x_1170:
        /* <DEDUP_REMOVED lines=13> */
.L_x_1173:
[----:B------:R-:W-:Y:S05]  /*27750*/  BSYNC B1 ;  /* 0x0000000000017941 */ /* 0x000fea0003800000 */
.L_x_1172:
        /* <DEDUP_REMOVED lines=10> */
.L_x_1175:
[----:B------:R-:W-:Y:S05]  /*27800*/  BSYNC B1 ;  /* 0x0000000000017941 */ /* 0x000fea0003800000 */
.L_x_1174:
        /* <DEDUP_REMOVED lines=10> */
.L_x_1177:
[----:B------:R-:W-:Y:S05]  /*278b0*/  BSYNC B1 ;  /* 0x0000000000017941 */ /* 0x000fea0003800000 */
.L_x_1176:
        /* <DEDUP_REMOVED lines=13> */
.L_x_1179:
[----:B------:R-:W-:Y:S05]  /*27990*/  BSYNC B1 ;  /* 0x0000000000017941 */ /* 0x000fea0003800000 */
.L_x_1178:
        /* <DEDUP_REMOVED lines=13> */
.L_x_1181:
[----:B------:R-:W-:Y:S05]  /*27a70*/  BSYNC B1 ;  /* 0x0000000000017941 */ /* 0x000fea0003800000 */
.L_x_1180:
        /* <DEDUP_REMOVED lines=10> */
.L_x_1183:
[----:B------:R-:W-:Y:S05]  /*27b20*/  BSYNC B1 ;  /* 0x0000000000017941 */ /* 0x000fea0003800000 */
.L_x_1182:
        /* <DEDUP_REMOVED lines=10> */
.L_x_1185:
[----:B------:R-:W-:Y:S05]  /*27bd0*/  BSYNC B1 ;  /* 0x0000000000017941 */ /* 0x000fea0003800000 */
.L_x_1184:
        /* <DEDUP_REMOVED lines=13> */
.L_x_1187:
[----:B------:R-:W-:Y:S05]  /*27cb0*/  BSYNC B1 ;  /* 0x0000000000017941 */ /* 0x000fea0003800000 */
.L_x_1186:
        /* <DEDUP_REMOVED lines=13> */
.L_x_1189:
[----:B------:R-:W-:Y:S05]  /*27d90*/  BSYNC B1 ;  /* 0x0000000000017941 */ /* 0x000fea0003800000 */
.L_x_1188:
        /* <DEDUP_REMOVED lines=10> */
.L_x_1191:
[----:B------:R-:W-:Y:S05]  /*27e40*/  BSYNC B1 ;  /* 0x0000000000017941 */ /* 0x000fea0003800000 */
.L_x_1190:
        /* <DEDUP_REMOVED lines=10> */
.L_x_1193:
[----:B------:R-:W-:Y:S05]  /*27ef0*/  BSYNC B1 ;  /* 0x0000000000017941 */ /* 0x000fea0003800000 */
.L_x_1192:
        /* <DEDUP_REMOVED lines=13> */
.L_x_1195:
[----:B------:R-:W-:Y:S05]  /*27fd0*/  BSYNC B1 ;  /* 0x0000000000017941 */ /* 0x000fea0003800000 */
.L_x_1194:
        /* <DEDUP_REMOVED lines=13> */
.L_x_1197:
[----:B------:R-:W-:Y:S05]  /*280b0*/  BSYNC B1 ;  /* 0x0000000000017941 */ /* 0x000fea0003800000 */
.L_x_1196:
        /* <DEDUP_REMOVED lines=10> */
.L_x_1199:
[----:B------:R-:W-:Y:S05]  /*28160*/  BSYNC B1 ;  /* 0x0000000000017941 */ /* 0x000fea0003800000 */
.L_x_1198:
        /* <DEDUP_REMOVED lines=10> */
.L_x_1201:
[----:B------:R-:W-:Y:S05]  /*28210*/  BSYNC B1 ;  /* 0x0000000000017941 */ /* 0x000fea0003800000 */
.L_x_1200:
        /* <DEDUP_REMOVED lines=13> */
.L_x_1203:
[----:B------:R-:W-:Y:S05]  /*282f0*/  BSYNC B1 ;  /* 0x0000000000017941 */ /* 0x000fea0003800000 */
.L_x_1202:
        /* <DEDUP_REMOVED lines=13> */
.L_x_1205:
[----:B------:R-:W-:Y:S05]  /*283d0*/  BSYNC B1 ;  /* 0x0000000000017941 */ /* 0x000fea0003800000 */
.L_x_1204:
        /* <DEDUP_REMOVED lines=10> */
.L_x_1207:
[----:B------:R-:W-:Y:S05]  /*28480*/  BSYNC B1 ;  /* 0x0000000000017941 */ /* 0x000fea0003800000 */
.L_x_1206:
        /* <DEDUP_REMOVED lines=10> */
.L_x_1209:
[----:B------:R-:W-:Y:S05]  /*28530*/  BSYNC B1 ;  /* 0x0000000000017941 */ /* 0x000fea0003800000 */
.L_x_1208:
        /* <DEDUP_REMOVED lines=13> */
.L_x_1211:
[----:B------:R-:W-:Y:S05]  /*28610*/  BSYNC B1 ;  /* 0x0000000000017941 */ /* 0x000fea0003800000 */
.L_x_1210:
        /* <DEDUP_REMOVED lines=13> */
.L_x_1213:
[----:B------:R-:W-:Y:S05]  /*286f0*/  BSYNC B1 ;  /* 0x0000000000017941 */ /* 0x000fea0003800000 */
.L_x_1212:
        /* <DEDUP_REMOVED lines=10> */
.L_x_1215:
[----:B------:R-:W-:Y:S05]  /*287a0*/  BSYNC B1 ;  /* 0x0000000000017941 */ /* 0x000fea0003800000 */
.L_x_1214:
        /* <DEDUP_REMOVED lines=10> */
.L_x_1217:
[----:B------:R-:W-:Y:S05]  /*28850*/  BSYNC B1 ;  /* 0x0000000000017941 */ /* 0x000fea0003800000 */
.L_x_1216:
        /* <DEDUP_REMOVED lines=13> */
.L_x_1219:
[----:B------:R-:W-:Y:S05]  /*28930*/  BSYNC B1 ;  /* 0x0000000000017941 */ /* 0x000fea0003800000 */
.L_x_1218:
        /* <DEDUP_REMOVED lines=13> */
.L_x_1221:
[----:B------:R-:W-:Y:S05]  /*28a10*/  BSYNC B1 ;  /* 0x0000000000017941 */ /* 0x000fea0003800000 */
.L_x_1220:
        /* <DEDUP_REMOVED lines=10> */
.L_x_1223:
[----:B------:R-:W-:Y:S05]  /*28ac0*/  BSYNC B1 ;  /* 0x0000000000017941 */ /* 0x000fea0003800000 */
.L_x_1222:
        /* <DEDUP_REMOVED lines=10> */
.L_x_1225:
[----:B------:R-:W-:Y:S05]  /*28b70*/  BSYNC B1 ;  /* 0x0000000000017941 */ /* 0x000fea0003800000 */
.L_x_1224:
        /* <DEDUP_REMOVED lines=13> */
.L_x_1227:
[----:B------:R-:W-:Y:S05]  /*28c50*/  BSYNC B1 ;  /* 0x0000000000017941 */ /* 0x000fea0003800000 */
.L_x_1226:
        /* <DEDUP_REMOVED lines=13> */
.L_x_1229:
[----:B------:R-:W-:Y:S05]  /*28d30*/  BSYNC B1 ;  /* 0x0000000000017941 */ /* 0x000fea0003800000 */
.L_x_1228:
        /* <DEDUP_REMOVED lines=10> */
.L_x_1231:
[----:B------:R-:W-:Y:S05]  /*28de0*/  BSYNC B1 ;  /* 0x0000000000017941 */ /* 0x000fea0003800000 */
.L_x_1230:
        /* <DEDUP_REMOVED lines=10> */
.L_x_1233:
[----:B------:R-:W-:Y:S05]  /*28e90*/  BSYNC B1 ;  /* 0x0000000000017941 */ /* 0x000fea0003800000 */
.L_x_1232:
        /* <DEDUP_REMOVED lines=13> */
.L_x_1235:
[----:B------:R-:W-:Y:S05]  /*28f70*/  BSYNC B1 ;  /* 0x0000000000017941 */ /* 0x000fea0003800000 */
.L_x_1234:
        /* <DEDUP_REMOVED lines=13> */
.L_x_1237:
[----:B------:R-:W-:Y:S05]  /*29050*/  BSYNC B1 ;  /* 0x0000000000017941 */ /* 0x000fea0003800000 */
.L_x_1236:
        /* <DEDUP_REMOVED lines=10> */
.L_x_1239:
[----:B------:R-:W-:Y:S05]  /*29100*/  BSYNC B1 ;  /* 0x0000000000017941 */ /* 0x000fea0003800000 */
.L_x_1238:
        /* <DEDUP_REMOVED lines=10> */
.L_x_1241:
[----:B------:R-:W-:Y:S05]  /*291b0*/  BSYNC B1 ;  /* 0x0000000000017941 */ /* 0x000fea0003800000 */
.L_x_1240:
        /* <DEDUP_REMOVED lines=13> */
.L_x_1243:
[----:B------:R-:W-:Y:S05]  /*29290*/  BSYNC B1 ;  /* 0x0000000000017941 */ /* 0x000fea0003800000 */
.L_x_1242:
        /* <DEDUP_REMOVED lines=13> */
.L_x_1245:
[----:B------:R-:W-:Y:S05]  /*29370*/  BSYNC B1 ;  /* 0x0000000000017941 */ /* 0x000fea0003800000 */
.L_x_1244:
        /* <DEDUP_REMOVED lines=10> */
.L_x_1247:
[----:B------:R-:W-:Y:S05]  /*29420*/  BSYNC B1 ;  /* 0x0000000000017941 */ /* 0x000fea0003800000 */
.L_x_1246:
        /* <DEDUP_REMOVED lines=10> */
.L_x_1249:
[----:B------:R-:W-:Y:S05]  /*294d0*/  BSYNC B1 ;  /* 0x0000000000017941 */ /* 0x000fea0003800000 */
.L_x_1248:
        /* <DEDUP_REMOVED lines=13> */
.L_x_1251:
[----:B------:R-:W-:Y:S05]  /*295b0*/  BSYNC B1 ;  /* 0x0000000000017941 */ /* 0x000fea0003800000 */
.L_x_1250:
        /* <DEDUP_REMOVED lines=13> */
.L_x_1253:
[----:B------:R-:W-:Y:S05]  /*29690*/  BSYNC B1 ;  /* 0x0000000000017941 */ /* 0x000fea0003800000 */
.L_x_1252:
        /* <DEDUP_REMOVED lines=10> */
.L_x_1255:
[----:B------:R-:W-:Y:S05]  /*29740*/  BSYNC B1 ;  /* 0x0000000000017941 */ /* 0x000fea0003800000 */
.L_x_1254:
        /* <DEDUP_REMOVED lines=10> */
.L_x_1257:
[----:B------:R-:W-:Y:S05]  /*297f0*/  BSYNC B1 ;  /* 0x0000000000017941 */ /* 0x000fea0003800000 */
.L_x_1256:
        /* <DEDUP_REMOVED lines=13> */
.L_x_1259:
[----:B------:R-:W-:Y:S05]  /*298d0*/  BSYNC B1 ;  /* 0x0000000000017941 */ /* 0x000fea0003800000 */
.L_x_1258:
        /* <DEDUP_REMOVED lines=13> */
.L_x_1261:
[----:B------:R-:W-:Y:S05]  /*299b0*/  BSYNC B1 ;  /* 0x0000000000017941 */ /* 0x000fea0003800000 */
.L_x_1260:
        /* <DEDUP_REMOVED lines=10> */
.L_x_1263:
[----:B------:R-:W-:Y:S05]  /*29a60*/  BSYNC B1 ;  /* 0x0000000000017941 */ /* 0x000fea0003800000 */
.L_x_1262:
        /* <DEDUP_REMOVED lines=10> */
.L_x_1265:
[----:B------:R-:W-:Y:S05]  /*29b10*/  BSYNC B1 ;  /* 0x0000000000017941 */ /* 0x000fea0003800000 */
.L_x_1264:
        /* <DEDUP_REMOVED lines=13> */
.L_x_1267:
[----:B------:R-:W-:Y:S05]  /*29bf0*/  BSYNC B1 ;  /* 0x0000000000017941 */ /* 0x000fea0003800000 */
.L_x_1266:
        /* <DEDUP_REMOVED lines=13> */
.L_x_1269:
[----:B------:R-:W-:Y:S05]  /*29cd0*/  BSYNC B1 ;  /* 0x0000000000017941 */ /* 0x000fea0003800000 */
.L_x_1268:
        /* <DEDUP_REMOVED lines=10> */
.L_x_1271:
[----:B------:R-:W-:Y:S05]  /*29d80*/  BSYNC B1 ;  /* 0x0000000000017941 */ /* 0x000fea0003800000 */
.L_x_1270:
        /* <DEDUP_REMOVED lines=10> */
.L_x_1273:
[----:B------:R-:W-:Y:S05]  /*29e30*/  BSYNC B1 ;  /* 0x0000000000017941 */ /* 0x000fea0003800000 */
.L_x_1272:
        /* <DEDUP_REMOVED lines=13> */
.L_x_1275:
[----:B------:R-:W-:Y:S05]  /*29f10*/  BSYNC B1 ;  /* 0x0000000000017941 */ /* 0x000fea0003800000 */
.L_x_1274:
        /* <DEDUP_REMOVED lines=13> */
.L_x_1277:
[----:B------:R-:W-:Y:S05]  /*29ff0*/  BSYNC B1 ;  /* 0x0000000000017941 */ /* 0x000fea0003800000 */
.L_x_1276:
        /* <DEDUP_REMOVED lines=10> */
.L_x_1279:
[----:B------:R-:W-:Y:S05]  /*2a0a0*/  BSYNC B1 ;  /* 0x0000000000017941 */ /* 0x000fea0003800000 */
.L_x_1278:
        /* <DEDUP_REMOVED lines=10> */
.L_x_1281:
[----:B------:R-:W-:Y:S05]  /*2a150*/  BSYNC B1 ;  /* 0x0000000000017941 */ /* 0x000fea0003800000 */
.L_x_1280:
        /* <DEDUP_REMOVED lines=13> */
.L_x_1283:
[----:B------:R-:W-:Y:S05]  /*2a230*/  BSYNC B1 ;  /* 0x0000000000017941 */ /* 0x000fea0003800000 */
.L_x_1282:
[----:B------:R-:W2:Y:S01]  /*2a240*/  LDL.LU R159, [R1+0x5d0] ;  /* 0x0005d000019f7983 */ /* 0x000ea20000300800 */
[----:B-----5:R-:W-:Y:S01]  /*2a250*/  IMAD.U32 R158, R19, 0x10000, RZ ;  /* 0x00010000139e7824 */ /* 0x020fe200078e00ff */
[----:B------:R-:W-:Y:S01]  /*2a260*/  ISETP.GT.AND P4, PT, R3, 0x1e9, PT ;  /* 0x000001e90300780c */ /* 0x000fe20003f84270 */
[----:B------:R-:W-:Y:S02]  /*2a270*/  BSSY B1, `(.L_x_1284) ;  /* 0x0000008000017945 */ /* 0x000fe40003800000 */
[----:B------:R-:W-:-:S04]  /*2a280*/  FMUL R158, R158, R16 ;  /* 0x000000109e9e7220 */ /* 0x000fc80000400000 */
[----:B--2---:R-:W-:-:S05]  /*2a290*/  FFMA R158, R159, R2, R158 ;  /* 0x000000029f9e7223 */ /* 0x004fca000000009e */
[----:B------:R-:W-:-:S05]  /*2a2a0*/  F2FP.BF16.F32.PACK_AB R158, RZ, R158 ;  /* 0x0000009eff9e723e */ /* 0x000fca00000010ff */
[----:B------:R2:W-:Y:S01]  /*2a2b0*/  @P0 STG.E.U16 desc[UR36][R168.64+0x3d0], R158 ;  /* 0x0003d09ea8000986 */ /* 0x0005e2000c101524 */
[----:B------:R-:W-:-:S13]  /*2a2c0*/  ISETP.GT.AND P0, PT, R0, RZ, P4 ;  /* 0x000000ff0000720c */ /* 0x000fda0002704270 */
[----:B--2---:R-:W-:Y:S05]  /*2a2d0*/  @!P0 BRA `(.L_x_1285) ;  /* 0x0000000000048947 */ /* 0x004fea0003800000 */
[----:B------:R2:W5:Y:S02]  /*2a2e0*/  LDG.E.LTC128B.U16 R19, desc[UR36][R152.64+0x3d2] ;  /* 0x0003d22498137981 */ /* 0x000564000c1e1520 */
.L_x_1285:
[----:B------:R-:W-:Y:S05]  /*2a2f0*/  BSYNC B1 ;  /* 0x0000000000017941 */ /* 0x000fea0003800000 */
.L_x_1284:
        /* <DEDUP_REMOVED lines=10> */
.L_x_1287:
[----:B------:R-:W-:Y:S05]  /*2a3a0*/  BSYNC B1 ;  /* 0x0000000000017941 */ /* 0x000fea0003800000 */
.L_x_1286:
        /* <DEDUP_REMOVED lines=10> */
.L_x_1289:
[----:B------:R-:W-:Y:S05]  /*2a450*/  BSYNC B1 ;  /* 0x0000000000017941 */ /* 0x000fea0003800000 */
.L_x_1288:
        /* <DEDUP_REMOVED lines=11> */
.L_x_1291:
[----:B------:R-:W-:Y:S05]  /*2a510*/  BSYNC B1 ;  /* 0x0000000000017941 */ /* 0x000fea0003800000 */
.L_x_1290:
        /* <DEDUP_REMOVED lines=11> */
.L_x_1293:
[----:B------:R-:W-:Y:S05]  /*2a5d0*/  BSYNC B1 ;  /* 0x0000000000017941 */ /* 0x000fea0003800000 */
.L_x_1292:
        /* <DEDUP_REMOVED lines=10> */
.L_x_1295:
[----:B------:R-:W-:Y:S05]  /*2a680*/  BSYNC B1 ;  /* 0x0000000000017941 */ /* 0x000fea0003800000 */
.L_x_1294:
        /* <DEDUP_REMOVED lines=10> */
.L_x_1297:
[----:B------:R-:W-:Y:S05]  /*2a730*/  BSYNC B1 ;  /* 0x0000000000017941 */ /* 0x000fea0003800000 */
.L_x_1296:
        /* <DEDUP_REMOVED lines=11> */
.L_x_1299:
[----:B------:R-:W-:Y:S05]  /*2a7f0*/  BSYNC B1 ;  /* 0x0000000000017941 */ /* 0x000fea0003800000 */
.L_x_1298:
[----:B------:R-:W2:Y:S01]  /*2a800*/  LDL.LU R159, [R1+0x5f0] ;  /* 0x0005f000019f7983 */ /* 0x000ea20000300800 */
[----:B-----5:R-:W-:Y:S01]  /*2a810*/  IMAD.U32 R158, R19, 0x10000, RZ ;  /* 0x00010000139e7824 */ /* 0x020fe200078e00ff */
[----:B------:R-:W-:Y:S03]  /*2a820*/  BSSY B1, `(.L_x_1300) ;  /* 0x0000009000017945 */ /* 0x000fe60003800000 */
[----:B------:R-:W-:-:S04]  /*2a830*/  FMUL R158, R158, R16 ;  /* 0x000000109e9e7220 */ /* 0x000fc80000400000 */
[----:B--2---:R-:W-:-:S05]  /*2a840*/  FFMA R158, R159, R2, R158 ;  /* 0x000000029f9e7223 */ /* 0x004fca000000009e */
[----:B------:R-:W-:-:S05]  /*2a850*/  F2FP.BF16.F32.PACK_AB R158, RZ, R158 ;  /* 0x0000009eff9e723e */ /* 0x000fca00000010ff */
[----:B------:R2:W-:Y:S01]  /*2a860*/  @P0 STG.E.U16 desc[UR36][R168.64+0x3f0], R158 ;  /* 0x0003f09ea8000986 */ /* 0x0005e2000c101524 */
[----:B------:R-:W-:-:S04]  /*2a870*/  ISETP.GT.AND P0, PT, R3, 0x1f9, PT ;  /* 0x000001f90300780c */ /* 0x000fc80003f04270 */
[----:B------:R-:W-:-:S13]  /*2a880*/  ISETP.GT.AND P5, PT, R0, RZ, P0 ;  /* 0x000000ff0000720c */ /* 0x000fda00007a4270 */
[----:B--2---:R-:W-:Y:S05]  /*2a890*/  @!P5 BRA `(.L_x_1301) ;  /* 0x000000000004d947 */ /* 0x004fea0003800000 */
[----:B------:R2:W5:Y:S02]  /*2a8a0*/  LDG.E.LTC128B.U16 R19, desc[UR36][R152.64+0x3f2] ;  /* 0x0003f22498137981 */ /* 0x000564000c1e1520 */
.L_x_1301:
[----:B------:R-:W-:Y:S05]  /*2a8b0*/  BSYNC B1 ;  /* 0x0000000000017941 */ /* 0x000fea0003800000 */
.L_x_1300:
[----:B0-23--:R-:W2:Y:S01]  /*2a8c0*/  LDL.LU R152, [R1+0x5f4] ;  /* 0x0005f40001987983 */ /* 0x00dea20000300800 */
[----:B-----5:R-:W-:Y:S01]  /*2a8d0*/  IMAD.U32 R3, R19, 0x10000, RZ ;  /* 0x0001000013037824 */ /* 0x020fe200078e00ff */
[----:B------:R-:W-:Y:S03]  /*2a8e0*/  BSSY B1, `(.L_x_1302) ;  /* 0x0000009000017945 */ /* 0x000fe60003800000 */
[----:B------:R-:W-:-:S04]  /*2a8f0*/  FMUL R3, R3, R16 ;  /* 0x0000001003037220 */ /* 0x000fc80000400000 */
[----:B--2---:R-:W-:-:S05]  /*2a900*/  FFMA R3, R152, R2, R3 ;  /* 0x0000000298037223 */ /* 0x004fca0000000003 */
[----:B------:R-:W-:-:S05]  /*2a910*/  F2FP.BF16.F32.PACK_AB R3, RZ, R3 ;  /* 0x00000003ff03723e */ /* 0x000fca00000010ff */
[----:B------:R0:W-:Y:S01]  /*2a920*/  @P5 STG.E.U16 desc[UR36][R168.64+0x3f2], R3 ;  /* 0x0003f203a8005986 */ /* 0x0001e2000c101524 */
[----:B------:R-:W-:Y:S02]  /*2a930*/  ISETP.GT.AND P5, PT, R0, 0x8, P1 ;  /* 0x000000080000780c */ /* 0x000fe40000fa4270 */
[----:B0-----:R-:W-:-:S11]  /*2a940*/  PRMT R3, R19, 0x7610, R3 ;  /* 0x0000761013037816 */ /* 0x001fd60000000003 */
[----:B------:R-:W-:Y:S05]  /*2a950*/  @!P5 BRA `(.L_x_1303) ;  /* 0x000000000004d947 */ /* 0x000fea0003800000 */
[----:B------:R0:W5:Y:S02]  /*2a960*/  LDG.E.LTC128B.U16 R3, desc[UR36][R22.64+0x3f0] ;  /* 0x0003f02416037981 */ /* 0x000164000c1e1520 */
.L_x_1303:
[----:B------:R-:W-:Y:S05]  /*2a970*/  BSYNC B1 ;  /* 0x0000000000017941 */ /* 0x000fea0003800000 */
.L_x_1302:
        /* <DEDUP_REMOVED lines=10> */
.L_x_1305:
[----:B------:R-:W-:Y:S05]  /*2aa20*/  BSYNC B1 ;  /* 0x0000000000017941 */ /* 0x000fea0003800000 */
.L_x_1304:
[----:B012-4-:R-:W2:Y:S01]  /*2aa30*/  LDL.LU R22, [R1+0x5fc] ;  /* 0x0005fc0001167983 */ /* 0x017ea20000300800 */
        /* <DEDUP_REMOVED lines=8> */
[----:B0-----:R-:W-:Y:S05]  /*2aac0*/  @!P5 BRA `(.L_x_1307) ;  /* 0x000000000004d947 */ /* 0x001fea0003800000 */
[----:B------:R0:W5:Y:S02]  /*2aad0*/  LDG.E.LTC128B.U16 R3, desc[UR36][R20.64+0x200] ;  /* 0x0002002414037981 */ /* 0x000164000c1e1520 */
.L_x_1307:
[----:B------:R-:W-:Y:S05]  /*2aae0*/  BSYNC B1 ;  /* 0x0000000000017941 */ /* 0x000fea0003800000 */
.L_x_1306:
        /* <DEDUP_REMOVED lines=9> */
[----:B-1----:R-:W-:Y:S05]  /*2ab80*/  @!P5 BRA `(.L_x_1309) ;  /* 0x000000000004d947 */ /* 0x002fea0003800000 */
[----:B------:R1:W5:Y:S02]  /*2ab90*/  LDG.E.LTC128B.U16 R3, desc[UR36][R20.64+0x202] ;  /* 0x0002022414037981 */ /* 0x000364000c1e1520 */
.L_x_1309:
[----:B------:R-:W-:Y:S05]  /*2aba0*/  BSYNC B1 ;  /* 0x0000000000017941 */ /* 0x000fea0003800000 */
.L_x_1308:
        /* <DEDUP_REMOVED lines=11> */
.L_x_1311:
[----:B------:R-:W-:Y:S05]  /*2ac60*/  BSYNC B1 ;  /* 0x0000000000017941 */ /* 0x000fea0003800000 */
.L_x_1310:
        /* <DEDUP_REMOVED lines=11> */
.L_x_1313:
[----:B------:R-:W-:Y:S05]  /*2ad20*/  BSYNC B1 ;  /* 0x0000000000017941 */ /* 0x000fea0003800000 */
.L_x_1312:
        /* <DEDUP_REMOVED lines=11> */
.L_x_1315:
[----:B------:R-:W-:Y:S05]  /*2ade0*/  BSYNC B1 ;  /* 0x0000000000017941 */ /* 0x000fea0003800000 */
.L_x_1314:
        /* <DEDUP_REMOVED lines=11> */
.L_x_1317:
[----:B------:R-:W-:Y:S05]  /*2aea0*/  BSYNC B1 ;  /* 0x0000000000017941 */ /* 0x000fea0003800000 */
.L_x_1316:
        /* <DEDUP_REMOVED lines=11> */
.L_x_1319:
[----:B------:R-:W-:Y:S05]  /*2af60*/  BSYNC B1 ;  /* 0x0000000000017941 */ /* 0x000fea0003800000 */
.L_x_1318:
        /* <DEDUP_REMOVED lines=11> */
.L_x_1321:
[----:B------:R-:W-:Y:S05]  /*2b020*/  BSYNC B1 ;  /* 0x0000000000017941 */ /* 0x000fea0003800000 */
.L_x_1320:
        /* <DEDUP_REMOVED lines=11> */
.L_x_1323:
[----:B------:R-:W-:Y:S05]  /*2b0e0*/  BSYNC B1 ;  /* 0x0000000000017941 */ /* 0x000fea0003800000 */
.L_x_1322:
        /* <DEDUP_REMOVED lines=11> */
.L_x_1325:
[----:B------:R-:W-:Y:S05]  /*2b1a0*/  BSYNC B1 ;  /* 0x0000000000017941 */ /* 0x000fea0003800000 */
.L_x_1324:
        /* <DEDUP_REMOVED lines=11> */
.L_x_1327:
[----:B------:R-:W-:Y:S05]  /*2b260*/  BSYNC B1 ;  /* 0x0000000000017941 */ /* 0x000fea0003800000 */
.L_x_1326:
        /* <DEDUP_REMOVED lines=11> */
.L_x_1329:
[----:B------:R-:W-:Y:S05]  /*2b320*/  BSYNC B1 ;  /* 0x0000000000017941 */ /* 0x000fea0003800000 */
.L_x_1328:
        /* <DEDUP_REMOVED lines=11> */
.L_x_1331:
[----:B------:R-:W-:Y:S05]  /*2b3e0*/  BSYNC B1 ;  /* 0x0000000000017941 */ /* 0x000fea0003800000 */
.L_x_1330:
        /* <DEDUP_REMOVED lines=11> */
.L_x_1333:
[----:B------:R-:W-:Y:S05]  /*2b4a0*/  BSYNC B1 ;  /* 0x0000000000017941 */ /* 0x000fea0003800000 */
.L_x_1332:
        /* <DEDUP_REMOVED lines=11> */
.L_x_1335:
[----:B------:R-:W-:Y:S05]  /*2b560*/  BSYNC B1 ;  /* 0x0000000000017941 */ /* 0x000fea0003800000 */
.L_x_1334:
        /* <DEDUP_REMOVED lines=11> */
.L_x_1337:
[----:B------:R-:W-:Y:S05]  /*2b620*/  BSYNC B1 ;  /* 0x0000000000017941 */ /* 0x000fea0003800000 */
.L_x_1336:
        /* <DEDUP_REMOVED lines=11> */
.L_x_1339:
[----:B------:R-:W-:Y:S05]  /*2b6e0*/  BSYNC B1 ;  /* 0x0000000000017941 */ /* 0x000fea0003800000 */
.L_x_1338:
        /* <DEDUP_REMOVED lines=11> */
.L_x_1341:
[----:B------:R-:W-:Y:S05]  /*2b7a0*/  BSYNC B1 ;  /* 0x0000000000017941 */ /* 0x000fea0003800000 */
.L_x_1340:
        /* <DEDUP_REMOVED lines=11> */
.L_x_1343:
[----:B------:R-:W-:Y:S05]  /*2b860*/  BSYNC B1 ;  /* 0x0000000000017941 */ /* 0x000fea0003800000 */
.L_x_1342:
        /* <DEDUP_REMOVED lines=11> */
.L_x_1345:
[----:B------:R-:W-:Y:S05]  /*2b920*/  BSYNC B1 ;  /* 0x0000000000017941 */ /* 0x000fea0003800000 */
.L_x_1344:
        /* <DEDUP_REMOVED lines=11> */
.L_x_1347:
[----:B------:R-:W-:Y:S05]  /*2b9e0*/  BSYNC B1 ;  /* 0x0000000000017941 */ /* 0x000fea0003800000 */
.L_x_1346:
        /* <DEDUP_REMOVED lines=11> */
.L_x_1349:
[----:B------:R-:W-:Y:S05]  /*2baa0*/  BSYNC B1 ;  /* 0x0000000000017941 */ /* 0x000fea0003800000 */
.L_x_1348:
        /* <DEDUP_REMOVED lines=11> */
.L_x_1351:
[----:B------:R-:W-:Y:S05]  /*2bb60*/  BSYNC B1 ;  /* 0x0000000000017941 */ /* 0x000fea0003800000 */
.L_x_1350:
        /* <DEDUP_REMOVED lines=11> */
.L_x_1353:
[----:B------:R-:W-:Y:S05]  /*2bc20*/  BSYNC B1 ;  /* 0x0000000000017941 */ /* 0x000fea0003800000 */
.L_x_1352:
        /* <DEDUP_REMOVED lines=11> */
.L_x_1355:
[----:B------:R-:W-:Y:S05]  /*2bce0*/  BSYNC B1 ;  /* 0x0000000000017941 */ /* 0x000fea0003800000 */
.L_x_1354:
        /* <DEDUP_REMOVED lines=11> */
.L_x_1357:
[----:B------:R-:W-:Y:S05]  /*2bda0*/  BSYNC B1 ;  /* 0x0000000000017941 */ /* 0x000fea0003800000 */
.L_x_1356:
        /* <DEDUP_REMOVED lines=11> */
.L_x_1359:
[----:B------:R-:W-:Y:S05]  /*2be60*/  BSYNC B1 ;  /* 0x0000000000017941 */ /* 0x000fea0003800000 */
.L_x_1358:
        /* <DEDUP_REMOVED lines=11> */
.L_x_1361:
[----:B------:R-:W-:Y:S05]  /*2bf20*/  BSYNC B1 ;  /* 0x0000000000017941 */ /* 0x000fea0003800000 */
.L_x_1360:
        /* <DEDUP_REMOVED lines=11> */
.L_x_1363:
[----:B------:R-:W-:Y:S05]  /*2bfe0*/  BSYNC B1 ;  /* 0x0000000000017941 */ /* 0x000fea0003800000 */
.L_x_1362:
        /* <DEDUP_REMOVED lines=11> */
.L_x_1365:
[----:B------:R-:W-:Y:S05]  /*2c0a0*/  BSYNC B1 ;  /* 0x0000000000017941 */ /* 0x000fea0003800000 */
.L_x_1364:
        /* <DEDUP_REMOVED lines=11> */
.L_x_1367:
[----:B------:R-:W-:Y:S05]  /*2c160*/  BSYNC B1 ;  /* 0x0000000000017941 */ /* 0x000fea0003800000 */
.L_x_1366:
        /* <DEDUP_REMOVED lines=11> */
.L_x_1369:
[----:B------:R-:W-:Y:S05]  /*2c220*/  BSYNC B1 ;  /* 0x0000000000017941 */ /* 0x000fea0003800000 */
.L_x_1368:
        /* <DEDUP_REMOVED lines=11> */
.L_x_1371:
[----:B------:R-:W-:Y:S05]  /*2c2e0*/  BSYNC B1 ;  /* 0x0000000000017941 */ /* 0x000fea0003800000 */
.L_x_1370:
        /* <DEDUP_REMOVED lines=11> */
.L_x_1373:
[----:B------:R-:W-:Y:S05]  /*2c3a0*/  BSYNC B1 ;  /* 0x0000000000017941 */ /* 0x000fea0003800000 */
.L_x_1372:
        /* <DEDUP_REMOVED lines=11> */
.L_x_1375:
[----:B------:R-:W-:Y:S05]  /*2c460*/  BSYNC B1 ;  /* 0x0000000000017941 */ /* 0x000fea0003800000 */
.L_x_1374:
        /* <DEDUP_REMOVED lines=11> */
.L_x_1377:
[----:B------:R-:W-:Y:S05]  /*2c520*/  BSYNC B1 ;  /* 0x0000000000017941 */ /* 0x000fea0003800000 */
.L_x_1376:
        /* <DEDUP_REMOVED lines=11> */
.L_x_1379:
[----:B------:R-:W-:Y:S05]  /*2c5e0*/  BSYNC B1 ;  /* 0x0000000000017941 */ /* 0x000fea0003800000 */
.L_x_1378:
        /* <DEDUP_REMOVED lines=11> */
.L_x_1381:
[----:B------:R-:W-:Y:S05]  /*2c6a0*/  BSYNC B1 ;  /* 0x0000000000017941 */ /* 0x000fea0003800000 */
.L_x_1380:
        /* <DEDUP_REMOVED lines=11> */
.L_x_1383:
[----:B------:R-:W-:Y:S05]  /*2c760*/  BSYNC B1 ;  /* 0x0000000000017941 */ /* 0x000fea0003800000 */
.L_x_1382:
        /* <DEDUP_REMOVED lines=11> */
.L_x_1385:
[----:B------:R-:W-:Y:S05]  /*2c820*/  BSYNC B1 ;  /* 0x0000000000017941 */ /* 0x000fea0003800000 */
.L_x_1384:
        /* <DEDUP_REMOVED lines=11> */
.L_x_1387:
[----:B------:R-:W-:Y:S05]  /*2c8e0*/  BSYNC B1 ;  /* 0x0000000000017941 */ /* 0x000fea0003800000 */
.L_x_1386:
        /* <DEDUP_REMOVED lines=11> */
.L_x_1389:
[----:B------:R-:W-:Y:S05]  /*2c9a0*/  BSYNC B1 ;  /* 0x0000000000017941 */ /* 0x000fea0003800000 */
.L_x_1388:
        /* <DEDUP_REMOVED lines=11> */
.L_x_1391:
[----:B------:R-:W-:Y:S05]  /*2ca60*/  BSYNC B1 ;  /* 0x0000000000017941 */ /* 0x000fea0003800000 */
.L_x_1390:
        /* <DEDUP_REMOVED lines=11> */
.L_x_1393:
[----:B------:R-:W-:Y:S05]  /*2cb20*/  BSYNC B1 ;  /* 0x0000000000017941 */ /* 0x000fea0003800000 */
.L_x_1392:
        /* <DEDUP_REMOVED lines=11> */
.L_x_1395:
[----:B------:R-:W-:Y:S05]  /*2cbe0*/  BSYNC B1 ;  /* 0x0000000000017941 */ /* 0x000fea0003800000 */
.L_x_1394:
        /* <DEDUP_REMOVED lines=11> */
.L_x_1397:
[----:B------:R-:W-:Y:S05]  /*2cca0*/  BSYNC B1 ;  /* 0x0000000000017941 */ /* 0x000fea0003800000 */
.L_x_1396:
        /* <DEDUP_REMOVED lines=11> */
.L_x_1399:
[----:B------:R-:W-:Y:S05]  /*2cd60*/  BSYNC B1 ;  /* 0x0000000000017941 */ /* 0x000fea0003800000 */
.L_x_1398:
        /* <DEDUP_REMOVED lines=11> */
.L_x_1401:
[----:B------:R-:W-:Y:S05]  /*2ce20*/  BSYNC B1 ;  /* 0x0000000000017941 */ /* 0x000fea0003800000 */
.L_x_1400:
        /* <DEDUP_REMOVED lines=11> */
.L_x_1403:
[----:B------:R-:W-:Y:S05]  /*2cee0*/  BSYNC B1 ;  /* 0x0000000000017941 */ /* 0x000fea0003800000 */
.L_x_1402:
        /* <DEDUP_REMOVED lines=11> */
.L_x_1405:
[----:B------:R-:W-:Y:S05]  /*2cfa0*/  BSYNC B1 ;  /* 0x0000000000017941 */ /* 0x000fea0003800000 */
.L_x_1404:
        /* <DEDUP_REMOVED lines=11> */
.L_x_1407:
[----:B------:R-:W-:Y:S05]  /*2d060*/  BSYNC B1 ;  /* 0x0000000000017941 */ /* 0x000fea0003800000 */
.L_x_1406:
        /* <DEDUP_REMOVED lines=11> */
.L_x_1409:
[----:B------:R-:W-:Y:S05]  /*2d120*/  BSYNC B1 ;  /* 0x0000000000017941 */ /* 0x000fea0003800000 */
.L_x_1408:
        /* <DEDUP_REMOVED lines=11> */
.L_x_1411:
[----:B------:R-:W-:Y:S05]  /*2d1e0*/  BSYNC B1 ;  /* 0x0000000000017941 */ /* 0x000fea0003800000 */
.L_x_1410:
        /* <DEDUP_REMOVED lines=11> */
.L_x_1413:
[----:B------:R-:W-:Y:S05]  /*2d2a0*/  BSYNC B1 ;  /* 0x0000000000017941 */ /* 0x000fea0003800000 */
.L_x_1412:
        /* <DEDUP_REMOVED lines=11> */
.L_x_1415:
[----:B------:R-:W-:Y:S05]  /*2d360*/  BSYNC B1 ;  /* 0x0000000000017941 */ /* 0x000fea0003800000 */
.L_x_1414:
        /* <DEDUP_REMOVED lines=11> */
.L_x_1417:
[----:B------:R-:W-:Y:S05]  /*2d420*/  BSYNC B1 ;  /* 0x0000000000017941 */ /* 0x000fea0003800000 */
.L_x_1416:
        /* <DEDUP_REMOVED lines=11> */
.L_x_1419:
[----:B------:R-:W-:Y:S05]  /*2d4e0*/  BSYNC B1 ;  /* 0x0000000000017941 */ /* 0x000fea0003800000 */
.L_x_1418:
        /* <DEDUP_REMOVED lines=11> */
.L_x_1421:
[----:B------:R-:W-:Y:S05]  /*2d5a0*/  BSYNC B1 ;  /* 0x0000000000017941 */ /* 0x000fea0003800000 */
.L_x_1420:
        /* <DEDUP_REMOVED lines=11> */
.L_x_1423:
[----:B------:R-:W-:Y:S05]  /*2d660*/  BSYNC B1 ;  /* 0x0000000000017941 */ /* 0x000fea0003800000 */
.L_x_1422:
        /* <DEDUP_REMOVED lines=11> */
.L_x_1425:
[----:B------:R-:W-:Y:S05]  /*2d720*/  BSYNC B1 ;  /* 0x0000000000017941 */ /* 0x000fea0003800000 */
.L_x_1424:
        /* <DEDUP_REMOVED lines=11> */
.L_x_1427:
[----:B------:R-:W-:Y:S05]  /*2d7e0*/  BSYNC B1 ;  /* 0x0000000000017941 */ /* 0x000fea0003800000 */
.L_x_1426:
        /* <DEDUP_REMOVED lines=11> */
.L_x_1429:
[----:B------:R-:W-:Y:S05]  /*2d8a0*/  BSYNC B1 ;  /* 0x0000000000017941 */ /* 0x000fea0003800000 */
.L_x_1428:
        /* <DEDUP_REMOVED lines=11> */
.L_x_1431:
[----:B------:R-:W-:Y:S05]  /*2d960*/  BSYNC B1 ;  /* 0x0000000000017941 */ /* 0x000fea0003800000 */
.L_x_1430:
        /* <DEDUP_REMOVED lines=11> */
.L_x_1433:
[----:B------:R-:W-:Y:S05]  /*2da20*/  BSYNC B1 ;  /* 0x0000000000017941 */ /* 0x000fea0003800000 */
.L_x_1432:
        /* <DEDUP_REMOVED lines=11> */
.L_x_1435:
[----:B------:R-:W-:Y:S05]  /*2dae0*/  BSYNC B1 ;  /* 0x0000000000017941 */ /* 0x000fea0003800000 */
.L_x_1434:
        /* <DEDUP_REMOVED lines=11> */
.L_x_1437:
[----:B------:R-:W-:Y:S05]  /*2dba0*/  BSYNC B1 ;  /* 0x0000000000017941 */ /* 0x000fea0003800000 */
.L_x_1436:
        /* <DEDUP_REMOVED lines=11> */
.L_x_1439:
[----:B------:R-:W-:Y:S05]  /*2dc60*/  BSYNC B1 ;  /* 0x0000000000017941 */ /* 0x000fea0003800000 */
.L_x_1438:
        /* <DEDUP_REMOVED lines=11> */
.L_x_1441:
[----:B------:R-:W-:Y:S05]  /*2dd20*/  BSYNC B1 ;  /* 0x0000000000017941 */ /* 0x000fea0003800000 */
.L_x_1440:
        /* <DEDUP_REMOVED lines=11> */
.L_x_1443:
[----:B------:R-:W-:Y:S05]  /*2dde0*/  BSYNC B1 ;  /* 0x0000000000017941 */ /* 0x000fea0003800000 */
.L_x_1442:
        /* <DEDUP_REMOVED lines=11> */
.L_x_1445:
[----:B------:R-:W-:Y:S05]  /*2dea0*/  BSYNC B1 ;  /* 0x0000000000017941 */ /* 0x000fea0003800000 */
.L_x_1444:
        /* <DEDUP_REMOVED lines=11> */
.L_x_1447:
[----:B------:R-:W-:Y:S05]  /*2df60*/  BSYNC B1 ;  /* 0x0000000000017941 */ /* 0x000fea0003800000 */
.L_x_1446:
        /* <DEDUP_REMOVED lines=11> */
.L_x_1449:
[----:B------:R-:W-:Y:S05]  /*2e020*/  BSYNC B1 ;  /* 0x0000000000017941 */ /* 0x000fea0003800000 */
.L_x_1448:
        /* <DEDUP_REMOVED lines=11> */
.L_x_1451:
[----:B------:R-:W-:Y:S05]  /*2e0e0*/  BSYNC B1 ;  /* 0x0000000000017941 */ /* 0x000fea0003800000 */
.L_x_1450:
        /* <DEDUP_REMOVED lines=11> */
.L_x_1453:
[----:B------:R-:W-:Y:S05]  /*2e1a0*/  BSYNC B1 ;  /* 0x0000000000017941 */ /* 0x000fea0003800000 */
.L_x_1452:
        /* <DEDUP_REMOVED lines=11> */
.L_x_1455:
[----:B------:R-:W-:Y:S05]  /*2e260*/  BSYNC B1 ;  /* 0x0000000000017941 */ /* 0x000fea0003800000 */
.L_x_1454:
        /* <DEDUP_REMOVED lines=11> */
.L_x_1457:
[----:B------:R-:W-:Y:S05]  /*2e320*/  BSYNC B1 ;  /* 0x0000000000017941 */ /* 0x000fea0003800000 */
.L_x_1456:
        /* <DEDUP_REMOVED lines=11> */
.L_x_1459:
[----:B------:R-:W-:Y:S05]  /*2e3e0*/  BSYNC B1 ;  /* 0x0000000000017941 */ /* 0x000fea0003800000 */
.L_x_1458:
        /* <DEDUP_REMOVED lines=11> */
.L_x_1461:
[----:B------:R-:W-:Y:S05]  /*2e4a0*/  BSYNC B1 ;  /* 0x0000000000017941 */ /* 0x000fea0003800000 */
.L_x_1460:
        /* <DEDUP_REMOVED lines=11> */
.L_x_1463:
[----:B------:R-:W-:Y:S05]  /*2e560*/  BSYNC B1 ;  /* 0x0000000000017941 */ /* 0x000fea0003800000 */
.L_x_1462:
        /* <DEDUP_REMOVED lines=11> */
.L_x_1465:
[----:B------:R-:W-:Y:S05]  /*2e620*/  BSYNC B1 ;  /* 0x0000000000017941 */ /* 0x000fea0003800000 */
.L_x_1464:
        /* <DEDUP_REMOVED lines=11> */
.L_x_1467:
[----:B------:R-:W-:Y:S05]  /*2e6e0*/  BSYNC B1 ;  /* 0x0000000000017941 */ /* 0x000fea0003800000 */
.L_x_1466:
        /* <DEDUP_REMOVED lines=11> */
.L_x_1469:
[----:B------:R-:W-:Y:S05]  /*2e7a0*/  BSYNC B1 ;  /* 0x0000000000017941 */ /* 0x000fea0003800000 */
.L_x_1468:
        /* <DEDUP_REMOVED lines=11> */
.L_x_1471:
[----:B------:R-:W-:Y:S05]  /*2e860*/  BSYNC B1 ;  /* 0x0000000000017941 */ /* 0x000fea0003800000 */
.L_x_1470:
        /* <DEDUP_REMOVED lines=11> */
.L_x_1473:
[----:B------:R-:W-:Y:S05]  /*2e920*/  BSYNC B1 ;  /* 0x0000000000017941 */ /* 0x000fea0003800000 */
.L_x_1472:
        /* <DEDUP_REMOVED lines=11> */
.L_x_1475:
[----:B------:R-:W-:Y:S05]  /*2e9e0*/  BSYNC B1 ;  /* 0x0000000000017941 */ /* 0x000fea0003800000 */
.L_x_1474:
        /* <DEDUP_REMOVED lines=11> */
.L_x_1477:
[----:B------:R-:W-:Y:S05]  /*2eaa0*/  BSYNC B1 ;  /* 0x0000000000017941 */ /* 0x000fea0003800000 */
.L_x_1476:
        /* <DEDUP_REMOVED lines=11> */
.L_x_1479:
[----:B------:R-:W-:Y:S05]  /*2eb60*/  BSYNC B1 ;  /* 0x0000000000017941 */ /* 0x000fea0003800000 */
.L_x_1478:
        /* <DEDUP_REMOVED lines=11> */
.L_x_1481:
[----:B------:R-:W-:Y:S05]  /*2ec20*/  BSYNC B1 ;  /* 0x0000000000017941 */ /* 0x000fea0003800000 */
.L_x_1480:
        /* <DEDUP_REMOVED lines=11> */
.L_x_1483:
[----:B------:R-:W-:Y:S05]  /*2ece0*/  BSYNC B1 ;  /* 0x0000000000017941 */ /* 0x000fea0003800000 */
.L_x_1482:
        /* <DEDUP_REMOVED lines=11> */
.L_x_1485:
[----:B------:R-:W-:Y:S05]  /*2eda0*/  BSYNC B1 ;  /* 0x0000000000017941 */ /* 0x000fea0003800000 */
.L_x_1484:
        /* <DEDUP_REMOVED lines=11> */
.L_x_1487:
[----:B------:R-:W-:Y:S05]  /*2ee60*/  BSYNC B1 ;  /* 0x0000000000017941 */ /* 0x000fea0003800000 */
.L_x_1486:
        /* <DEDUP_REMOVED lines=11> */
.L_x_1489:
[----:B------:R-:W-:Y:S05]  /*2ef20*/  BSYNC B1 ;  /* 0x0000000000017941 */ /* 0x000fea0003800000 */
.L_x_1488:
        /* <DEDUP_REMOVED lines=11> */
.L_x_1491:
[----:B------:R-:W-:Y:S05]  /*2efe0*/  BSYNC B1 ;  /* 0x0000000000017941 */ /* 0x000fea0003800000 */
.L_x_1490:
        /* <DEDUP_REMOVED lines=11> */
.L_x_1493:
[----:B------:R-:W-:Y:S05]  /*2f0a0*/  BSYNC B1 ;  /* 0x0000000000017941 */ /* 0x000fea0003800000 */
.L_x_1492:
        /* <DEDUP_REMOVED lines=11> */
.L_x_1495:
[----:B------:R-:W-:Y:S05]  /*2f160*/  BSYNC B1 ;  /* 0x0000000000017941 */ /* 0x000fea0003800000 */
.L_x_1494:
        /* <DEDUP_REMOVED lines=11> */
.L_x_1497:
[----:B------:R-:W-:Y:S05]  /*2f220*/  BSYNC B1 ;  /* 0x0000000000017941 */ /* 0x000fea0003800000 */
.L_x_1496:
        /* <DEDUP_REMOVED lines=11> */
.L_x_1499:
[----:B------:R-:W-:Y:S05]  /*2f2e0*/  BSYNC B1 ;  /* 0x0000000000017941 */ /* 0x000fea0003800000 */
.L_x_1498:
        /* <DEDUP_REMOVED lines=11> */
.L_x_1501:
[----:B------:R-:W-:Y:S05]  /*2f3a0*/  BSYNC B1 ;  /* 0x0000000000017941 */ /* 0x000fea0003800000 */
.L_x_1500:
        /* <DEDUP_REMOVED lines=11> */
.L_x_1503:
[----:B------:R-:W-:Y:S05]  /*2f460*/  BSYNC B1 ;  /* 0x0000000000017941 */ /* 0x000fea0003800000 */
.L_x_1502:
        /* <DEDUP_REMOVED lines=11> */
.L_x_1505:
[----:B------:R-:W-:Y:S05]  /*2f520*/  BSYNC B1 ;  /* 0x0000000000017941 */ /* 0x000fea0003800000 */
.L_x_1504:
        /* <DEDUP_REMOVED lines=11> */
.L_x_1507:
[----:B------:R-:W-:Y:S05]  /*2f5e0*/  BSYNC B1 ;  /* 0x0000000000017941 */ /* 0x000fea0003800000 */
.L_x_1506:
        /* <DEDUP_REMOVED lines=11> */
.L_x_1509:
[----:B------:R-:W-:Y:S05]  /*2f6a0*/  BSYNC B1 ;  /* 0x0000000000017941 */ /* 0x000fea0003800000 */
.L_x_1508:
        /* <DEDUP_REMOVED lines=11> */
.L_x_1511:
[----:B------:R-:W-:Y:S05]  /*2f760*/  BSYNC B1 ;  /* 0x0000000000017941 */ /* 0x000fea0003800000 */
.L_x_1510:
        /* <DEDUP_REMOVED lines=11> */
.L_x_1513:
[----:B------:R-:W-:Y:S05]  /*2f820*/  BSYNC B1 ;  /* 0x0000000000017941 */ /* 0x000fea0003800000 */
.L_x_1512:
        /* <DEDUP_REMOVED lines=11> */
.L_x_1515:
[----:B------:R-:W-:Y:S05]  /*2f8e0*/  BSYNC B1 ;  /* 0x0000000000017941 */ /* 0x000fea0003800000 */
.L_x_1514:
        /* <DEDUP_REMOVED lines=11> */
.L_x_1517:
[----:B------:R-:W-:Y:S05]  /*2f9a0*/  BSYNC B1 ;  /* 0x0000000000017941 */ /* 0x000fea0003800000 */
.L_x_1516:
        /* <DEDUP_REMOVED lines=11> */
.L_x_1519:
[----:B------:R-:W-:Y:S05]  /*2fa60*/  BSYNC B1 ;  /* 0x0000000000017941 */ /* 0x000fea0003800000 */
.L_x_1518:
        /* <DEDUP_REMOVED lines=11> */
.L_x_1521:
[----:B------:R-:W-:Y:S05]  /*2fb20*/  BSYNC B1 ;  /* 0x0000000000017941 */ /* 0x000fea0003800000 */
.L_x_1520:
        /* <DEDUP_REMOVED lines=11> */
.L_x_1523:
[----:B------:R-:W-:Y:S05]  /*2fbe0*/  BSYNC B1 ;  /* 0x0000000000017941 */ /* 0x000fea0003800000 */
.L_x_1522:
        /* <DEDUP_REMOVED lines=11> */
.L_x_1525:
[----:B------:R-:W-:Y:S05]  /*2fca0*/  BSYNC B1 ;  /* 0x0000000000017941 */ /* 0x000fea0003800000 */
.L_x_1524:
        /* <DEDUP_REMOVED lines=11> */
.L_x_1527:
[----:B------:R-:W-:Y:S05]  /*2fd60*/  BSYNC B1 ;  /* 0x0000000000017941 */ /* 0x000fea0003800000 */
.L_x_1526:
        /* <DEDUP_REMOVED lines=11> */
.L_x_1529:
[----:B------:R-:W-:Y:S05]  /*2fe20*/  BSYNC B1 ;  /* 0x0000000000017941 */ /* 0x000fea0003800000 */
.L_x_1528:
        /* <DEDUP_REMOVED lines=11> */
.L_x_1531:
[----:B------:R-:W-:Y:S05]  /*2fee0*/  BSYNC B1 ;  /* 0x0000000000017941 */ /* 0x000fea0003800000 */
.L_x_1530:
        /* <DEDUP_REMOVED lines=11> */
.L_x_1533:
[----:B------:R-:W-:Y:S05]  /*2ffa0*/  BSYNC B1 ;  /* 0x0000000000017941 */ /* 0x000fea0003800000 */
.L_x_1532:
        /* <DEDUP_REMOVED lines=11> */
.L_x_1535:
[----:B------:R-:W-:Y:S05]  /*30060*/  BSYNC B1 ;  /* 0x0000000000017941 */ /* 0x000fea0003800000 */
.L_x_1534:
        /* <DEDUP_REMOVED lines=11> */
.L_x_1537:
[----:B------:R-:W-:Y:S05]  /*30120*/  BSYNC B1 ;  /* 0x0000000000017941 */ /* 0x000fea0003800000 */
.L_x_1536:
        /* <DEDUP_REMOVED lines=10> */
.L_x_1539:
[----:B------:R-:W-:Y:S05]  /*301d0*/  BSYNC B1 ;  /* 0x0000000000017941 */ /* 0x000fea0003800000 */
.L_x_1538:
        /* <DEDUP_REMOVED lines=10> */
.L_x_1541:
[----:B------:R-:W-:Y:S05]  /*30280*/  BSYNC B1 ;  /* 0x0000000000017941 */ /* 0x000fea0003800000 */
.L_x_1540:
        /* <DEDUP_REMOVED lines=10> */
.L_x_1543:
[----:B------:R-:W-:Y:S05]  /*30330*/  BSYNC B1 ;  /* 0x0000000000017941 */ /* 0x000fea0003800000 */
.L_x_1542:
        /* <DEDUP_REMOVED lines=10> */
.L_x_1545:
[----:B------:R-:W-:Y:S05]  /*303e0*/  BSYNC B1 ;  /* 0x0000000000017941 */ /* 0x000fea0003800000 */
.L_x_1544:
        /* <DEDUP_REMOVED lines=10> */
.L_x_1547:
[----:B------:R-:W-:Y:S05]  /*30490*/  BSYNC B1 ;  /* 0x0000000000017941 */ /* 0x000fea0003800000 */
.L_x_1546:
        /* <DEDUP_REMOVED lines=10> */
.L_x_1549:
[----:B------:R-:W-:Y:S05]  /*30540*/  BSYNC B1 ;  /* 0x0000000000017941 */ /* 0x000fea0003800000 */
.L_x_1548:
        /* <DEDUP_REMOVED lines=10> */
.L_x_1551:
[----:B------:R-:W-:Y:S05]  /*305f0*/  BSYNC B1 ;  /* 0x0000000000017941 */ /* 0x000fea0003800000 */
.L_x_1550:
        /* <DEDUP_REMOVED lines=10> */
.L_x_1553:
[----:B------:R-:W-:Y:S05]  /*306a0*/  BSYNC B1 ;  /* 0x0000000000017941 */ /* 0x000fea0003800000 */
.L_x_1552:
        /* <DEDUP_REMOVED lines=10> */
.L_x_1555:
[----:B------:R-:W-:Y:S05]  /*30750*/  BSYNC B1 ;  /* 0x0000000000017941 */ /* 0x000fea0003800000 */
.L_x_1554:
        /* <DEDUP_REMOVED lines=10> */
.L_x_1557:
[----:B------:R-:W-:Y:S05]  /*30800*/  BSYNC B1 ;  /* 0x0000000000017941 */ /* 0x000fea0003800000 */
.L_x_1556:
        /* <DEDUP_REMOVED lines=10> */
.L_x_1559:
[----:B------:R-:W-:Y:S05]  /*308b0*/  BSYNC B1 ;  /* 0x0000000000017941 */ /* 0x000fea0003800000 */
.L_x_1558:
        /* <DEDUP_REMOVED lines=10> */
.L_x_1561:
[----:B------:R-:W-:Y:S05]  /*30960*/  BSYNC B1 ;  /* 0x0000000000017941 */ /* 0x000fea0003800000 */
.L_x_1560:
        /* <DEDUP_REMOVED lines=11> */
.L_x_1563:
[----:B------:R-:W-:Y:S05]  /*30a20*/  BSYNC B1 ;  /* 0x0000000000017941 */ /* 0x000fea0003800000 */
.L_x_1562:
[----:B------:R-:W2:Y:S01]  /*30a30*/  LDL.LU R5, [R1] ;  /* 0x0000000001057983 */ /* 0x000ea20000300800 */
        /* <DEDUP_REMOVED lines=10> */
.L_x_1565:
[----:B------:R-:W-:Y:S05]  /*30ae0*/  BSYNC B1 ;  /* 0x0000000000017941 */ /* 0x000fea0003800000 */
.L_x_1564:
        /* <DEDUP_REMOVED lines=11> */
.L_x_1567:
[----:B------:R-:W-:Y:S05]  /*30ba0*/  BSYNC B1 ;  /* 0x0000000000017941 */ /* 0x000fea0003800000 */
.L_x_1566:
        /* <DEDUP_REMOVED lines=11> */
.L_x_1569:
[----:B------:R-:W-:Y:S05]  /*30c60*/  BSYNC B1 ;  /* 0x0000000000017941 */ /* 0x000fea0003800000 */
.L_x_1568:
        /* <DEDUP_REMOVED lines=11> */
.L_x_1571:
[----:B------:R-:W-:Y:S05]  /*30d20*/  BSYNC B1 ;  /* 0x0000000000017941 */ /* 0x000fea0003800000 */
.L_x_1570:
        /* <DEDUP_REMOVED lines=11> */
.L_x_1573:
[----:B------:R-:W-:Y:S05]  /*30de0*/  BSYNC B1 ;  /* 0x0000000000017941 */ /* 0x000fea0003800000 */
.L_x_1572:
        /* <DEDUP_REMOVED lines=11> */
.L_x_1575:
[----:B------:R-:W-:Y:S05]  /*30ea0*/  BSYNC B1 ;  /* 0x0000000000017941 */ /* 0x000fea0003800000 */
.L_x_1574:
        /* <DEDUP_REMOVED lines=11> */
.L_x_1577:
[----:B------:R-:W-:Y:S05]  /*30f60*/  BSYNC B1 ;  /* 0x0000000000017941 */ /* 0x000fea0003800000 */
.L_x_1576:
        /* <DEDUP_REMOVED lines=11> */
.L_x_1579:
[----:B------:R-:W-:Y:S05]  /*31020*/  BSYNC B1 ;  /* 0x0000000000017941 */ /* 0x000fea0003800000 */
.L_x_1578:
        /* <DEDUP_REMOVED lines=11> */
.L_x_1581:
[----:B------:R-:W-:Y:S05]  /*310e0*/  BSYNC B1 ;  /* 0x0000000000017941 */ /* 0x000fea0003800000 */
.L_x_1580:
        /* <DEDUP_REMOVED lines=11> */
.L_x_1583:
[----:B------:R-:W-:Y:S05]  /*311a0*/  BSYNC B1 ;  /* 0x0000000000017941 */ /* 0x000fea0003800000 */
.L_x_1582:
        /* <DEDUP_REMOVED lines=11> */
.L_x_1585:
[----:B------:R-:W-:Y:S05]  /*31260*/  BSYNC B1 ;  /* 0x0000000000017941 */ /* 0x000fea0003800000 */
.L_x_1584:
        /* <DEDUP_REMOVED lines=11> */
.L_x_1587:
[----:B------:R-:W-:Y:S05]  /*31320*/  BSYNC B1 ;  /* 0x0000000000017941 */ /* 0x000fea0003800000 */
.L_x_1586:
        /* <DEDUP_REMOVED lines=11> */
.L_x_1589:
[----:B------:R-:W-:Y:S05]  /*313e0*/  BSYNC B1 ;  /* 0x0000000000017941 */ /* 0x000fea0003800000 */
.L_x_1588:
        /* <DEDUP_REMOVED lines=11> */
.L_x_1591:
[----:B------:R-:W-:Y:S05]  /*314a0*/  BSYNC B1 ;  /* 0x0000000000017941 */ /* 0x000fea0003800000 */
.L_x_1590:
        /* <DEDUP_REMOVED lines=11> */
.L_x_1593:
[----:B------:R-:W-:Y:S05]  /*31560*/  BSYNC B1 ;  /* 0x0000000000017941 */ /* 0x000fea0003800000 */
.L_x_1592:
        /* <DEDUP_REMOVED lines=11> */
.L_x_1595:
[----:B------:R-:W-:Y:S05]  /*31620*/  BSYNC B1 ;  /* 0x0000000000017941 */ /* 0x000fea0003800000 */
.L_x_1594:
        /* <DEDUP_REMOVED lines=11> */
.L_x_1597:
[----:B------:R-:W-:Y:S05]  /*316e0*/  BSYNC B1 ;  /* 0x0000000000017941 */ /* 0x000fea0003800000 */
.L_x_1596:
        /* <DEDUP_REMOVED lines=11> */
.L_x_1599:
[----:B------:R-:W-:Y:S05]  /*317a0*/  BSYNC B1 ;  /* 0x0000000000017941 */ /* 0x000fea0003800000 */
.L_x_1598:
        /* <DEDUP_REMOVED lines=11> */
.L_x_1601:
[----:B------:R-:W-:Y:S05]  /*31860*/  BSYNC B1 ;  /* 0x0000000000017941 */ /* 0x000fea0003800000 */
.L_x_1600:
        /* <DEDUP_REMOVED lines=11> */
.L_x_1603:
[----:B------:R-:W-:Y:S05]  /*31920*/  BSYNC B1 ;  /* 0x0000000000017941 */ /* 0x000fea0003800000 */
.L_x_1602:
        /* <DEDUP_REMOVED lines=11> */
.L_x_1605:
[----:B------:R-:W-:Y:S05]  /*319e0*/  BSYNC B1 ;  /* 0x0000000000017941 */ /* 0x000fea0003800000 */
.L_x_1604:
        /* <DEDUP_REMOVED lines=11> */
.L_x_1607:
[----:B------:R-:W-:Y:S05]  /*31aa0*/  BSYNC B1 ;  /* 0x0000000000017941 */ /* 0x000fea0003800000 */
.L_x_1606:
        /* <DEDUP_REMOVED lines=11> */
.L_x_1609:
[----:B------:R-:W-:Y:S05]  /*31b60*/  BSYNC B1 ;  /* 0x0000000000017941 */ /* 0x000fea0003800000 */
.L_x_1608:
        /* <DEDUP_REMOVED lines=11> */
.L_x_1611:
[----:B------:R-:W-:Y:S05]  /*31c20*/  BSYNC B1 ;  /* 0x0000000000017941 */ /* 0x000fea0003800000 */
.L_x_1610:
        /* <DEDUP_REMOVED lines=11> */
.L_x_1613:
[----:B------:R-:W-:Y:S05]  /*31ce0*/  BSYNC B1 ;  /* 0x0000000000017941 */ /* 0x000fea0003800000 */
.L_x_1612:
        /* <DEDUP_REMOVED lines=11> */
.L_x_1615:
[----:B------:R-:W-:Y:S05]  /*31da0*/  BSYNC B1 ;  /* 0x0000000000017941 */ /* 0x000fea0003800000 */
.L_x_1614:
        /* <DEDUP_REMOVED lines=11> */
.L_x_1617:
[----:B------:R-:W-:Y:S05]  /*31e60*/  BSYNC B1 ;  /* 0x0000000000017941 */ /* 0x000fea0003800000 */
.L_x_1616:
        /* <DEDUP_REMOVED lines=11> */
.L_x_1619:
[----:B------:R-:W-:Y:S05]  /*31f20*/  BSYNC B1 ;  /* 0x0000000000017941 */ /* 0x000fea0003800000 */
.L_x_1618:
        /* <DEDUP_REMOVED lines=11> */
.L_x_1621:
[----:B------:R-:W-:Y:S05]  /*31fe0*/  BSYNC B1 ;  /* 0x0000000000017941 */ /* 0x000fea0003800000 */
.L_x_1620:
        /* <DEDUP_REMOVED lines=11> */
.L_x_1623:
[----:B------:R-:W-:Y:S05]  /*320a0*/  BSYNC B1 ;  /* 0x0000000000017941 */ /* 0x000fea0003800000 */
.L_x_1622:
        /* <DEDUP_REMOVED lines=11> */
.L_x_1625:
[----:B------:R-:W-:Y:S05]  /*32160*/  BSYNC B1 ;  /* 0x0000000000017941 */ /* 0x000fea0003800000 */
.L_x_1624:
        /* <DEDUP_REMOVED lines=11> */
.L_x_1627:
[----:B------:R-:W-:Y:S05]  /*32220*/  BSYNC B1 ;  /* 0x0000000000017941 */ /* 0x000fea0003800000 */
.L_x_1626:
        /* <DEDUP_REMOVED lines=11> */
.L_x_1629:
[----:B------:R-:W-:Y:S05]  /*322e0*/  BSYNC B1 ;  /* 0x0000000000017941 */ /* 0x000fea0003800000 */
.L_x_1628:
        /* <DEDUP_REMOVED lines=11> */
.L_x_1631:
[----:B------:R-:W-:Y:S05]  /*323a0*/  BSYNC B1 ;  /* 0x0000000000017941 */ /* 0x000fea0003800000 */
.L_x_1630:
        /* <DEDUP_REMOVED lines=11> */
.L_x_1633:
[----:B------:R-:W-:Y:S05]  /*32460*/  BSYNC B1 ;  /* 0x0000000000017941 */ /* 0x000fea0003800000 */
.L_x_1632:
        /* <DEDUP_REMOVED lines=11> */
.L_x_1635:
[----:B------:R-:W-:Y:S05]  /*32520*/  BSYNC B1 ;  /* 0x0000000000017941 */ /* 0x000fea0003800000 */
.L_x_1634:
        /* <DEDUP_REMOVED lines=11> */
.L_x_1637:
[----:B------:R-:W-:Y:S05]  /*325e0*/  BSYNC B1 ;  /* 0x0000000000017941 */ /* 0x000fea0003800000 */
.L_x_1636:
        /* <DEDUP_REMOVED lines=11> */
.L_x_1639:
[----:B------:R-:W-:Y:S05]  /*326a0*/  BSYNC B1 ;  /* 0x0000000000017941 */ /* 0x000fea0003800000 */
.L_x_1638:
        /* <DEDUP_REMOVED lines=11> */
.L_x_1641:
[----:B------:R-:W-:Y:S05]  /*32760*/  BSYNC B1 ;  /* 0x0000000000017941 */ /* 0x000fea0003800000 */
.L_x_1640:
        /* <DEDUP_REMOVED lines=11> */
.L_x_1643:
[----:B------:R-:W-:Y:S05]  /*32820*/  BSYNC B1 ;  /* 0x0000000000017941 */ /* 0x000fea0003800000 */
.L_x_1642:
        /* <DEDUP_REMOVED lines=11> */
.L_x_1645:
[----:B------:R-:W-:Y:S05]  /*328e0*/  BSYNC B1 ;  /* 0x0000000000017941 */ /* 0x000fea0003800000 */
.L_x_1644:
        /* <DEDUP_REMOVED lines=11> */
.L_x_1647:
[----:B------:R-:W-:Y:S05]  /*329a0*/  BSYNC B1 ;  /* 0x0000000000017941 */ /* 0x000fea0003800000 */
.L_x_1646:
        /* <DEDUP_REMOVED lines=11> */
.L_x_1649:
[----:B------:R-:W-:Y:S05]  /*32a60*/  BSYNC B1 ;  /* 0x0000000000017941 */ /* 0x000fea0003800000 */
.L_x_1648:
        /* <DEDUP_REMOVED lines=11> */
.L_x_1651:
[----:B------:R-:W-:Y:S05]  /*32b20*/  BSYNC B1 ;  /* 0x0000000000017941 */ /* 0x000fea0003800000 */
.L_x_1650:
        /* <DEDUP_REMOVED lines=11> */
.L_x_1653:
[----:B------:R-:W-:Y:S05]  /*32be0*/  BSYNC B1 ;  /* 0x0000000000017941 */ /* 0x000fea0003800000 */
.L_x_1652:
        /* <DEDUP_REMOVED lines=11> */
.L_x_1655:
[----:B------:R-:W-:Y:S05]  /*32ca0*/  BSYNC B1 ;  /* 0x0000000000017941 */ /* 0x000fea0003800000 */
.L_x_1654:
        /* <DEDUP_REMOVED lines=11> */
.L_x_1657:
[----:B------:R-:W-:Y:S05]  /*32d60*/  BSYNC B1 ;  /* 0x0000000000017941 */ /* 0x000fea0003800000 */
.L_x_1656:
        /* <DEDUP_REMOVED lines=11> */
.L_x_1659:
[----:B------:R-:W-:Y:S05]  /*32e20*/  BSYNC B1 ;  /* 0x0000000000017941 */ /* 0x000fea0003800000 */
.L_x_1658:
        /* <DEDUP_REMOVED lines=11> */
.L_x_1661:
[----:B------:R-:W-:Y:S05]  /*32ee0*/  BSYNC B1 ;  /* 0x0000000000017941 */ /* 0x000fea0003800000 */
.L_x_1660:
        /* <DEDUP_REMOVED lines=11> */
.L_x_1663:
[----:B------:R-:W-:Y:S05]  /*32fa0*/  BSYNC B1 ;  /* 0x0000000000017941 */ /* 0x000fea0003800000 */
.L_x_1662:
        /* <DEDUP_REMOVED lines=11> */
.L_x_1665:
[----:B------:R-:W-:Y:S05]  /*33060*/  BSYNC B1 ;  /* 0x0000000000017941 */ /* 0x000fea0003800000 */
.L_x_1664:
        /* <DEDUP_REMOVED lines=11> */
.L_x_1667:
[----:B------:R-:W-:Y:S05]  /*33120*/  BSYNC B1 ;  /* 0x0000000000017941 */ /* 0x000fea0003800000 */
.L_x_1666:
        /* <DEDUP_REMOVED lines=11> */
.L_x_1669:
[----:B------:R-:W-:Y:S05]  /*331e0*/  BSYNC B1 ;  /* 0x0000000000017941 */ /* 0x000fea0003800000 */
.L_x_1668:
        /* <DEDUP_REMOVED lines=11> */
.L_x_1671:
[----:B------:R-:W-:Y:S05]  /*332a0*/  BSYNC B1 ;  /* 0x0000000000017941 */ /* 0x000fea0003800000 */
.L_x_1670:
        /* <DEDUP_REMOVED lines=11> */
.L_x_1673:
[----:B------:R-:W-:Y:S05]  /*33360*/  BSYNC B1 ;  /* 0x0000000000017941 */ /* 0x000fea0003800000 */
.L_x_1672:
        /* <DEDUP_REMOVED lines=11> */
.L_x_1675:
[----:B------:R-:W-:Y:S05]  /*33420*/  BSYNC B1 ;  /* 0x0000000000017941 */ /* 0x000fea0003800000 */
.L_x_1674:
        /* <DEDUP_REMOVED lines=11> */
.L_x_1677:
[----:B------:R-:W-:Y:S05]  /*334e0*/  BSYNC B1 ;  /* 0x0000000000017941 */ /* 0x000fea0003800000 */
.L_x_1676:
        /* <DEDUP_REMOVED lines=11> */
.L_x_1679:
[----:B------:R-:W-:Y:S05]  /*335a0*/  BSYNC B1 ;  /* 0x0000000000017941 */ /* 0x000fea0003800000 */
.L_x_1678:
        /* <DEDUP_REMOVED lines=11> */
.L_x_1681:
[----:B------:R-:W-:Y:S05]  /*33660*/  BSYNC B1 ;  /* 0x0000000000017941 */ /* 0x000fea0003800000 */
.L_x_1680:
        /* <DEDUP_REMOVED lines=11> */
.L_x_1683:
[----:B------:R-:W-:Y:S05]  /*33720*/  BSYNC B1 ;  /* 0x0000000000017941 */ /* 0x000fea0003800000 */
.L_x_1682:
        /* <DEDUP_REMOVED lines=11> */
.L_x_1685:
[----:B------:R-:W-:Y:S05]  /*337e0*/  BSYNC B1 ;  /* 0x0000000000017941 */ /* 0x000fea0003800000 */
.L_x_1684:
        /* <DEDUP_REMOVED lines=11> */
.L_x_1687:
[----:B------:R-:W-:Y:S05]  /*338a0*/  BSYNC B1 ;  /* 0x0000000000017941 */ /* 0x000fea0003800000 */
.L_x_1686:
        /* <DEDUP_REMOVED lines=11> */
.L_x_1689:
[----:B------:R-:W-:Y:S05]  /*33960*/  BSYNC B1 ;  /* 0x0000000000017941 */ /* 0x000fea0003800000 */
.L_x_1688:
        /* <DEDUP_REMOVED lines=11> */
.L_x_1691:
[----:B------:R-:W-:Y:S05]  /*33a20*/  BSYNC B1 ;  /* 0x0000000000017941 */ /* 0x000fea0003800000 */
.L_x_1690:
        /* <DEDUP_REMOVED lines=11> */
.L_x_1693:
[----:B------:R-:W-:Y:S05]  /*33ae0*/  BSYNC B1 ;  /* 0x0000000000017941 */ /* 0x000fea0003800000 */
.L_x_1692:
        /* <DEDUP_REMOVED lines=11> */
.L_x_1695:
[----:B------:R-:W-:Y:S05]  /*33ba0*/  BSYNC B1 ;  /* 0x0000000000017941 */ /* 0x000fea0003800000 */
.L_x_1694:
        /* <DEDUP_REMOVED lines=11> */
.L_x_1697:
[----:B------:R-:W-:Y:S05]  /*33c60*/  BSYNC B1 ;  /* 0x0000000000017941 */ /* 0x000fea0003800000 */
.L_x_1696:
        /* <DEDUP_REMOVED lines=11> */
.L_x_1699:
[----:B------:R-:W-:Y:S05]  /*33d20*/  BSYNC B1 ;  /* 0x0000000000017941 */ /* 0x000fea0003800000 */
.L_x_1698:
        /* <DEDUP_REMOVED lines=11> */
.L_x_1701:
[----:B------:R-:W-:Y:S05]  /*33de0*/  BSYNC B1 ;  /* 0x0000000000017941 */ /* 0x000fea0003800000 */
.L_x_1700:
        /* <DEDUP_REMOVED lines=11> */
.L_x_1703:
[----:B------:R-:W-:Y:S05]  /*33ea0*/  BSYNC B1 ;  /* 0x0000000000017941 */ /* 0x000fea0003800000 */
.L_x_1702:
        /* <DEDUP_REMOVED lines=11> */
.L_x_1705:
[----:B------:R-:W-:Y:S05]  /*33f60*/  BSYNC B1 ;  /* 0x0000000000017941 */ /* 0x000fea0003800000 */
.L_x_1704:
        /* <DEDUP_REMOVED lines=11> */
.L_x_1707:
[----:B------:R-:W-:Y:S05]  /*34020*/  BSYNC B1 ;  /* 0x0000000000017941 */ /* 0x000fea0003800000 */
.L_x_1706:
        /* <DEDUP_REMOVED lines=11> */
.L_x_1709:
[----:B------:R-:W-:Y:S05]  /*340e0*/  BSYNC B1 ;  /* 0x0000000000017941 */ /* 0x000fea0003800000 */
.L_x_1708:
        /* <DEDUP_REMOVED lines=11> */
.L_x_1711:
[----:B------:R-:W-:Y:S05]  /*341a0*/  BSYNC B1 ;  /* 0x0000000000017941 */ /* 0x000fea0003800000 */
.L_x_1710:
        /* <DEDUP_REMOVED lines=11> */
.L_x_1713:
[----:B------:R-:W-:Y:S05]  /*34260*/  BSYNC B1 ;  /* 0x0000000000017941 */ /* 0x000fea0003800000 */
.L_x_1712:
        /* <DEDUP_REMOVED lines=11> */
.L_x_1715:
[----:B------:R-:W-:Y:S05]  /*34320*/  BSYNC B1 ;  /* 0x0000000000017941 */ /* 0x000fea0003800000 */
.L_x_1714:
        /* <DEDUP_REMOVED lines=11> */
.L_x_1717:
[----:B------:R-:W-:Y:S05]  /*343e0*/  BSYNC B1 ;  /* 0x0000000000017941 */ /* 0x000fea0003800000 */
.L_x_1716:
        /* <DEDUP_REMOVED lines=11> */
.L_x_1719:
[----:B------:R-:W-:Y:S05]  /*344a0*/  BSYNC B1 ;  /* 0x0000000000017941 */ /* 0x000fea0003800000 */
.L_x_1718:
        /* <DEDUP_REMOVED lines=11> */
.L_x_1721:
[----:B------:R-:W-:Y:S05]  /*34560*/  BSYNC B1 ;  /* 0x0000000000017941 */ /* 0x000fea0003800000 */
.L_x_1720:
        /* <DEDUP_REMOVED lines=11> */
.L_x_1723:
[----:B------:R-:W-:Y:S05]  /*34620*/  BSYNC B1 ;  /* 0x0000000000017941 */ /* 0x000fea0003800000 */
.L_x_1722:
        /* <DEDUP_REMOVED lines=11> */
.L_x_1725:
[----:B------:R-:W-:Y:S05]  /*346e0*/  BSYNC B1 ;  /* 0x0000000000017941 */ /* 0x000fea0003800000 */
.L_x_1724:
        /* <DEDUP_REMOVED lines=11> */
.L_x_1727:
[----:B------:R-:W-:Y:S05]  /*347a0*/  BSYNC B1 ;  /* 0x0000000000017941 */ /* 0x000fea0003800000 */
.L_x_1726:
        /* <DEDUP_REMOVED lines=11> */
.L_x_1729:
[----:B------:R-:W-:Y:S05]  /*34860*/  BSYNC B1 ;  /* 0x0000000000017941 */ /* 0x000fea0003800000 */
.L_x_1728:
        /* <DEDUP_REMOVED lines=11> */
.L_x_1731:
[----:B------:R-:W-:Y:S05]  /*34920*/  BSYNC B1 ;  /* 0x0000000000017941 */ /* 0x000fea0003800000 */
.L_x_1730:
        /* <DEDUP_REMOVED lines=11> */
.L_x_1733:
[----:B------:R-:W-:Y:S05]  /*349e0*/  BSYNC B1 ;  /* 0x0000000000017941 */ /* 0x000fea0003800000 */
.L_x_1732:
        /* <DEDUP_REMOVED lines=11> */
.L_x_1735:
[----:B------:R-:W-:Y:S05]  /*34aa0*/  BSYNC B1 ;  /* 0x0000000000017941 */ /* 0x000fea0003800000 */
.L_x_1734:
        /* <DEDUP_REMOVED lines=11> */
.L_x_1737:
[----:B------:R-:W-:Y:S05]  /*34b60*/  BSYNC B1 ;  /* 0x0000000000017941 */ /* 0x000fea0003800000 */
.L_x_1736:
        /* <DEDUP_REMOVED lines=11> */
.L_x_1739:
[----:B------:R-:W-:Y:S05]  /*34c20*/  BSYNC B1 ;  /* 0x0000000000017941 */ /* 0x000fea0003800000 */
.L_x_1738:
        /* <DEDUP_REMOVED lines=11> */
.L_x_1741:
[----:B------:R-:W-:Y:S05]  /*34ce0*/  BSYNC B1 ;  /* 0x0000000000017941 */ /* 0x000fea0003800000 */
.L_x_1740:
        /* <DEDUP_REMOVED lines=11> */
.L_x_1743:
[----:B------:R-:W-:Y:S05]  /*34da0*/  BSYNC B1 ;  /* 0x0000000000017941 */ /* 0x000fea0003800000 */
.L_x_1742:
        /* <DEDUP_REMOVED lines=11> */
.L_x_1745:
[----:B------:R-:W-:Y:S05]  /*34e60*/  BSYNC B1 ;  /* 0x0000000000017941 */ /* 0x000fea0003800000 */
.L_x_1744:
        /* <DEDUP_REMOVED lines=11> */
.L_x_1747:
[----:B------:R-:W-:Y:S05]  /*34f20*/  BSYNC B1 ;  /* 0x0000000000017941 */ /* 0x000fea0003800000 */
.L_x_1746:
        /* <DEDUP_REMOVED lines=11> */
.L_x_1749:
[----:B------:R-:W-:Y:S05]  /*34fe0*/  BSYNC B1 ;  /* 0x0000000000017941 */ /* 0x000fea0003800000 */
.L_x_1748:
        /* <DEDUP_REMOVED lines=11> */
.L_x_1751:
[----:B------:R-:W-:Y:S05]  /*350a0*/  BSYNC B1 ;  /* 0x0000000000017941 */ /* 0x000fea0003800000 */
.L_x_1750:
        /* <DEDUP_REMOVED lines=11> */
.L_x_1753:
[----:B------:R-:W-:Y:S05]  /*35160*/  BSYNC B1 ;  /* 0x0000000000017941 */ /* 0x000fea0003800000 */
.L_x_1752:
        /* <DEDUP_REMOVED lines=11> */
.L_x_1755:
[----:B------:R-:W-:Y:S05]  /*35220*/  BSYNC B1 ;  /* 0x0000000000017941 */ /* 0x000fea0003800000 */
.L_x_1754:
        /* <DEDUP_REMOVED lines=11> */
.L_x_1757:
[----:B------:R-:W-:Y:S05]  /*352e0*/  BSYNC B1 ;  /* 0x0000000000017941 */ /* 0x000fea0003800000 */
.L_x_1756:
        /* <DEDUP_REMOVED lines=11> */
.L_x_1759:
[----:B------:R-:W-:Y:S05]  /*353a0*/  BSYNC B1 ;  /* 0x0000000000017941 */ /* 0x000fea0003800000 */
.L_x_1758:
        /* <DEDUP_REMOVED lines=11> */
.L_x_1761:
[----:B------:R-:W-:Y:S05]  /*35460*/  BSYNC B1 ;  /* 0x0000000000017941 */ /* 0x000fea0003800000 */
.L_x_1760:
        /* <DEDUP_REMOVED lines=11> */
.L_x_1763:
[----:B------:R-:W-:Y:S05]  /*35520*/  BSYNC B1 ;  /* 0x0000000000017941 */ /* 0x000fea0003800000 */
.L_x_1762:
        /* <DEDUP_REMOVED lines=11> */
.L_x_1765:
[----:B------:R-:W-:Y:S05]  /*355e0*/  BSYNC B1 ;  /* 0x0000000000017941 */ /* 0x000fea0003800000 */
.L_x_1764:
        /* <DEDUP_REMOVED lines=11> */
.L_x_1767:
[----:B------:R-:W-:Y:S05]  /*356a0*/  BSYNC B1 ;  /* 0x0000000000017941 */ /* 0x000fea0003800000 */
.L_x_1766:
        /* <DEDUP_REMOVED lines=11> */
.L_x_1769:
[----:B------:R-:W-:Y:S05]  /*35760*/  BSYNC B1 ;  /* 0x0000000000017941 */ /* 0x000fea0003800000 */
.L_x_1768:
        /* <DEDUP_REMOVED lines=11> */
.L_x_1771:
[----:B------:R-:W-:Y:S05]  /*35820*/  BSYNC B1 ;  /* 0x0000000000017941 */ /* 0x000fea0003800000 */
.L_x_1770:
        /* <DEDUP_REMOVED lines=11> */
.L_x_1773:
[----:B------:R-:W-:Y:S05]  /*358e0*/  BSYNC B1 ;  /* 0x0000000000017941 */ /* 0x000fea0003800000 */
.L_x_1772:
        /* <DEDUP_REMOVED lines=11> */
.L_x_1775:
[----:B------:R-:W-:Y:S05]  /*359a0*/  BSYNC B1 ;  /* 0x0000000000017941 */ /* 0x000fea0003800000 */
.L_x_1774:
        /* <DEDUP_REMOVED lines=11> */
.L_x_1777:
[----:B------:R-:W-:Y:S05]  /*35a60*/  BSYNC B1 ;  /* 0x0000000000017941 */ /* 0x000fea0003800000 */
.L_x_1776:
        /* <DEDUP_REMOVED lines=11> */
.L_x_1779:
[----:B------:R-:W-:Y:S05]  /*35b20*/  BSYNC B1 ;  /* 0x0000000000017941 */ /* 0x000fea0003800000 */
.L_x_1778:
        /* <DEDUP_REMOVED lines=11> */
.L_x_1781:
[----:B------:R-:W-:Y:S05]  /*35be0*/  BSYNC B1 ;  /* 0x0000000000017941 */ /* 0x000fea0003800000 */
.L_x_1780:
        /* <DEDUP_REMOVED lines=11> */
.L_x_1783:
[----:B------:R-:W-:Y:S05]  /*35ca0*/  BSYNC B1 ;  /* 0x0000000000017941 */ /* 0x000fea0003800000 */
.L_x_1782:
        /* <DEDUP_REMOVED lines=11> */
.L_x_1785:
[----:B------:R-:W-:Y:S05]  /*35d60*/  BSYNC B1 ;  /* 0x0000000000017941 */ /* 0x000fea0003800000 */
.L_x_1784:
        /* <DEDUP_REMOVED lines=11> */
.L_x_1787:
[----:B------:R-:W-:Y:S05]  /*35e20*/  BSYNC B1 ;  /* 0x0000000000017941 */ /* 0x000fea0003800000 */
.L_x_1786:
        /* <DEDUP_REMOVED lines=11> */
.L_x_1789:
[----:B------:R-:W-:Y:S05]  /*35ee0*/  BSYNC B1 ;  /* 0x0000000000017941 */ /* 0x000fea0003800000 */
.L_x_1788:
        /* <DEDUP_REMOVED lines=11> */
.L_x_1791:
[----:B------:R-:W-:Y:S05]  /*35fa0*/  BSYNC B1 ;  /* 0x0000000000017941 */ /* 0x000fea0003800000 */
.L_x_1790:
        /* <DEDUP_REMOVED lines=11> */
.L_x_1793:
[----:B------:R-:W-:Y:S05]  /*36060*/  BSYNC B1 ;  /* 0x0000000000017941 */ /* 0x000fea0003800000 */
.L_x_1792:
        /* <DEDUP_REMOVED lines=10> */
.L_x_1795:
[----:B------:R-:W-:Y:S05]  /*36110*/  BSYNC B1 ;  /* 0x0000000000017941 */ /* 0x000fea0003800000 */
.L_x_1794:
        /* <DEDUP_REMOVED lines=10> */
.L_x_1797:
[----:B------:R-:W-:Y:S05]  /*361c0*/  BSYNC B1 ;  /* 0x0000000000017941 */ /* 0x000fea0003800000 */
.L_x_1796:
        /* <DEDUP_REMOVED lines=10> */
.L_x_1799:
[----:B------:R-:W-:Y:S05]  /*36270*/  BSYNC B1 ;  /* 0x0000000000017941 */ /* 0x000fea0003800000 */
.L_x_1798:
        /* <DEDUP_REMOVED lines=10> */
.L_x_1801:
[----:B------:R-:W-:Y:S05]  /*36320*/  BSYNC B1 ;  /* 0x0000000000017941 */ /* 0x000fea0003800000 */
.L_x_1800:
        /* <DEDUP_REMOVED lines=10> */
.L_x_1803:
[----:B------:R-:W-:Y:S05]  /*363d0*/  BSYNC B1 ;  /* 0x0000000000017941 */ /* 0x000fea0003800000 */
.L_x_1802:
        /* <DEDUP_REMOVED lines=10> */
.L_x_1805:
[----:B------:R-:W-:Y:S05]  /*36480*/  BSYNC B1 ;  /* 0x0000000000017941 */ /* 0x000fea0003800000 */
.L_x_1804:
        /* <DEDUP_REMOVED lines=10> */
.L_x_1807:
[----:B------:R-:W-:Y:S05]  /*36530*/  BSYNC B1 ;  /* 0x0000000000017941 */ /* 0x000fea0003800000 */
.L_x_1806:
        /* <DEDUP_REMOVED lines=10> */
.L_x_1809:
[----:B------:R-:W-:Y:S05]  /*365e0*/  BSYNC B1 ;  /* 0x0000000000017941 */ /* 0x000fea0003800000 */
.L_x_1808:
        /* <DEDUP_REMOVED lines=10> */
.L_x_1811:
[----:B------:R-:W-:Y:S05]  /*36690*/  BSYNC B1 ;  /* 0x0000000000017941 */ /* 0x000fea0003800000 */
.L_x_1810:
        /* <DEDUP_REMOVED lines=10> */
.L_x_1813:
[----:B------:R-:W-:Y:S05]  /*36740*/  BSYNC B1 ;  /* 0x0000000000017941 */ /* 0x000fea0003800000 */
.L_x_1812:
        /* <DEDUP_REMOVED lines=10> */
.L_x_1815:
[----:B------:R-:W-:Y:S05]  /*367f0*/  BSYNC B1 ;  /* 0x0000000000017941 */ /* 0x000fea0003800000 */
.L_x_1814:
        /* <DEDUP_REMOVED lines=10> */
.L_x_1817:
[----:B------:R-:W-:Y:S05]  /*368a0*/  BSYNC B1 ;  /* 0x0000000000017941 */ /* 0x000fea0003800000 */
.L_x_1816:
        /* <DEDUP_REMOVED lines=11> */
.L_x_1819:
[----:B------:R-:W-:Y:S05]  /*36960*/  BSYNC B1 ;  /* 0x0000000000017941 */ /* 0x000fea0003800000 */
.L_x_1818:
[----:B-----5:R-:W-:Y:S01]  /*36970*/  IMAD.U32 R5, R3, 0x10000, RZ ;  /* 0x0001000003057824 */ /* 0x020fe200078e00ff */
[----:B------:R-:W-:Y:S01]  /*36980*/  BSSY B1, `(.L_x_1820) ;  /* 0x000000a000017945 */ /* 0x000fe20003800000 */
[----:B------:R-:W-:Y:S02]  /*36990*/  IMAD.MOV.U32 R161, RZ, RZ, R172 ;  /* 0x000000ffffa17224 */ /* 0x000fe400078e00ac */
[----:B------:R-:W-:-:S04]  /*369a0*/  FMUL R5, R5, R16 ;  /* 0x0000001005057220 */ /* 0x000fc80000400000 */
[----:B------:R-:W-:-:S05]  /*369b0*/  FFMA R5, R24, R2, R5 ;  /* 0x0000000218057223 */ /* 0x000fca0000000005 */
[----:B------:R-:W-:-:S05]  /*369c0*/  F2FP.BF16.F32.PACK_AB R5, RZ, R5 ;  /* 0x00000005ff05723e */ /* 0x000fca00000010ff */
[----:B------:R0:W-:Y:S01]  /*369d0*/  @P5 STG.E.U16 desc[UR36][R160.64+0x200], R5 ;  /* 0x00020005a0005986 */ /* 0x0001e2000c101524 */
[----:B------:R-:W-:-:S04]  /*369e0*/  LOP3.LUT P5, RZ, R17, 0x2, RZ, 0xc0, !PT ;  /* 0x0000000211ff7812 */ /* 0x000fc800078ac0ff */
[----:B------:R-:W-:-:S13]  /*369f0*/  ISETP.GT.AND P5, PT, R0, 0x180, P5 ;  /* 0x000001800000780c */ /* 0x000fda0002fa4270 */
[----:B0-----:R-:W-:Y:S05]  /*36a00*/  @!P5 BRA `(.L_x_1821) ;  /* 0x000000000004d947 */ /* 0x001fea0003800000 */
[----:B------:R0:W5:Y:S02]  /*36a10*/  LDG.E.LTC128B.U16 R3, desc[UR36][R8.64+0x202] ;  /* 0x0002022408037981 */ /* 0x000164000c1e1520 */
.L_x_1821:
[----:B------:R-:W-:Y:S05]  /*36a20*/  BSYNC B1 ;  /* 0x0000000000017941 */ /* 0x000fea0003800000 */
.L_x_1820:
[----:B-----5:R-:W-:Y:S01]  /*36a30*/  IMAD.U32 R5, R3, 0x10000, RZ ;  /* 0x0001000003057824 */ /* 0x020fe200078e00ff */
[----:B------:R-:W-:Y:S03]  /*36a40*/  BSSY B1, `(.L_x_1822) ;  /* 0x0000009000017945 */ /* 0x000fe60003800000 */
        /* <DEDUP_REMOVED lines=8> */
.L_x_1823:
[----:B------:R-:W-:Y:S05]  /*36ad0*/  BSYNC B1 ;  /* 0x0000000000017941 */ /* 0x000fea0003800000 */
.L_x_1822:
        /* <DEDUP_REMOVED lines=10> */
.L_x_1825:
[----:B------:R-:W-:Y:S05]  /*36b80*/  BSYNC B1 ;  /* 0x0000000000017941 */ /* 0x000fea0003800000 */
.L_x_1824:
[----:B-----5:R-:W-:Y:S01]  /*36b90*/  IMAD.U32 R5, R3, 0x10000, RZ ;  /* 0x0001000003057824 */ /* 0x020fe200078e00ff */
[----:B------:R-:W-:Y:S03]  /*36ba0*/  BSSY B1, `(.L_x_1826) ;  /* 0x000000c000017945 */ /* 0x000fe60003800000 */
[----:B------:R-:W-:Y:S01]  /*36bb0*/  FMUL R4, R5, R16 ;  /* 0x0000001005047220 */ /* 0x000fe20000400000 */
[----:B------:R-:W-:-:S03]  /*36bc0*/  @P5 IMAD.MOV.U32 R5, RZ, RZ, R163 ;  /* 0x000000ffff055224 */ /* 0x000fc600078e00a3 */
[----:B------:R-:W-:-:S05]  /*36bd0*/  FFMA R4, R27, R2, R4 ;  /* 0x000000021b047223 */ /* 0x000fca0000000004 */
[----:B------:R-:W-:-:S04]  /*36be0*/  F2FP.BF16.F32.PACK_AB R4, RZ, R4 ;  /* 0x00000004ff04723e */ /* 0x000fc800000010ff */
[----:B--2---:R-:W-:Y:S01]  /*36bf0*/  PRMT R10, R4, 0x7610, R10 ;  /* 0x00007610040a7816 */ /* 0x004fe2000000000a */
[----:B------:R-:W-:-:S05]  /*36c00*/  @P5 IMAD.MOV.U32 R4, RZ, RZ, R162 ;  /* 0x000000ffff045224 */ /* 0x000fca00078e00a2 */
[----:B------:R2:W-:Y:S01]  /*36c10*/  @P5 STG.E.U16 desc[UR36][R4.64+0x202], R10 ;  /* 0x0002020a04005986 */ /* 0x0005e2000c101524 */
[----:B------:R-:W-:-:S04]  /*36c20*/  LOP3.LUT P5, RZ, R17, 0x4, RZ, 0xc0, !PT ;  /* 0x0000000411ff7812 */ /* 0x000fc800078ac0ff */
[----:B------:R-:W-:-:S13]  /*36c30*/  ISETP.GT.AND P5, PT, R0, 0x180, P5 ;  /* 0x000001800000780c */ /* 0x000fda0002fa4270 */
[----:B--2---:R-:W-:Y:S05]  /*36c40*/  @!P5 BRA `(.L_x_1827) ;  /* 0x000000000004d947 */ /* 0x004fea0003800000 */
[----:B------:R2:W5:Y:S02]  /*36c50*/  LDG.E.LTC128B.U16 R3, desc[UR36][R8.64+0x210] ;  /* 0x0002102408037981 */ /* 0x000564000c1e1520 */
.L_x_1827:
[----:B------:R-:W-:Y:S05]  /*36c60*/  BSYNC B1 ;  /* 0x0000000000017941 */ /* 0x000fea0003800000 */
.L_x_1826:
        /* <DEDUP_REMOVED lines=10> */
.L_x_1829:
[----:B------:R-:W-:Y:S05]  /*36d10*/  BSYNC B1 ;  /* 0x0000000000017941 */ /* 0x000fea0003800000 */
.L_x_1828:
        /* <DEDUP_REMOVED lines=10> */
.L_x_1831:
[----:B------:R-:W-:Y:S05]  /*36dc0*/  BSYNC B1 ;  /* 0x0000000000017941 */ /* 0x000fea0003800000 */
.L_x_1830:
        /* <DEDUP_REMOVED lines=10> */
.L_x_1833:
[----:B------:R-:W-:Y:S05]  /*36e70*/  BSYNC B1 ;  /* 0x0000000000017941 */ /* 0x000fea0003800000 */
.L_x_1832:
        /* <DEDUP_REMOVED lines=10> */
.L_x_1835:
[----:B------:R-:W-:Y:S05]  /*36f20*/  BSYNC B1 ;  /* 0x0000000000017941 */ /* 0x000fea0003800000 */
.L_x_1834:
        /* <DEDUP_REMOVED lines=10> */
.L_x_1837:
[----:B------:R-:W-:Y:S05]  /*36fd0*/  BSYNC B1 ;  /* 0x0000000000017941 */ /* 0x000fea0003800000 */
.L_x_1836:
        /* <DEDUP_REMOVED lines=10> */
.L_x_1839:
[----:B------:R-:W-:Y:S05]  /*37080*/  BSYNC B1 ;  /* 0x0000000000017941 */ /* 0x000fea0003800000 */
.L_x_1838:
        /* <DEDUP_REMOVED lines=10> */
.L_x_1841:
[----:B------:R-:W-:Y:S05]  /*37130*/  BSYNC B1 ;  /* 0x0000000000017941 */ /* 0x000fea0003800000 */
.L_x_1840:
        /* <DEDUP_REMOVED lines=10> */
.L_x_1843:
[----:B------:R-:W-:Y:S05]  /*371e0*/  BSYNC B1 ;  /* 0x0000000000017941 */ /* 0x000fea0003800000 */
.L_x_1842:
        /* <DEDUP_REMOVED lines=10> */
.L_x_1845:
[----:B------:R-:W-:Y:S05]  /*37290*/  BSYNC B1 ;  /* 0x0000000000017941 */ /* 0x000fea0003800000 */
.L_x_1844:
        /* <DEDUP_REMOVED lines=10> */
.L_x_1847:
[----:B------:R-:W-:Y:S05]  /*37340*/  BSYNC B1 ;  /* 0x0000000000017941 */ /* 0x000fea0003800000 */
.L_x_1846:
        /* <DEDUP_REMOVED lines=10> */
.L_x_1849:
[----:B------:R-:W-:Y:S05]  /*373f0*/  BSYNC B1 ;  /* 0x0000000000017941 */ /* 0x000fea0003800000 */
.L_x_1848:
        /* <DEDUP_REMOVED lines=10> */
.L_x_1851:
[----:B------:R-:W-:Y:S05]  /*374a0*/  BSYNC B1 ;  /* 0x0000000000017941 */ /* 0x000fea0003800000 */
.L_x_1850:
        /* <DEDUP_REMOVED lines=10> */
.L_x_1853:
[----:B------:R-:W-:Y:S05]  /*37550*/  BSYNC B1 ;  /* 0x0000000000017941 */ /* 0x000fea0003800000 */
.L_x_1852:
        /* <DEDUP_REMOVED lines=10> */
.L_x_1855:
[----:B------:R-:W-:Y:S05]  /*37600*/  BSYNC B1 ;  /* 0x0000000000017941 */ /* 0x000fea0003800000 */
.L_x_1854:
        /* <DEDUP_REMOVED lines=10> */
.L_x_1857:
[----:B------:R-:W-:Y:S05]  /*376b0*/  BSYNC B1 ;  /* 0x0000000000017941 */ /* 0x000fea0003800000 */
.L_x_1856:
        /* <DEDUP_REMOVED lines=10> */
.L_x_1859:
[----:B------:R-:W-:Y:S05]  /*37760*/  BSYNC B1 ;  /* 0x0000000000017941 */ /* 0x000fea0003800000 */
.L_x_1858:
        /* <DEDUP_REMOVED lines=10> */
.L_x_1861:
[----:B------:R-:W-:Y:S05]  /*37810*/  BSYNC B1 ;  /* 0x0000000000017941 */ /* 0x000fea0003800000 */
.L_x_1860:
        /* <DEDUP_REMOVED lines=10> */
.L_x_1863:
[----:B------:R-:W-:Y:S05]  /*378c0*/  BSYNC B1 ;  /* 0x0000000000017941 */ /* 0x000fea0003800000 */
.L_x_1862:
        /* <DEDUP_REMOVED lines=10> */
.L_x_1865:
[----:B------:R-:W-:Y:S05]  /*37970*/  BSYNC B1 ;  /* 0x0000000000017941 */ /* 0x000fea0003800000 */
.L_x_1864:
        /* <DEDUP_REMOVED lines=10> */
.L_x_1867:
[----:B------:R-:W-:Y:S05]  /*37a20*/  BSYNC B1 ;  /* 0x0000000000017941 */ /* 0x000fea0003800000 */
.L_x_1866:
        /* <DEDUP_REMOVED lines=10> */
.L_x_1869:
[----:B------:R-:W-:Y:S05]  /*37ad0*/  BSYNC B1 ;  /* 0x0000000000017941 */ /* 0x000fea0003800000 */
.L_x_1868:
        /* <DEDUP_REMOVED lines=10> */
.L_x_1871:
[----:B------:R-:W-:Y:S05]  /*37b80*/  BSYNC B1 ;  /* 0x0000000000017941 */ /* 0x000fea0003800000 */
.L_x_1870:
        /* <DEDUP_REMOVED lines=10> */
.L_x_1873:
[----:B------:R-:W-:Y:S05]  /*37c30*/  BSYNC B1 ;  /* 0x0000000000017941 */ /* 0x000fea0003800000 */
.L_x_1872:
        /* <DEDUP_REMOVED lines=10> */
.L_x_1875:
[----:B------:R-:W-:Y:S05]  /*37ce0*/  BSYNC B1 ;  /* 0x0000000000017941 */ /* 0x000fea0003800000 */
.L_x_1874:
        /* <DEDUP_REMOVED lines=10> */
.L_x_1877:
[----:B------:R-:W-:Y:S05]  /*37d90*/  BSYNC B1 ;  /* 0x0000000000017941 */ /* 0x000fea0003800000 */
.L_x_1876:
        /* <DEDUP_REMOVED lines=10> */
.L_x_1879:
[----:B------:R-:W-:Y:S05]  /*37e40*/  BSYNC B1 ;  /* 0x0000000000017941 */ /* 0x000fea0003800000 */
.L_x_1878:
        /* <DEDUP_REMOVED lines=10> */
.L_x_1881:
[----:B------:R-:W-:Y:S05]  /*37ef0*/  BSYNC B1 ;  /* 0x0000000000017941 */ /* 0x000fea0003800000 */
.L_x_1880:
        /* <DEDUP_REMOVED lines=10> */
.L_x_1883:
[----:B------:R-:W-:Y:S05]  /*37fa0*/  BSYNC B1 ;  /* 0x0000000000017941 */ /* 0x000fea0003800000 */
.L_x_1882:
        /* <DEDUP_REMOVED lines=10> */
.L_x_1885:
[----:B------:R-:W-:Y:S05]  /*38050*/  BSYNC B1 ;  /* 0x0000000000017941 */ /* 0x000fea0003800000 */
.L_x_1884:
        /* <DEDUP_REMOVED lines=10> */
.L_x_1887:
[----:B------:R-:W-:Y:S05]  /*38100*/  BSYNC B1 ;  /* 0x0000000000017941 */ /* 0x000fea0003800000 */
.L_x_1886:
        /* <DEDUP_REMOVED lines=10> */
.L_x_1889:
[----:B------:R-:W-:Y:S05]  /*381b0*/  BSYNC B1 ;  /* 0x0000000000017941 */ /* 0x000fea0003800000 */
.L_x_1888:
        /* <DEDUP_REMOVED lines=10> */
.L_x_1891:
[----:B------:R-:W-:Y:S05]  /*38260*/  BSYNC B1 ;  /* 0x0000000000017941 */ /* 0x000fea0003800000 */
.L_x_1890:
        /* <DEDUP_REMOVED lines=10> */
.L_x_1893:
[----:B------:R-:W-:Y:S05]  /*38310*/  BSYNC B1 ;  /* 0x0000000000017941 */ /* 0x000fea0003800000 */
.L_x_1892:
        /* <DEDUP_REMOVED lines=10> */
.L_x_1895:
[----:B------:R-:W-:Y:S05]  /*383c0*/  BSYNC B1 ;  /* 0x0000000000017941 */ /* 0x000fea0003800000 */
.L_x_1894:
        /* <DEDUP_REMOVED lines=10> */
.L_x_1897:
[----:B------:R-:W-:Y:S05]  /*38470*/  BSYNC B1 ;  /* 0x0000000000017941 */ /* 0x000fea0003800000 */
.L_x_1896:
        /* <DEDUP_REMOVED lines=10> */
.L_x_1899:
[----:B------:R-:W-:Y:S05]  /*38520*/  BSYNC B1 ;  /* 0x0000000000017941 */ /* 0x000fea0003800000 */
.L_x_1898:
        /* <DEDUP_REMOVED lines=10> */
.L_x_1901:
[----:B------:R-:W-:Y:S05]  /*385d0*/  BSYNC B1 ;  /* 0x0000000000017941 */ /* 0x000fea0003800000 */
.L_x_1900:
        /* <DEDUP_REMOVED lines=10> */
.L_x_1903:
[----:B------:R-:W-:Y:S05]  /*38680*/  BSYNC B1 ;  /* 0x0000000000017941 */ /* 0x000fea0003800000 */
.L_x_1902:
        /* <DEDUP_REMOVED lines=10> */
.L_x_1905:
[----:B------:R-:W-:Y:S05]  /*38730*/  BSYNC B1 ;  /* 0x0000000000017941 */ /* 0x000fea0003800000 */
.L_x_1904:
        /* <DEDUP_REMOVED lines=10> */
.L_x_1907:
[----:B------:R-:W-:Y:S05]  /*387e0*/  BSYNC B1 ;  /* 0x0000000000017941 */ /* 0x000fea0003800000 */
.L_x_1906:
        /* <DEDUP_REMOVED lines=10> */
.L_x_1909:
[----:B------:R-:W-:Y:S05]  /*38890*/  BSYNC B1 ;  /* 0x0000000000017941 */ /* 0x000fea0003800000 */
.L_x_1908:
        /* <DEDUP_REMOVED lines=10> */
.L_x_1911:
[----:B------:R-:W-:Y:S05]  /*38940*/  BSYNC B1 ;  /* 0x0000000000017941 */ /* 0x000fea0003800000 */
.L_x_1910:
        /* <DEDUP_REMOVED lines=10> */
.L_x_1913:
[----:B------:R-:W-:Y:S05]  /*389f0*/  BSYNC B1 ;  /* 0x0000000000017941 */ /* 0x000fea0003800000 */
.L_x_1912:
        /* <DEDUP_REMOVED lines=10> */
.L_x_1915:
[----:B------:R-:W-:Y:S05]  /*38aa0*/  BSYNC B1 ;  /* 0x0000000000017941 */ /* 0x000fea0003800000 */
.L_x_1914:
        /* <DEDUP_REMOVED lines=10> */
.L_x_1917:
[----:B------:R-:W-:Y:S05]  /*38b50*/  BSYNC B1 ;  /* 0x0000000000017941 */ /* 0x000fea0003800000 */
.L_x_1916:
        /* <DEDUP_REMOVED lines=10> */
.L_x_1919:
[----:B------:R-:W-:Y:S05]  /*38c00*/  BSYNC B1 ;  /* 0x0000000000017941 */ /* 0x000fea0003800000 */
.L_x_1918:
        /* <DEDUP_REMOVED lines=10> */
.L_x_1921:
[----:B------:R-:W-:Y:S05]  /*38cb0*/  BSYNC B1 ;  /* 0x0000000000017941 */ /* 0x000fea0003800000 */
.L_x_1920:
        /* <DEDUP_REMOVED lines=10> */
.L_x_1923:
[----:B------:R-:W-:Y:S05]  /*38d60*/  BSYNC B1 ;  /* 0x0000000000017941 */ /* 0x000fea0003800000 */
.L_x_1922:
        /* <DEDUP_REMOVED lines=10> */
.L_x_1925:
[----:B------:R-:W-:Y:S05]  /*38e10*/  BSYNC B1 ;  /* 0x0000000000017941 */ /* 0x000fea0003800000 */
.L_x_1924:
        /* <DEDUP_REMOVED lines=10> */
.L_x_1927:
[----:B------:R-:W-:Y:S05]  /*38ec0*/  BSYNC B1 ;  /* 0x0000000000017941 */ /* 0x000fea0003800000 */
.L_x_1926:
        /* <DEDUP_REMOVED lines=10> */
.L_x_1929:
[----:B------:R-:W-:Y:S05]  /*38f70*/  BSYNC B1 ;  /* 0x0000000000017941 */ /* 0x000fea0003800000 */
.L_x_1928:
        /* <DEDUP_REMOVED lines=10> */
.L_x_1931:
[----:B------:R-:W-:Y:S05]  /*39020*/  BSYNC B1 ;  /* 0x0000000000017941 */ /* 0x000fea0003800000 */
.L_x_1930:
        /* <DEDUP_REMOVED lines=10> */
.L_x_1933:
[----:B------:R-:W-:Y:S05]  /*390d0*/  BSYNC B1 ;  /* 0x0000000000017941 */ /* 0x000fea0003800000 */
.L_x_1932:
        /* <DEDUP_REMOVED lines=10> */
.L_x_1935:
[----:B------:R-:W-:Y:S05]  /*39180*/  BSYNC B1 ;  /* 0x0000000000017941 */ /* 0x000fea0003800000 */
.L_x_1934:
        /* <DEDUP_REMOVED lines=10> */
.L_x_1937:
[----:B------:R-:W-:Y:S05]  /*39230*/  BSYNC B1 ;  /* 0x0000000000017941 */ /* 0x000fea0003800000 */
.L_x_1936:
        /* <DEDUP_REMOVED lines=10> */
.L_x_1939:
[----:B------:R-:W-:Y:S05]  /*392e0*/  BSYNC B1 ;  /* 0x0000000000017941 */ /* 0x000fea0003800000 */
.L_x_1938:
        /* <DEDUP_REMOVED lines=10> */
.L_x_1941:
[----:B------:R-:W-:Y:S05]  /*39390*/  BSYNC B1 ;  /* 0x0000000000017941 */ /* 0x000fea0003800000 */
.L_x_1940:
        /* <DEDUP_REMOVED lines=10> */
.L_x_1943:
[----:B------:R-:W-:Y:S05]  /*39440*/  BSYNC B1 ;  /* 0x0000000000017941 */ /* 0x000fea0003800000 */
.L_x_1942:
        /* <DEDUP_REMOVED lines=10> */
.L_x_1945:
[----:B------:R-:W-:Y:S05]  /*394f0*/  BSYNC B1 ;  /* 0x0000000000017941 */ /* 0x000fea0003800000 */
.L_x_1944:
        /* <DEDUP_REMOVED lines=10> */
.L_x_1947:
[----:B------:R-:W-:Y:S05]  /*395a0*/  BSYNC B1 ;  /* 0x0000000000017941 */ /* 0x000fea0003800000 */
.L_x_1946:
        /* <DEDUP_REMOVED lines=10> */
.L_x_1949:
[----:B------:R-:W-:Y:S05]  /*39650*/  BSYNC B1 ;  /* 0x0000000000017941 */ /* 0x000fea0003800000 */
.L_x_1948:
        /* <DEDUP_REMOVED lines=10> */
.L_x_1951:
[----:B------:R-:W-:Y:S05]  /*39700*/  BSYNC B1 ;  /* 0x0000000000017941 */ /* 0x000fea0003800000 */
.L_x_1950:
        /* <DEDUP_REMOVED lines=10> */
.L_x_1953:
[----:B------:R-:W-:Y:S05]  /*397b0*/  BSYNC B1 ;  /* 0x0000000000017941 */ /* 0x000fea0003800000 */
.L_x_1952:
        /* <DEDUP_REMOVED lines=10> */
.L_x_1955:
[----:B------:R-:W-:Y:S05]  /*39860*/  BSYNC B1 ;  /* 0x0000000000017941 */ /* 0x000fea0003800000 */
.L_x_1954:
        /* <DEDUP_REMOVED lines=10> */
.L_x_1957:
[----:B------:R-:W-:Y:S05]  /*39910*/  BSYNC B1 ;  /* 0x0000000000017941 */ /* 0x000fea0003800000 */
.L_x_1956:
        /* <DEDUP_REMOVED lines=10> */
.L_x_1959:
[----:B------:R-:W-:Y:S05]  /*399c0*/  BSYNC B1 ;  /* 0x0000000000017941 */ /* 0x000fea0003800000 */
.L_x_1958:
        /* <DEDUP_REMOVED lines=10> */
.L_x_1961:
[----:B------:R-:W-:Y:S05]  /*39a70*/  BSYNC B1 ;  /* 0x0000000000017941 */ /* 0x000fea0003800000 */
.L_x_1960:
        /* <DEDUP_REMOVED lines=10> */
.L_x_1963:
[----:B------:R-:W-:Y:S05]  /*39b20*/  BSYNC B1 ;  /* 0x0000000000017941 */ /* 0x000fea0003800000 */
.L_x_1962:
        /* <DEDUP_REMOVED lines=10> */
.L_x_1965:
[----:B------:R-:W-:Y:S05]  /*39bd0*/  BSYNC B1 ;  /* 0x0000000000017941 */ /* 0x000fea0003800000 */
.L_x_1964:
        /* <DEDUP_REMOVED lines=10> */
.L_x_1967:
[----:B------:R-:W-:Y:S05]  /*39c80*/  BSYNC B1 ;  /* 0x0000000000017941 */ /* 0x000fea0003800000 */
.L_x_1966:
        /* <DEDUP_REMOVED lines=10> */
.L_x_1969:
[----:B------:R-:W-:Y:S05]  /*39d30*/  BSYNC B1 ;  /* 0x0000000000017941 */ /* 0x000fea0003800000 */
.L_x_1968:
        /* <DEDUP_REMOVED lines=10> */
.L_x_1971:
[----:B------:R-:W-:Y:S05]  /*39de0*/  BSYNC B1 ;  /* 0x0000000000017941 */ /* 0x000fea0003800000 */
.L_x_1970:
        /* <DEDUP_REMOVED lines=10> */
.L_x_1973:
[----:B------:R-:W-:Y:S05]  /*39e90*/  BSYNC B1 ;  /* 0x0000000000017941 */ /* 0x000fea0003800000 */
.L_x_1972:
        /* <DEDUP_REMOVED lines=10> */
.L_x_1975:
[----:B------:R-:W-:Y:S05]  /*39f40*/  BSYNC B1 ;  /* 0x0000000000017941 */ /* 0x000fea0003800000 */
.L_x_1974:
        /* <DEDUP_REMOVED lines=10> */
.L_x_1977:
[----:B------:R-:W-:Y:S05]  /*39ff0*/  BSYNC B1 ;  /* 0x0000000000017941 */ /* 0x000fea0003800000 */
.L_x_1976:
        /* <DEDUP_REMOVED lines=10> */
.L_x_1979:
[----:B------:R-:W-:Y:S05]  /*3a0a0*/  BSYNC B1 ;  /* 0x0000000000017941 */ /* 0x000fea0003800000 */
.L_x_1978:
        /* <DEDUP_REMOVED lines=10> */
.L_x_1981:
[----:B------:R-:W-:Y:S05]  /*3a150*/  BSYNC B1 ;  /* 0x0000000000017941 */ /* 0x000fea0003800000 */
.L_x_1980:
        /* <DEDUP_REMOVED lines=10> */
.L_x_1983:
[----:B------:R-:W-:Y:S05]  /*3a200*/  BSYNC B1 ;  /* 0x0000000000017941 */ /* 0x000fea0003800000 */
.L_x_1982:
        /* <DEDUP_REMOVED lines=10> */
.L_x_1985:
[----:B------:R-:W-:Y:S05]  /*3a2b0*/  BSYNC B1 ;  /* 0x0000000000017941 */ /* 0x000fea0003800000 */
.L_x_1984:
        /* <DEDUP_REMOVED lines=10> */
.L_x_1987:
[----:B------:R-:W-:Y:S05]  /*3a360*/  BSYNC B1 ;  /* 0x0000000000017941 */ /* 0x000fea0003800000 */
.L_x_1986:
        /* <DEDUP_REMOVED lines=10> */
.L_x_1989:
[----:B------:R-:W-:Y:S05]  /*3a410*/  BSYNC B1 ;  /* 0x0000000000017941 */ /* 0x000fea0003800000 */
.L_x_1988:
        /* <DEDUP_REMOVED lines=10> */
.L_x_1991:
[----:B------:R-:W-:Y:S05]  /*3a4c0*/  BSYNC B1 ;  /* 0x0000000000017941 */ /* 0x000fea0003800000 */
.L_x_1990:
        /* <DEDUP_REMOVED lines=10> */
.L_x_1993:
[----:B------:R-:W-:Y:S05]  /*3a570*/  BSYNC B1 ;  /* 0x0000000000017941 */ /* 0x000fea0003800000 */
.L_x_1992:
        /* <DEDUP_REMOVED lines=10> */
.L_x_1995:
[----:B------:R-:W-:Y:S05]  /*3a620*/  BSYNC B1 ;  /* 0x0000000000017941 */ /* 0x000fea0003800000 */
.L_x_1994:
        /* <DEDUP_REMOVED lines=10> */
.L_x_1997:
[----:B------:R-:W-:Y:S05]  /*3a6d0*/  BSYNC B1 ;  /* 0x0000000000017941 */ /* 0x000fea0003800000 */
.L_x_1996:
        /* <DEDUP_REMOVED lines=10> */
.L_x_1999:
[----:B------:R-:W-:Y:S05]  /*3a780*/  BSYNC B1 ;  /* 0x0000000000017941 */ /* 0x000fea0003800000 */
.L_x_1998:
        /* <DEDUP_REMOVED lines=10> */
.L_x_2001:
[----:B------:R-:W-:Y:S05]  /*3a830*/  BSYNC B1 ;  /* 0x0000000000017941 */ /* 0x000fea0003800000 */
.L_x_2000:
        /* <DEDUP_REMOVED lines=10> */
.L_x_2003:
[----:B------:R-:W-:Y:S05]  /*3a8e0*/  BSYNC B1 ;  /* 0x0000000000017941 */ /* 0x000fea0003800000 */
.L_x_2002:
        /* <DEDUP_REMOVED lines=10> */
.L_x_2005:
[----:B------:R-:W-:Y:S05]  /*3a990*/  BSYNC B1 ;  /* 0x0000000000017941 */ /* 0x000fea0003800000 */
.L_x_2004:
        /* <DEDUP_REMOVED lines=10> */
.L_x_2007:
[----:B------:R-:W-:Y:S05]  /*3aa40*/  BSYNC B1 ;  /* 0x0000000000017941 */ /* 0x000fea0003800000 */
.L_x_2006:
        /* <DEDUP_REMOVED lines=10> */
.L_x_2009:
[----:B------:R-:W-:Y:S05]  /*3aaf0*/  BSYNC B1 ;  /* 0x0000000000017941 */ /* 0x000fea0003800000 */
.L_x_2008:
        /* <DEDUP_REMOVED lines=10> */
.L_x_2011:
[----:B------:R-:W-:Y:S05]  /*3aba0*/  BSYNC B1 ;  /* 0x0000000000017941 */ /* 0x000fea0003800000 */
.L_x_2010:
        /* <DEDUP_REMOVED lines=10> */
.L_x_2013:
[----:B------:R-:W-:Y:S05]  /*3ac50*/  BSYNC B1 ;  /* 0x0000000000017941 */ /* 0x000fea0003800000 */
.L_x_2012:
        /* <DEDUP_REMOVED lines=10> */
.L_x_2015:
[----:B------:R-:W-:Y:S05]  /*3ad00*/  BSYNC B1 ;  /* 0x0000000000017941 */ /* 0x000fea0003800000 */
.L_x_2014:
        /* <DEDUP_REMOVED lines=10> */
.L_x_2017:
[----:B------:R-:W-:Y:S05]  /*3adb0*/  BSYNC B1 ;  /* 0x0000000000017941 */ /* 0x000fea0003800000 */
.L_x_2016:
        /* <DEDUP_REMOVED lines=10> */
.L_x_2019:
[----:B------:R-:W-:Y:S05]  /*3ae60*/  BSYNC B1 ;  /* 0x0000000000017941 */ /* 0x000fea0003800000 */
.L_x_2018:
        /* <DEDUP_REMOVED lines=10> */
.L_x_2021:
[----:B------:R-:W-:Y:S05]  /*3af10*/  BSYNC B1 ;  /* 0x0000000000017941 */ /* 0x000fea0003800000 */
.L_x_2020:
        /* <DEDUP_REMOVED lines=10> */
.L_x_2023:
[----:B------:R-:W-:Y:S05]  /*3afc0*/  BSYNC B1 ;  /* 0x0000000000017941 */ /* 0x000fea0003800000 */
.L_x_2022:
        /* <DEDUP_REMOVED lines=10> */
.L_x_2025:
[----:B------:R-:W-:Y:S05]  /*3b070*/  BSYNC B1 ;  /* 0x0000000000017941 */ /* 0x000fea0003800000 */
.L_x_2024:
        /* <DEDUP_REMOVED lines=10> */
.L_x_2027:
[----:B------:R-:W-:Y:S05]  /*3b120*/  BSYNC B1 ;  /* 0x0000000000017941 */ /* 0x000fea0003800000 */
.L_x_2026:
        /* <DEDUP_REMOVED lines=10> */
.L_x_2029:
[----:B------:R-:W-:Y:S05]  /*3b1d0*/  BSYNC B1 ;  /* 0x0000000000017941 */ /* 0x000fea0003800000 */
.L_x_2028:
        /* <DEDUP_REMOVED lines=10> */
.L_x_2031:
[----:B------:R-:W-:Y:S05]  /*3b280*/  BSYNC B1 ;  /* 0x0000000000017941 */ /* 0x000fea0003800000 */
.L_x_2030:
        /* <DEDUP_REMOVED lines=10> */
.L_x_2033:
[----:B------:R-:W-:Y:S05]  /*3b330*/  BSYNC B1 ;  /* 0x0000000000017941 */ /* 0x000fea0003800000 */
.L_x_2032:
        /* <DEDUP_REMOVED lines=10> */
.L_x_2035:
[----:B------:R-:W-:Y:S05]  /*3b3e0*/  BSYNC B1 ;  /* 0x0000000000017941 */ /* 0x000fea0003800000 */
.L_x_2034:
        /* <DEDUP_REMOVED lines=10> */
.L_x_2037:
[----:B------:R-:W-:Y:S05]  /*3b490*/  BSYNC B1 ;  /* 0x0000000000017941 */ /* 0x000fea0003800000 */
.L_x_2036:
        /* <DEDUP_REMOVED lines=10> */
.L_x_2039:
[----:B------:R-:W-:Y:S05]  /*3b540*/  BSYNC B1 ;  /* 0x0000000000017941 */ /* 0x000fea0003800000 */
.L_x_2038:
        /* <DEDUP_REMOVED lines=10> */
.L_x_2041:
[----:B------:R-:W-:Y:S05]  /*3b5f0*/  BSYNC B1 ;  /* 0x0000000000017941 */ /* 0x000fea0003800000 */
.L_x_2040:
        /* <DEDUP_REMOVED lines=10> */
.L_x_2043:
[----:B------:R-:W-:Y:S05]  /*3b6a0*/  BSYNC B1 ;  /* 0x0000000000017941 */ /* 0x000fea0003800000 */
.L_x_2042:
        /* <DEDUP_REMOVED lines=10> */
.L_x_2045:
[----:B------:R-:W-:Y:S05]  /*3b750*/  BSYNC B1 ;  /* 0x0000000000017941 */ /* 0x000fea0003800000 */
.L_x_2044:
        /* <DEDUP_REMOVED lines=10> */
.L_x_2047:
[----:B------:R-:W-:Y:S05]  /*3b800*/  BSYNC B1 ;  /* 0x0000000000017941 */ /* 0x000fea0003800000 */
.L_x_2046:
        /* <DEDUP_REMOVED lines=10> */
.L_x_2049:
[----:B------:R-:W-:Y:S05]  /*3b8b0*/  BSYNC B1 ;  /* 0x0000000000017941 */ /* 0x000fea0003800000 */
.L_x_2048:
[----:B-----5:R-:W-:Y:S01]  /*3b8c0*/  IMAD.U32 R5, R3, 0x10000, RZ ;  /* 0x0001000003057824 */ /* 0x020fe200078e00ff */
[----:B------:R-:W-:Y:S03]  /*3b8d0*/  BSSY B1, `(.L_x_2050) ;  /* 0x0000008000017945 */ /* 0x000fe60003800000 */
[----:B------:R-:W-:-:S04]  /*3b8e0*/  FMUL R4, R5, R16 ;  /* 0x0000001005047220 */ /* 0x000fc80000400000 */
[----:B------:R-:W-:-:S05]  /*3b8f0*/  FFMA R4, R139, R2, R4 ;  /* 0x000000028b047223 */ /* 0x000fca0000000004 */
[----:B------:R-:W-:-:S05]  /*3b900*/  F2FP.BF16.F32.PACK_AB R4, RZ, R4 ;  /* 0x00000004ff04723e */ /* 0x000fca00000010ff */
[----:B------:R0:W-:Y:S01]  /*3b910*/  @P5 STG.E.U16 desc[UR36][R162.64+0x3c2], R4 ;  /* 0x0003c204a2005986 */ /* 0x0001e2000c101524 */
[----:B------:R-:W-:-:S13]  /*3b920*/  ISETP.GT.AND P5, PT, R0, 0x180, P6 ;  /* 0x000001800000780c */ /* 0x000fda00037a4270 */
[----:B0-----:R-:W-:Y:S05]  /*3b930*/  @!P5 BRA `(.L_x_2051) ;  /* 0x000000000004d947 */ /* 0x001fea0003800000 */
[----:B------:R0:W5:Y:S02]  /*3b940*/  LDG.E.LTC128B.U16 R3, desc[UR36][R8.64+0x3d0] ;  /* 0x0003d02408037981 */ /* 0x000164000c1e1520 */
.L_x_2051:
[----:B------:R-:W-:Y:S05]  /*3b950*/  BSYNC B1 ;  /* 0x0000000000017941 */ /* 0x000fea0003800000 */
.L_x_2050:
        /* <DEDUP_REMOVED lines=9> */
.L_x_2053:
[----:B------:R-:W-:Y:S05]  /*3b9f0*/  BSYNC B1 ;  /* 0x0000000000017941 */ /* 0x000fea0003800000 */
.L_x_2052:
[----:B-----5:R-:W-:Y:S01]  /*3ba00*/  IMAD.U32 R5, R3, 0x10000, RZ ;  /* 0x0001000003057824 */ /* 0x020fe200078e00ff */
[----:B------:R-:W-:Y:S01]  /*3ba10*/  ISETP.GT.AND P6, PT, R0, 0x188, P6 ;  /* 0x000001880000780c */ /* 0x000fe200037c4270 */
[----:B------:R-:W-:Y:S02]  /*3ba20*/  BSSY B1, `(.L_x_2054) ;  /* 0x0000007000017945 */ /* 0x000fe40003800000 */
[----:B------:R-:W-:-:S04]  /*3ba30*/  FMUL R4, R5, R16 ;  /* 0x0000001005047220 */ /* 0x000fc80000400000 */
[----:B------:R-:W-:-:S05]  /*3ba40*/  FFMA R4, R141, R2, R4 ;  /* 0x000000028d047223 */ /* 0x000fca0000000004 */
[----:B------:R-:W-:-:S05]  /*3ba50*/  F2FP.BF16.F32.PACK_AB R4, RZ, R4 ;  /* 0x00000004ff04723e */ /* 0x000fca00000010ff */
[----:B------:R0:W-:Y:S01]  /*3ba60*/  @P5 STG.E.U16 desc[UR36][R160.64+0x3d2], R4 ;  /* 0x0003d204a0005986 */ /* 0x0001e2000c101524 */
[----:B------:R-:W-:Y:S05]  /*3ba70*/  @!P6 BRA `(.L_x_2055) ;  /* 0x000000000004e947 */ /* 0x000fea0003800000 */
[----:B------:R0:W5:Y:S02]  /*3ba80*/  LDG.E.LTC128B.U16 R3, desc[UR36][R6.64+0x3d0] ;  /* 0x0003d02406037981 */ /* 0x000164000c1e1520 */
.L_x_2055:
[----:B------:R-:W-:Y:S05]  /*3ba90*/  BSYNC B1 ;  /* 0x0000000000017941 */ /* 0x000fea0003800000 */
.L_x_2054:
        /* <DEDUP_REMOVED lines=9> */
.L_x_2057:
[----:B------:R-:W-:Y:S05]  /*3bb30*/  BSYNC B1 ;  /* 0x0000000000017941 */ /* 0x000fea0003800000 */
.L_x_2056:
[----:B0----5:R-:W-:Y:S01]  /*3bb40*/  IMAD.U32 R5, R3, 0x10000, RZ ;  /* 0x0001000003057824 */ /* 0x021fe200078e00ff */
        /* <DEDUP_REMOVED lines=8> */
.L_x_2059:
[----:B------:R-:W-:Y:S05]  /*3bbd0*/  BSYNC B1 ;  /* 0x0000000000017941 */ /* 0x000fea0003800000 */
.L_x_2058:
        /* <DEDUP_REMOVED lines=9> */
.L_x_2061:
[----:B------:R-:W-:Y:S05]  /*3bc70*/  BSYNC B1 ;  /* 0x0000000000017941 */ /* 0x000fea0003800000 */
.L_x_2060:
        /* <DEDUP_REMOVED lines=9> */
.L_x_2063:
[----:B------:R-:W-:Y:S05]  /*3bd10*/  BSYNC B1 ;  /* 0x0000000000017941 */ /* 0x000fea0003800000 */
.L_x_2062:
        /* <DEDUP_REMOVED lines=9> */
.L_x_2065:
[----:B------:R-:W-:Y:S05]  /*3bdb0*/  BSYNC B1 ;  /* 0x0000000000017941 */ /* 0x000fea0003800000 */
.L_x_2064:
        /* <DEDUP_REMOVED lines=9> */
.L_x_2067:
[----:B------:R-:W-:Y:S05]  /*3be50*/  BSYNC B1 ;  /* 0x0000000000017941 */ /* 0x000fea0003800000 */
.L_x_2066:
        /* <DEDUP_REMOVED lines=9> */
.L_x_2069:
[----:B------:R-:W-:Y:S05]  /*3bef0*/  BSYNC B1 ;  /* 0x0000000000017941 */ /* 0x000fea0003800000 */
.L_x_2068:
        /* <DEDUP_REMOVED lines=9> */
.L_x_2071:
[----:B------:R-:W-:Y:S05]  /*3bf90*/  BSYNC B1 ;  /* 0x0000000000017941 */ /* 0x000fea0003800000 */
.L_x_2070:
        /* <DEDUP_REMOVED lines=9> */
.L_x_2073:
[----:B------:R-:W-:Y:S05]  /*3c030*/  BSYNC B1 ;  /* 0x0000000000017941 */ /* 0x000fea0003800000 */
.L_x_2072:
[----:B------:R-:W-:Y:S05]  /*3c040*/  @!P0 BRA `(.L_x_2074) ;  /* 0x0000018400688947 */ /* 0x000fea0003800000 */
[----:B-----5:R-:W-:-:S04]  /*3c050*/  IMAD.U32 R3, R3, 0x10000, RZ ;  /* 0x0001000003037824 */ /* 0x020fc800078e00ff */
[----:B------:R-:W-:-:S04]  /*3c060*/  FMUL R0, R3, R16 ;  /* 0x0000001003007220 */ /* 0x000fc80000400000 */
[----:B------:R-:W-:-:S05]  /*3c070*/  FFMA R0, R151, R2, R0 ;  /* 0x0000000297007223 */ /* 0x000fca0000000000 */
[----:B------:R-:W-:-:S05]  /*3c080*/  F2FP.BF16.F32.PACK_AB R0, RZ, R0 ;  /* 0x00000000ff00723e */ /* 0x000fca00000010ff */
[----:B------:R0:W-:Y:S01]  /*3c090*/  STG.E.U16 desc[UR36][R162.64+0x3f2], R0 ;  /* 0x0003f200a2007986 */ /* 0x0001e2000c101524 */
[----:B------:R-:W-:Y:S05]  /*3c0a0*/  BRA `(.L_x_2074) ;  /* 0x0000018400507947 */ /* 0x000fea0003800000 */
.L_x_35:
[----:B------:R-:W2:Y:S01]  /*3c0b0*/  LDL.LU R6, [R1+0xc08] ;  /* 0x000c080001067983 */ /* 0x000ea20000300800 */
[----:B------:R-:W-:-:S03]  /*3c0c0*/  ULDC.64 UR4, c[0x0][0x5c0] ;  /* 0x0001700000047ab9 */ /* 0x000fc60000000a00 */
[----:B------:R-:W3:Y:S04]  /*3c0d0*/  LDL.LU R235, [R1+0xc9c] ;  /* 0x000c9c0001eb7983 */ /* 0x000ee80000300800 */
[----:B------:R-:W5:Y:S04]  /*3c0e0*/  LDL.LU R234, [R1+0xca0] ;  /* 0x000ca00001ea7983 */ /* 0x000f680000300800 */
[----:B------:R-:W4:Y:S04]  /*3c0f0*/  LDL.LU R233, [R1+0xca4] ;  /* 0x000ca40001e97983 */ /* 0x000f280000300800 */
        /* <DEDUP_REMOVED lines=85> */
[----:B------:R-:W4:Y:S01]  /*3c650*/  LDL.LU R13, [R1+0xdfc] ;  /* 0x000dfc00010d7983 */ /* 0x000f220000300800 */
[----:B------:R-:W-:-:S03]  /*3c660*/  LEA R10, P0, R4, UR4, 0x1 ;  /* 0x00000004040a7c11 */ /* 0x000fc6000f8008ff */
[----:B------:R-:W2:Y:S01]  /*3c670*/  LDL.LU R5, [R1+0xc04] ;  /* 0x000c040001057983 */ /* 0x000ea20000300800 */
[----:B------:R-:W-:-:S03]  /*3c680*/  LEA.HI.X R11, R4, UR5, R20, 0x1, P0 ;  /* 0x00000005040b7c11 */ /* 0x000fc600080f0c14 */
[----:B------:R-:W3:Y:S01]  /*3c690*/  LDL.LU R4, [R1+0xc00] ;  /* 0x000c000001047983 */ /* 0x000ee20000300800 */
[----:B------:R-:W-:-:S03]  /*3c6a0*/  ISETP.GT.AND P3, PT, R3, 0x1, PT ;  /* 0x000000010300780c */ /* 0x000fc60003f64270 */
[----:B------:R-:W5:Y:S01]  /*3c6b0*/  LDL.LU R20, [R1+0xc98] ;  /* 0x000c980001147983 */ /* 0x000f620000300800 */
[----:B------:R-:W-:Y:S01]  /*3c6c0*/  ISETP.GT.AND P0, PT, R0, RZ, P3 ;  /* 0x000000ff0000720c */ /* 0x000fe20001f04270 */
[----:B--2---:R-:W-:-:S05]  /*3c6d0*/  FMUL R5, R5, R2 ;  /* 0x0000000205057220 */ /* 0x004fca0000400000 */
[----:B------:R-:W-:-:S07]  /*3c6e0*/  F2FP.BF16.F32.PACK_AB R5, RZ, R5 ;  /* 0x00000005ff05723e */ /* 0x000fce00000010ff */
[----:B------:R0:W-:Y:S04]  /*3c6f0*/  @P0 STG.E.U16 desc[UR36][R10.64+0x2], R5 ;  /* 0x000002050a000986 */ /* 0x0001e8000c101524 */
[----:B0-----:R-:W2:Y:S01]  /*3c700*/  LDL.LU R5, [R1+0xc0c] ;  /* 0x000c0c0001057983 */ /* 0x001ea20000300800 */
[-C--:B---3--:R-:W-:Y:S01]  /*3c710*/  FMUL R4, R4, R2.reuse ;  /* 0x0000000204047220 */ /* 0x088fe20000400000 */
[----:B------:R-:W-:-:S04]  /*3c720*/  FMUL R6, R6, R2 ;  /* 0x0000000206067220 */ /* 0x000fc80000400000 */
[----:B------:R-:W-:Y:S01]  /*3c730*/  F2FP.BF16.F32.PACK_AB R4, RZ, R4 ;  /* 0x00000004ff04723e */ /* 0x000fe200000010ff */
[----:B------:R-:W-:Y:S01]  /*3c740*/  USHF.L.U32 UR5, UR6, 0x4, URZ ;  /* 0x0000000406057899 */ /* 0x000fe2000800063f */
[----:B------:R-:W-:Y:S02]  /*3c750*/  ISETP.GT.AND P2, PT, R0, 0x8, P5 ;  /* 0x000000080000780c */ /* 0x000fe40002f44270 */
[----:B------:R-:W-:Y:S01]  /*3c760*/  PRMT R7, R4, 0x7610, R7 ;  /* 0x0000761004077816 */ /* 0x000fe20000000007 */
[----:B------:R-:W-:Y:S01]  /*3c770*/  USHF.L.U64.HI UR4, UR6, 0x4, UR7 ;  /* 0x0000000406047899 */ /* 0x000fe20008010207 */
[----:B------:R-:W-:-:S03]  /*3c780*/  F2FP.BF16.F32.PACK_AB R4, RZ, R6 ;  /* 0x00000006ff04723e */ /* 0x000fc600000010ff */
[----:B------:R0:W-:Y:S01]  /*3c790*/  @P1 STG.E.U16 desc[UR36][R10.64], R7 ;  /* 0x000000070a001986 */ /* 0x0001e2000c101524 */
[----:B------:R-:W-:Y:S02]  /*3c7a0*/  IADD3 R6, P1, R10, UR5, RZ ;  /* 0x000000050a067c10 */ /* 0x000fe4000ff3e0ff */
[----:B------:R-:W-:Y:S02]  /*3c7b0*/  ISETP.GT.AND P0, PT, R0, 0x8, P3 ;  /* 0x000000080000780c */ /* 0x000fe40001f04270 */
[----:B0-----:R-:W-:-:S05]  /*3c7c0*/  IADD3.X R7, R11, UR4, RZ, P1, !PT ;  /* 0x000000040b077c10 */ /* 0x001fca0008ffe4ff */
[----:B------:R2:W-:Y:S02]  /*3c7d0*/  @P2 STG.E.U16 desc[UR36][R6.64], R4 ;  /* 0x0000000406002986 */ /* 0x0005e4000c101524 */
[----:B--2---:R-:W-:-:S05]  /*3c7e0*/  FMUL R4, R5, R2 ;  /* 0x0000000205047220 */ /* 0x004fca0000400000 */
[----:B------:R-:W-:Y:S01]  /*3c7f0*/  F2FP.BF16.F32.PACK_AB R4, RZ, R4 ;  /* 0x00000004ff04723e */ /* 0x000fe200000010ff */
[----:B------:R-:W-:-:S03]  /*3c800*/  @P0 IMAD.MOV.U32 R5, RZ, RZ, R7 ;  /* 0x000000ffff050224 */ /* 0x000fc600078e0007 */
[----:B------:R-:W-:Y:S01]  /*3c810*/  PRMT R8, R4, 0x7610, R8 ;  /* 0x0000761004087816 */ /* 0x000fe20000000008 */
[----:B------:R-:W-:-:S05]  /*3c820*/  @P0 IMAD.MOV.U32 R4, RZ, RZ, R6 ;  /* 0x000000ffff040224 */ /* 0x000fca00078e0006 */
[----:B------:R0:W-:Y:S04]  /*3c830*/  @P0 STG.E.U16 desc[UR36][R4.64+0x2], R8 ;  /* 0x0000020804000986 */ /* 0x0001e8000c101524 */
[----:B0-----:R-:W2:Y:S04]  /*3c840*/  LDL.LU R4, [R1+0xc10] ;  /* 0x000c100001047983 */ /* 0x001ea80000300800 */
[----:B------:R-:W3:Y:S04]  /*3c850*/  LDL.LU R5, [R1+0xc14] ;  /* 0x000c140001057983 */ /* 0x000ee80000300800 */
[----:B------:R-:W4:Y:S01]  /*3c860*/  LDL.LU R8, [R1+0xc18] ;  /* 0x000c180001087983 */ /* 0x000f220000300800 */
[----:B------:R-:W-:-:S02]  /*3c870*/  ISETP.GT.AND P2, PT, R3, 0x8, PT ;  /* 0x000000080300780c */ /* 0x000fc40003f44270 */
[----:B------:R-:W-:Y:S02]  /*3c880*/  ISETP.GT.AND P3, PT, R3, 0x9, PT ;  /* 0x000000090300780c */ /* 0x000fe40003f64270 */
[C---:B------:R-:W-:Y:S02]  /*3c890*/  ISETP.GT.AND P0, PT, R0.reuse, RZ, P2 ;  /* 0x000000ff0000720c */ /* 0x040fe40001704270 */
[C---:B------:R-:W-:Y:S02]  /*3c8a0*/  ISETP.GT.AND P1, PT, R0.reuse, RZ, P3 ;  /* 0x000000ff0000720c */ /* 0x040fe40001f24270 */
[----:B------:R-:W-:Y:S01]  /*3c8b0*/  ISETP.GT.AND P2, PT, R0, 0x8, P2 ;  /* 0x000000080000780c */ /* 0x000fe20001744270 */
[-C--:B--2---:R-:W-:Y:S01]  /*3c8c0*/  FMUL R4, R4, R2.reuse ;  /* 0x0000000204047220 */ /* 0x084fe20000400000 */
[----:B---3--:R-:W-:-:S04]  /*3c8d0*/  FMUL R5, R5, R2 ;  /* 0x0000000205057220 */ /* 0x008fc80000400000 */
[----:B------:R-:W-:Y:S01]  /*3c8e0*/  F2FP.BF16.F32.PACK_AB R4, RZ, R4 ;  /* 0x00000004ff04723e */ /* 0x000fe200000010ff */
[----:B----4-:R-:W-:Y:S01]  /*3c8f0*/  FMUL R8, R8, R2 ;  /* 0x0000000208087220 */ /* 0x010fe20000400000 */
[----:B------:R-:W-:Y:S02]  /*3c900*/  F2FP.BF16.F32.PACK_AB R5, RZ, R5 ;  /* 0x00000005ff05723e */ /* 0x000fe400000010ff */
[----:B------:R-:W-:Y:S02]  /*3c910*/  PRMT R9, R4, 0x7610, R9 ;  /* 0x0000761004097816 */ /* 0x000fe40000000009 */
[----:B------:R-:W-:Y:S01]  /*3c920*/  F2FP.BF16.F32.PACK_AB R4, RZ, R8 ;  /* 0x00000008ff04723e */ /* 0x000fe200000010ff */
[----:B------:R0:W-:Y:S03]  /*3c930*/  @P1 STG.E.U16 desc[UR36][R10.64+0x12], R5 ;  /* 0x000012050a001986 */ /* 0x0001e6000c101524 */
[----:B------:R-:W-:Y:S01]  /*3c940*/  PRMT R8, R4, 0x7610, R8 ;  /* 0x0000761004087816 */ /* 0x000fe20000000008 */
[----:B------:R-:W-:Y:S01]  /*3c950*/  @P2 IMAD.MOV.U32 R4, RZ, RZ, R6 ;  /* 0x000000ffff042224 */ /* 0x000fe200078e0006 */
[----:B------:R1:W-:Y:S01]  /*3c960*/  @P0 STG.E.U16 desc[UR36][R10.64+0x10], R9 ;  /* 0x000010090a000986 */ /* 0x0003e2000c101524 */
[----:B0-----:R-:W-:-:S03]  /*3c970*/  @P2 IMAD.MOV.U32 R5, RZ, RZ, R7 ;  /* 0x000000ffff052224 */ /* 0x001fc600078e0007 */
[----:B-1----:R-:W2:Y:S04]  /*3c980*/  LDL.LU R9, [R1+0xc94] ;  /* 0x000c940001097983 */ /* 0x002ea80000300800 */
[----:B------:R0:W-:Y:S04]  /*3c990*/  @P2 STG.E.U16 desc[UR36][R4.64+0x10], R8 ;  /* 0x0000100804002986 */ /* 0x0001e8000c101524 */
[----:B0-----:R-:W3:Y:S01]  /*3c9a0*/  LDL.LU R5, [R1+0xc1c] ;  /* 0x000c1c0001057983 */ /* 0x001ee20000300800 */
[----:B------:R-:W-:Y:S01]  /*3c9b0*/  ISETP.GT.AND P0, PT, R0, 0x8, P3 ;  /* 0x000000080000780c */ /* 0x000fe20001f04270 */
[----:B---3--:R-:W-:-:S05]  /*3c9c0*/  FMUL R4, R5, R2 ;  /* 0x0000000205047220 */ /* 0x008fca0000400000 */
[----:B------:R-:W-:-:S07]  /*3c9d0*/  F2FP.BF16.F32.PACK_AB R4, RZ, R4 ;  /* 0x00000004ff04723e */ /* 0x000fce00000010ff */
[----:B------:R-:W-:Y:S01]  /*3c9e0*/  @P0 IMAD.MOV.U32 R5, RZ, RZ, R7 ;  /* 0x000000ffff050224 */ /* 0x000fe200078e0007 */
[----:B------:R-:W-:Y:S01]  /*3c9f0*/  PRMT R8, R4, 0x7610, R8 ;  /* 0x0000761004087816 */ /* 0x000fe20000000008 */
[----:B------:R-:W-:-:S05]  /*3ca00*/  @P0 IMAD.MOV.U32 R4, RZ, RZ, R6 ;  /* 0x000000ffff040224 */ /* 0x000fca00078e0006 */
[----:B------:R0:W-:Y:S04]  /*3ca10*/  @P0 STG.E.U16 desc[UR36][R4.64+0x12], R8 ;  /* 0x0000120804000986 */ /* 0x0001e8000c101524 */
[----:B0-----:R-:W3:Y:S01]  /*3ca20*/  LDL.LU R4, [R1+0xc20] ;  /* 0x000c200001047983 */ /* 0x001ee20000300800 */
[----:B------:R-:W-:-:S03]  /*3ca30*/  ISETP.GT.AND P2, PT, R3, 0x10, PT ;  /* 0x000000100300780c */ /* 0x000fc60003f44270 */
[----:B------:R-:W4:Y:S01]  /*3ca40*/  LDL.LU R5, [R1+0xc28] ;  /* 0x000c280001057983 */ /* 0x000f220000300800 */
[----:B------:R-:W-:Y:S01]  /*3ca50*/  ISETP.GT.AND P0, PT, R0, RZ, P2 ;  /* 0x000000ff0000720c */ /* 0x000fe20001704270 */
[----:B---3--:R-:W-:-:S05]  /*3ca60*/  FMUL R4, R4, R2 ;  /* 0x0000000204047220 */ /* 0x008fca0000400000 */
[----:B------:R-:W-:-:S07]  /*3ca70*/  F2FP.BF16.F32.PACK_AB R4, RZ, R4 ;  /* 0x00000004ff04723e */ /* 0x000fce00000010ff */
[----:B------:R0:W-:Y:S04]  /*3ca80*/  @P0 STG.E.U16 desc[UR36][R10.64+0x20], R4 ;  /* 0x000020040a000986 */ /* 0x0001e8000c101524 */
[----:B0-----:R-:W3:Y:S01]  /*3ca90*/  LDL.LU R4, [R1+0xc24] ;  /* 0x000c240001047983 */ /* 0x001ee20000300800 */
[----:B------:R-:W-:-:S04]  /*3caa0*/  ISETP.GT.AND P1, PT, R3, 0x11, PT ;  /* 0x000000110300780c */ /* 0x000fc80003f24270 */
[----:B------:R-:W-:Y:S01]  /*3cab0*/  ISETP.GT.AND P0, PT, R0, RZ, P1 ;  /* 0x000000ff0000720c */ /* 0x000fe20000f04270 */
[----:B---3--:R-:W-:-:S05]  /*3cac0*/  FMUL R4, R4, R2 ;  /* 0x0000000204047220 */ /* 0x008fca0000400000 */
[----:B------:R-:W-:-:S07]  /*3cad0*/  F2FP.BF16.F32.PACK_AB R4, RZ, R4 ;  /* 0x00000004ff04723e */ /* 0x000fce00000010ff */
[----:B------:R4:W-:Y:S01]  /*3cae0*/  @P0 STG.E.U16 desc[UR36][R10.64+0x22], R4 ;  /* 0x000022040a000986 */ /* 0x0009e2000c101524 */
[----:B------:R-:W-:Y:S01]  /*3caf0*/  ISETP.GT.AND P0, PT, R0, 0x8, P2 ;  /* 0x000000080000780c */ /* 0x000fe20001704270 */
[----:B----4-:R-:W-:-:S05]  /*3cb00*/  FMUL R4, R5, R2 ;  /* 0x0000000205047220 */ /* 0x010fca0000400000 */
[----:B------:R-:W-:-:S07]  /*3cb10*/  F2FP.BF16.F32.PACK_AB R4, RZ, R4 ;  /* 0x00000004ff04723e */ /* 0x000fce00000010ff */
[----:B------:R-:W-:Y:S01]  /*3cb20*/  @P0 IMAD.MOV.U32 R5, RZ, RZ, R7 ;  /* 0x000000ffff050224 */ /* 0x000fe200078e0007 */
[----:B------:R-:W-:Y:S01]  /*3cb30*/  PRMT R8, R4, 0x7610, R8 ;  /* 0x0000761004087816 */ /* 0x000fe20000000008 */
[----:B------:R-:W-:-:S05]  /*3cb40*/  @P0 IMAD.MOV.U32 R4, RZ, RZ, R6 ;  /* 0x000000ffff040224 */ /* 0x000fca00078e0006 */
        /* <DEDUP_REMOVED lines=178> */
[----:B------:R-:W-:-:S04]  /*3d670*/  ISETP.GT.AND P2, PT, R3, 0x48, PT ;  /* 0x000000480300780c */ /* 0x000fc80003f44270 */
[----:B------:R-:W-:Y:S02]  /*3d680*/  ISETP.GT.AND P0, PT, R0, RZ, P2 ;  /* 0x000000ff0000720c */ /* 0x000fe40001704270 */
[----:B------:R-:W-:Y:S01]  /*3d690*/  ISETP.GT.AND P1, PT, R3, 0x49, PT ;  /* 0x000000490300780c */ /* 0x000fe20003f24270 */
[----:B---3--:R-:W-:-:S05]  /*3d6a0*/  FMUL R4, R5, R2 ;  /* 0x0000000205047220 */ /* 0x008fca0000400000 */
[----:B------:R-:W-:-:S05]  /*3d6b0*/  F2FP.BF16.F32.PACK_AB R4, RZ, R4 ;  /* 0x00000004ff04723e */ /* 0x000fca00000010ff */
[----:B------:R2:W-:Y:S01]  /*3d6c0*/  @P0 STG.E.U16 desc[UR36][R10.64+0x90], R4 ;  /* 0x000090040a000986 */ /* 0x0005e2000c101524 */
[----:B------:R-:W-:Y:S01]  /*3d6d0*/  ISETP.GT.AND P0, PT, R0, RZ, P1 ;  /* 0x000000ff0000720c */ /* 0x000fe20000f04270 */
[----:B--2---:R-:W-:-:S05]  /*3d6e0*/  FMUL R4, R9, R2 ;  /* 0x0000000209047220 */ /* 0x004fca0000400000 */
[----:B------:R-:W-:-:S07]  /*3d6f0*/  F2FP.BF16.F32.PACK_AB R4, RZ, R4 ;  /* 0x00000004ff04723e */ /* 0x000fce00000010ff */
[----:B------:R5:W-:Y:S01]  /*3d700*/  @P0 STG.E.U16 desc[UR36][R10.64+0x92], R4 ;  /* 0x000092040a000986 */ /* 0x000be2000c101524 */
[----:B------:R-:W-:Y:S01]  /*3d710*/  ISETP.GT.AND P0, PT, R0, 0x8, P2 ;  /* 0x000000080000780c */ /* 0x000fe20001704270 */
[----:B-----5:R-:W-:-:S05]  /*3d720*/  FMUL R4, R20, R2 ;  /* 0x0000000214047220 */ /* 0x020fca0000400000 */
[----:B------:R-:W-:-:S07]  /*3d730*/  F2FP.BF16.F32.PACK_AB R4, RZ, R4 ;  /* 0x00000004ff04723e */ /* 0x000fce00000010ff */
[----:B------:R-:W-:Y:S01]  /*3d740*/  @P0 IMAD.MOV.U32 R5, RZ, RZ, R7 ;  /* 0x000000ffff050224 */ /* 0x000fe200078e0007 */
[----:B------:R-:W-:Y:S01]  /*3d750*/  PRMT R8, R4, 0x7610, R8 ;  /* 0x0000761004087816 */ /* 0x000fe20000000008 */
[----:B------:R-:W-:-:S05]  /*3d760*/  @P0 IMAD.MOV.U32 R4, RZ, RZ, R6 ;  /* 0x000000ffff040224 */ /* 0x000fca00078e0006 */
[----:B------:R0:W-:Y:S01]  /*3d770*/  @P0 STG.E.U16 desc[UR36][R4.64+0x90], R8 ;  /* 0x0000900804000986 */ /* 0x0001e2000c101524 */
[----:B------:R-:W-:Y:S01]  /*3d780*/  ISETP.GT.AND P0, PT, R0, 0x8, P1 ;  /* 0x000000080000780c */ /* 0x000fe20000f04270 */
[----:B0-----:R-:W-:-:S05]  /*3d790*/  FMUL R4, R235, R2 ;  /* 0x00000002eb047220 */ /* 0x001fca0000400000 */
[----:B------:R-:W-:-:S07]  /*3d7a0*/  F2FP.BF16.F32.PACK_AB R4, RZ, R4 ;  /* 0x00000004ff04723e */ /* 0x000fce00000010ff */
[----:B------:R-:W-:Y:S01]  /*3d7b0*/  @P0 IMAD.MOV.U32 R5, RZ, RZ, R7 ;  /* 0x000000ffff050224 */ /* 0x000fe200078e0007 */
[----:B------:R-:W-:Y:S01]  /*3d7c0*/  PRMT R8, R4, 0x7610, R8 ;  /* 0x0000761004087816 */ /* 0x000fe20000000008 */
[----:B------:R-:W-:Y:S01]  /*3d7d0*/  @P0 IMAD.MOV.U32 R4, RZ, RZ, R6 ;  /* 0x000000ffff040224 */ /* 0x000fe200078e0006 */
[----:B------:R-:W-:-:S04]  /*3d7e0*/  ISETP.GT.AND P2, PT, R3, 0x50, PT ;  /* 0x000000500300780c */ /* 0x000fc80003f44270 */
[----:B------:R0:W-:Y:S01]  /*3d7f0*/  @P0 STG.E.U16 desc[UR36][R4.64+0x92], R8 ;  /* 0x0000920804000986 */ /* 0x0001e2000c101524 */
[----:B------:R-:W-:Y:S02]  /*3d800*/  ISETP.GT.AND P0, PT, R0, RZ, P2 ;  /* 0x000000ff0000720c */ /* 0x000fe40001704270 */
[----:B------:R-:W-:Y:S01]  /*3d810*/  ISETP.GT.AND P1, PT, R3, 0x51, PT ;  /* 0x000000510300780c */ /* 0x000fe20003f24270 */
[----:B0-----:R-:W-:-:S05]  /*3d820*/  FMUL R4, R234, R2 ;  /* 0x00000002ea047220 */ /* 0x001fca0000400000 */
[----:B------:R-:W-:-:S05]  /*3d830*/  F2FP.BF16.F32.PACK_AB R4, RZ, R4 ;  /* 0x00000004ff04723e */ /* 0x000fca00000010ff */
[----:B------:R0:W-:Y:S01]  /*3d840*/  @P0 STG.E.U16 desc[UR36][R10.64+0xa0], R4 ;  /* 0x0000a0040a000986 */ /* 0x0001e2000c101524 */
[----:B------:R-:W-:Y:S01]  /*3d850*/  ISETP.GT.AND P0, PT, R0, RZ, P1 ;  /* 0x000000ff0000720c */ /* 0x000fe20000f04270 */
[----:B0-----:R-:W-:-:S05]  /*3d860*/  FMUL R4, R233, R2 ;  /* 0x00000002e9047220 */ /* 0x001fca0000400000 */
[----:B------:R-:W-:-:S07]  /*3d870*/  F2FP.BF16.F32.PACK_AB R4, RZ, R4 ;  /* 0x00000004ff04723e */ /* 0x000fce00000010ff */
[----:B------:R0:W-:Y:S01]  /*3d880*/  @P0 STG.E.U16 desc[UR36][R10.64+0xa2], R4 ;  /* 0x0000a2040a000986 */ /* 0x0001e2000c101524 */
[----:B------:R-:W-:Y:S01]  /*3d890*/  ISETP.GT.AND P0, PT, R0, 0x8, P2 ;  /* 0x000000080000780c */ /* 0x000fe20001704270 */
[----:B0-----:R-:W-:-:S05]  /*3d8a0*/  FMUL R4, R232, R2 ;  /* 0x00000002e8047220 */ /* 0x001fca0000400000 */
        /* <DEDUP_REMOVED lines=131> */
[----:B------:R-:W-:-:S04]  /*3e0e0*/  USHF.L.U64.HI UR10, UR6, 0x8, UR7 ;  /* 0x00000008060a7899 */ /* 0x000fc80008010207 */
[----:B------:R0:W-:Y:S01]  /*3e0f0*/  @P0 STG.E.U16 desc[UR36][R4.64+0xf2], R8 ;  /* 0x0000f20804000986 */ /* 0x0001e2000c101524 */
[----:B------:R-:W-:Y:S01]  /*3e100*/  ISETP.GT.AND P2, PT, R3, 0x80, PT ;  /* 0x000000800300780c */ /* 0x000fe20003f44270 */
[----:B0-----:R-:W-:-:S05]  /*3e110*/  IMAD.U32 R8, RZ, RZ, UR6 ;  /* 0x00000006ff087e24 */ /* 0x001fca000f8e00ff */
[----:B------:R-:W-:-:S04]  /*3e120*/  LEA R8, P0, R8, R10, 0x8 ;  /* 0x0000000a08087211 */ /* 0x000fc800078040ff */
[----:B------:R-:W-:Y:S02]  /*3e130*/  IADD3.X R9, R11, UR10, RZ, P0, !PT ;  /* 0x0000000a0b097c10 */ /* 0x000fe400087fe4ff */
[----:B------:R-:W-:Y:S01]  /*3e140*/  ISETP.GT.AND P0, PT, R0, RZ, P2 ;  /* 0x000000ff0000720c */ /* 0x000fe20001704270 */
[----:B------:R-:W-:Y:S01]  /*3e150*/  FMUL R4, R210, R2 ;  /* 0x00000002d2047220 */ /* 0x000fe20000400000 */
[----:B------:R-:W-:-:S04]  /*3e160*/  ISETP.GT.AND P1, PT, R3, 0x81, PT ;  /* 0x000000810300780c */ /* 0x000fc80003f24270 */
[----:B------:R-:W-:-:S07]  /*3e170*/  F2FP.BF16.F32.PACK_AB R4, RZ, R4 ;  /* 0x00000004ff04723e */ /* 0x000fce00000010ff */
        /* <DEDUP_REMOVED lines=331> */
[----:B------:R-:W-:-:S04]  /*3f630*/  ISETP.GT.AND P0, PT, R3, 0xf0, PT ;  /* 0x000000f00300780c */ /* 0x000fc80003f04270 */
[----:B------:R-:W-:Y:S01]  /*3f640*/  ISETP.GT.AND P1, PT, R0, RZ, P0 ;  /* 0x000000ff0000720c */ /* 0x000fe20000724270 */
[----:B0-----:R-:W-:Y:S01]  /*3f650*/  FMUL R4, R153, R2 ;  /* 0x0000000299047220 */ /* 0x001fe20000400000 */
        /* <DEDUP_REMOVED lines=15> */
[----:B0-----:R-:W-:-:S12]  /*3f750*/  FMUL R4, R22, R2 ;  /* 0x0000000216047220 */ /* 0x001fd80000400000 */
[----:B------:R-:W-:Y:S01]  /*3f760*/  @P1 IMAD.MOV.U32 R5, RZ, RZ, R7 ;  /* 0x000000ffff051224 */ /* 0x000fe200078e0007 */
[----:B------:R-:W-:Y:S01]  /*3f770*/  ISETP.GT.AND P2, PT, R3, 0xf8, PT ;  /* 0x000000f80300780c */ /* 0x000fe20003f44270 */
[----:B------:R-:W-:Y:S01]  /*3f780*/  USHF.L.U64.HI UR10, UR6, 0x9, UR7 ;  /* 0x00000009060a7899 */ /* 0x000fe20008010207 */
[----:B------:R-:W-:Y:S01]  /*3f790*/  F2FP.BF16.F32.PACK_AB R4, RZ, R4 ;  /* 0x00000004ff04723e */ /* 0x000fe200000010ff */
[----:B------:R-:W2:Y:S03]  /*3f7a0*/  LDL.LU R22, [R1+0xa00] ;  /* 0x000a000001167983 */ /* 0x000ea60000300800 */
[----:B------:R-:W-:Y:S01]  /*3f7b0*/  PRMT R12, R4, 0x7610, R12 ;  /* 0x00007610040c7816 */ /* 0x000fe2000000000c */
[----:B------:R-:W-:-:S05]  /*3f7c0*/  @P1 IMAD.MOV.U32 R4, RZ, RZ, R6 ;  /* 0x000000ffff041224 */ /* 0x000fca00078e0006 */
[----:B------:R0:W-:Y:S01]  /*3f7d0*/  @P1 STG.E.U16 desc[UR36][R4.64+0x1e2], R12 ;  /* 0x0001e20c04001986 */ /* 0x0001e2000c101524 */
[----:B------:R-:W-:Y:S01]  /*3f7e0*/  ISETP.GT.AND P1, PT, R0, RZ, P2 ;  /* 0x000000ff0000720c */ /* 0x000fe20001724270 */
[----:B0-----:R-:W-:-:S05]  /*3f7f0*/  FMUL R4, R21, R2 ;  /* 0x0000000215047220 */ /* 0x001fca0000400000 */
[----:B------:R-:W-:-:S07]  /*3f800*/  F2FP.BF16.F32.PACK_AB R4, RZ, R4 ;  /* 0x00000004ff04723e */ /* 0x000fce00000010ff */
[----:B------:R0:W-:Y:S01]  /*3f810*/  @P1 STG.E.U16 desc[UR36][R10.64+0x1f0], R4 ;  /* 0x0001f0040a001986 */ /* 0x0001e2000c101524 */
[----:B------:R-:W-:-:S04]  /*3f820*/  ISETP.GT.AND P1, PT, R3, 0xf9, PT ;  /* 0x000000f90300780c */ /* 0x000fc80003f24270 */
[----:B------:R-:W-:Y:S01]  /*3f830*/  ISETP.GT.AND P6, PT, R0, RZ, P1 ;  /* 0x000000ff0000720c */ /* 0x000fe20000fc4270 */
[----:B0-----:R-:W-:-:S05]  /*3f840*/  FMUL R4, R15, R2 ;  /* 0x000000020f047220 */ /* 0x001fca0000400000 */
[----:B------:R-:W-:-:S07]  /*3f850*/  F2FP.BF16.F32.PACK_AB R4, RZ, R4 ;  /* 0x00000004ff04723e */ /* 0x000fce00000010ff */
[----:B------:R0:W-:Y:S02]  /*3f860*/  @P6 STG.E.U16 desc[UR36][R10.64+0x1f2], R4 ;  /* 0x0001f2040a006986 */ /* 0x0001e4000c101524 */
[----:B0-----:R-:W-:-:S05]  /*3f870*/  IMAD.U32 R4, RZ, RZ, UR6 ;  /* 0x00000006ff047e24 */ /* 0x001fca000f8e00ff */
[----:B------:R-:W-:-:S04]  /*3f880*/  LEA R4, P6, R4, R10, 0x9 ;  /* 0x0000000a04047211 */ /* 0x000fc800078c48ff */
[----:B------:R-:W-:Y:S02]  /*3f890*/  IADD3.X R5, R11, UR10, RZ, P6, !PT ;  /* 0x0000000a0b057c10 */ /* 0x000fe4000b7fe4ff */
[----:B------:R-:W-:Y:S01]  /*3f8a0*/  ISETP.GT.AND P6, PT, R0, 0x8, P2 ;  /* 0x000000080000780c */ /* 0x000fe200017c4270 */
[----:B------:R-:W-:-:S05]  /*3f8b0*/  FMUL R12, R14, R2 ;  /* 0x000000020e0c7220 */ /* 0x000fca0000400000 */
[----:B------:R-:W-:-:S07]  /*3f8c0*/  F2FP.BF16.F32.PACK_AB R12, RZ, R12 ;  /* 0x0000000cff0c723e */ /* 0x000fce00000010ff */
[----:B------:R0:W-:Y:S02]  /*3f8d0*/  @P6 STG.E.U16 desc[UR36][R6.64+0x1f0], R12 ;  /* 0x0001f00c06006986 */ /* 0x0001e4000c101524 */
[----:B0-----:R-:W-:Y:S02]  /*3f8e0*/  FMUL R12, R13, R2 ;  /* 0x000000020d0c7220 */ /* 0x001fe40000400000 */
[----:B------:R-:W3:Y:S04]  /*3f8f0*/  LDL.LU R13, [R1+0xa04] ;  /* 0x000a0400010d7983 */ /* 0x000ee80000300800 */
[----:B------:R-:W4:Y:S04]  /*3f900*/  LDL.LU R14, [R1+0xa08] ;  /* 0x000a0800010e7983 */ /* 0x000f280000300800 */
[----:B------:R-:W5:Y:S04]  /*3f910*/  LDL.LU R20, [R1+0xab0] ;  /* 0x000ab00001147983 */ /* 0x000f680000300800 */
[----:B------:R-:W5:Y:S04]  /*3f920*/  LDL.LU R235, [R1+0xab4] ;  /* 0x000ab40001eb7983 */ /* 0x000f680000300800 */
[----:B------:R-:W5:Y:S04]  /*3f930*/  LDL.LU R234, [R1+0xab8] ;  /* 0x000ab80001ea7983 */ /* 0x000f680000300800 */
[----:B------:R-:W5:Y:S04]  /*3f940*/  LDL.LU R233, [R1+0xabc] ;  /* 0x000abc0001e97983 */ /* 0x000f680000300800 */
[----:B------:R-:W5:Y:S04]  /*3f950*/  LDL.LU R232, [R1+0xac0] ;  /* 0x000ac00001e87983 */ /* 0x000f680000300800 */
[----:B------:R-:W5:Y:S01]  /*3f960*/  LDL.LU R231, [R1+0xac4] ;  /* 0x000ac40001e77983 */ /* 0x000f620000300800 */
[----:B------:R-:W-:-:S03]  /*3f970*/  ISETP.GT.AND P6, PT, R0, 0x8, P1 ;  /* 0x000000080000780c */ /* 0x000fc60000fc4270 */
[----:B------:R-:W5:Y:S04]  /*3f980*/  LDL.LU R230, [R1+0xac8] ;  /* 0x000ac80001e67983 */ /* 0x000f680000300800 */
[----:B------:R-:W5:Y:S04]  /*3f990*/  LDL.LU R229, [R1+0xacc] ;  /* 0x000acc0001e57983 */ /* 0x000f680000300800 */
[----:B------:R-:W5:Y:S04]  /*3f9a0*/  LDL.LU R228, [R1+0xad0] ;  /* 0x000ad00001e47983 */ /* 0x000f680000300800 */
[----:B------:R-:W5:Y:S04]  /*3f9b0*/  LDL.LU R227, [R1+0xad4] ;  /* 0x000ad40001e37983 */ /* 0x000f680000300800 */
[----:B------:R-:W5:Y:S04]  /*3f9c0*/  LDL.LU R226, [R1+0xad8] ;  /* 0x000ad80001e27983 */ /* 0x000f680000300800 */
[----:B------:R-:W5:Y:S04]  /*3f9d0*/  LDL.LU R225, [R1+0xadc] ;  /* 0x000adc0001e17983 */ /* 0x000f680000300800 */
[----:B------:R-:W5:Y:S04]  /*3f9e0*/  LDL.LU R224, [R1+0xae0] ;  /* 0x000ae00001e07983 */ /* 0x000f680000300800 */
[----:B------:R-:W5:Y:S01]  /*3f9f0*/  LDL.LU R223, [R1+0xae4] ;  /* 0x000ae40001df7983 */ /* 0x000f620000300800 */
[----:B------:R-:W-:-:S03]  /*3fa00*/  F2FP.BF16.F32.PACK_AB R12, RZ, R12 ;  /* 0x0000000cff0c723e */ /* 0x000fc600000010ff */
[----:B------:R-:W5:Y:S04]  /*3fa10*/  LDL.LU R222, [R1+0xae8] ;  /* 0x000ae80001de7983 */ /* 0x000f680000300800 */
        /* <DEDUP_REMOVED lines=8> */
[----:B------:R2:W-:Y:S01]  /*3faa0*/  @P6 STG.E.U16 desc[UR36][R6.64+0x1f2], R12 ;  /* 0x0001f20c06006986 */ /* 0x0005e2000c101524 */
        /* <DEDUP_REMOVED lines=25> */
[----:B--2---:R-:W-:-:S03]  /*3fc40*/  FMUL R12, R22, R2 ;  /* 0x00000002160c7220 */ /* 0x004fc60000400000 */
[----:B------:R-:W2:Y:S02]  /*3fc50*/  LDL.LU R189, [R1+0xb6c] ;  /* 0x000b6c0001bd7983 */ /* 0x000ea40000300800 */
[----:B------:R-:W-:Y:S02]  /*3fc60*/  F2FP.BF16.F32.PACK_AB R12, RZ, R12 ;  /* 0x0000000cff0c723e */ /* 0x000fe400000010ff */
[----:B------:R-:W2:Y:S04]  /*3fc70*/  LDL.LU R188, [R1+0xb70] ;  /* 0x000b700001bc7983 */ /* 0x000ea80000300800 */
[----:B------:R3:W-:Y:S01]  /*3fc80*/  @P6 STG.E.U16 desc[UR36][R8.64], R12 ;  /* 0x0000000c08006986 */ /* 0x0007e2000c101524 */
[----:B------:R-:W-:-:S03]  /*3fc90*/  ISETP.GT.AND P6, PT, R3, 0x1, PT ;  /* 0x000000010300780c */ /* 0x000fc60003fc4270 */
[----:B------:R-:W2:Y:S01]  /*3fca0*/  LDL.LU R187, [R1+0xb74] ;  /* 0x000b740001bb7983 */ /* 0x000ea20000300800 */
[----:B------:R-:W-:-:S03]  /*3fcb0*/  ISETP.GT.AND P6, PT, R0, 0x80, P6 ;  /* 0x000000800000780c */ /* 0x000fc600037c4270 */
[----:B------:R-:W2:Y:S04]  /*3fcc0*/  LDL.LU R186, [R1+0xb78] ;  /* 0x000b780001ba7983 */ /* 0x000ea80000300800 */
        /* <DEDUP_REMOVED lines=19> */
[----:B------:R-:W2:Y:S01]  /*3fe00*/  LDL.LU R166, [R1+0xbc8] ;  /* 0x000bc80001a67983 */ /* 0x000ea20000300800 */
[----:B---3--:R-:W-:-:S03]  /*3fe10*/  FMUL R12, R13, R2 ;  /* 0x000000020d0c7220 */ /* 0x008fc60000400000 */
[----:B------:R-:W3:Y:S02]  /*3fe20*/  LDL.LU R165, [R1+0xbcc] ;  /* 0x000bcc0001a57983 */ /* 0x000ee40000300800 */
[----:B------:R-:W-:Y:S02]  /*3fe30*/  F2FP.BF16.F32.PACK_AB R12, RZ, R12 ;  /* 0x0000000cff0c723e */ /* 0x000fe400000010ff */
[----:B------:R-:W3:Y:S04]  /*3fe40*/  LDL.LU R163, [R1+0xbd0] ;  /* 0x000bd00001a37983 */ /* 0x000ee80000300800 */
[----:B------:R0:W-:Y:S01]  /*3fe50*/  @P6 STG.E.U16 desc[UR36][R8.64+0x2], R12 ;  /* 0x0000020c08006986 */ /* 0x0001e2000c101524 */
[----:B----4-:R-:W-:-:S03]  /*3fe60*/  FMUL R14, R14, R2 ;  /* 0x000000020e0e7220 */ /* 0x010fc60000400000 */
[----:B------:R-:W4:Y:S04]  /*3fe70*/  LDL.LU R162, [R1+0xbd4] ;  /* 0x000bd40001a27983 */ /* 0x000f280000300800 */
[----:B------:R-:W4:Y:S01]  /*3fe80*/  LDL.LU R161, [R1+0xbd8] ;  /* 0x000bd80001a17983 */ /* 0x000f220000300800 */
[----:B0-----:R-:W-:-:S03]  /*3fe90*/  IADD3 R12, P6, R8, UR5, RZ ;  /* 0x00000005080c7c10 */ /* 0x001fc6000ffde0ff */
[----:B------:R-:W4:Y:S01]  /*3fea0*/  LDL.LU R160, [R1+0xbdc] ;  /* 0x000bdc0001a07983 */ /* 0x000f220000300800 */
[----:B------:R-:W-:-:S03]  /*3feb0*/  IADD3.X R13, R9, UR4, RZ, P6, !PT ;  /* 0x00000004090d7c10 */ /* 0x000fc6000b7fe4ff */
[----:B------:R-:W4:Y:S01]  /*3fec0*/  LDL.LU R159, [R1+0xbe0] ;  /* 0x000be000019f7983 */ /* 0x000f220000300800 */
[----:B------:R-:W-:Y:S02]  /*3fed0*/  IADD3 R22, P6, R8, UR5, RZ ;  /* 0x0000000508167c10 */ /* 0x000fe4000ffde0ff */
[----:B------:R-:W-:Y:S01]  /*3fee0*/  F2FP.BF16.F32.PACK_AB R14, RZ, R14 ;  /* 0x0000000eff0e723e */ /* 0x000fe200000010ff */
[----:B------:R-:W4:Y:S01]  /*3fef0*/  LDL.LU R158, [R1+0xbe4] ;  /* 0x000be400019e7983 */ /* 0x000f220000300800 */
[----:B------:R-:W-:Y:S02]  /*3ff00*/  IADD3.X R23, R9, UR4, RZ, P6, !PT ;  /* 0x0000000409177c10 */ /* 0x000fe4000b7fe4ff */
[----:B------:R-:W-:Y:S01]  /*3ff10*/  IADD3 R152, P6, R4, UR5, RZ ;  /* 0x0000000504987c10 */ /* 0x000fe2000ffde0ff */
[----:B------:R-:W4:Y:S03]  /*3ff20*/  LDL.LU R157, [R1+0xbe8] ;  /* 0x000be800019d7983 */ /* 0x000f260000300800 */
[----:B------:R-:W-:Y:S01]  /*3ff30*/  IADD3.X R153, R5, UR4, RZ, P6, !PT ;  /* 0x0000000405997c10 */ /* 0x000fe2000b7fe4ff */
[----:B------:R-:W4:Y:S01]  /*3ff40*/  LDL.LU R156, [R1+0xbec] ;  /* 0x000bec00019c7983 */ /* 0x000f220000300800 */
[----:B------:R-:W-:-:S03]  /*3ff50*/  ISETP.GT.AND P6, PT, R0, 0x88, P5 ;  /* 0x000000880000780c */ /* 0x000fc60002fc4270 */
[----:B------:R-:W4:Y:S04]  /*3ff60*/  LDL.LU R155, [R1+0xbf0] ;  /* 0x000bf000019b7983 */ /* 0x000f280000300800 */
[----:B------:R-:W4:Y:S04]  /*3ff70*/  LDL.LU R154, [R1+0xbf4] ;  /* 0x000bf400019a7983 */ /* 0x000f280000300800 */
[----:B------:R-:W4:Y:S04]  /*3ff80*/  LDL.LU R21, [R1+0xbf8] ;  /* 0x000bf80001157983 */ /* 0x000f280000300800 */
[----:B------:R-:W4:Y:S04]  /*3ff90*/  LDL.LU R15, [R1+0xbfc] ;  /* 0x000bfc00010f7983 */ /* 0x000f280000300800 */
[----:B------:R0:W-:Y:S04]  /*3ffa0*/  @P6 STG.E.U16 desc[UR36][R12.64], R14 ;  /* 0x0000000e0c006986 */ /* 0x0001e8000c101524 */
[----:B0-----:R-:W5:Y:S01]  /*3ffb0*/  LDL.LU R14, [R1+0xa0c] ;  /* 0x000a0c00010e7983 */ /* 0x001f620000300800 */
[----:B------:R-:W-:-:S04]  /*3ffc0*/  ISETP.GT.AND P6, PT, R3, 0x1, PT ;  /* 0x000000010300780c */ /* 0x000fc80003fc4270 */
[----:B------:R-:W-:Y:S01]  /*3ffd0*/  ISETP.GT.AND P6, PT, R0, 0x88, P6 ;  /* 0x000000880000780c */ /* 0x000fe200037c4270 */
[----:B-----5:R-:W-:-:S05]  /*3ffe0*/  FMUL R14, R14, R2 ;  /* 0x000000020e0e7220 */ /* 0x020fca0000400000 */
[----:B------:R-:W-:-:S07]  /*3fff0*/  F2FP.BF16.F32.PACK_AB R14, RZ, R14 ;  /* 0x0000000eff0e723e */ /* 0x000fce00000010ff */
        /* <DEDUP_REMOVED lines=240> */
[----:B------:R0:W-:Y:S01]  /*40f00*/  @P6 STG.E.U16 desc[UR36][R22.64+0xa2], R14 ;  /* 0x0000a20e16006986 */ /* 0x0001e2000c101524 */
[----:B------:R-:W-:-:S04]  /*40f10*/  ISETP.GT.AND P6, PT, R3, 0x58, PT ;  /* 0x000000580300780c */ /* 0x000fc80003fc4270 */
[----:B------:R-:W-:Y:S01]  /*40f20*/  ISETP.GT.AND P6, PT, R0, 0x80, P6 ;  /* 0x000000800000780c */ /* 0x000fe200037c4270 */
[----:B0-----:R-:W-:-:S05]  /*40f30*/  FMUL R14, R20, R2 ;  /* 0x00000002140e7220 */ /* 0x001fca0000400000 */
        /* <DEDUP_REMOVED lines=234> */
[----:B--2---:R-:W-:-:S05]  /*41de0*/  FMUL R14, R189, R2 ;  /* 0x00000002bd0e7220 */ /* 0x004fca0000400000 */
        /* <DEDUP_REMOVED lines=119> */
[----:B---3--:R-:W-:-:S05]  /*42560*/  FMUL R14, R165, R2 ;  /* 0x00000002a50e7220 */ /* 0x008fca0000400000 */
[----:B------:R-:W-:-:S07]  /*42570*/  F2FP.BF16.F32.PACK_AB R14, RZ, R14 ;  /* 0x0000000eff0e723e */ /* 0x000fce00000010ff */
[----:B------:R0:W-:Y:S01]  /*42580*/  @P6 STG.E.U16 desc[UR36][R22.64+0x1c2], R14 ;  /* 0x0001c20e16006986 */ /* 0x0001e2000c101524 */
[----:B------:R-:W-:-:S04]  /*42590*/  ISETP.GT.AND P6, PT, R3, 0xe8, PT ;  /* 0x000000e80300780c */ /* 0x000fc80003fc4270 */
[----:B------:R-:W-:Y:S01]  /*425a0*/  ISETP.GT.AND P6, PT, R0, 0x80, P6 ;  /* 0x000000800000780c */ /* 0x000fe200037c4270 */
[----:B0-----:R-:W-:-:S05]  /*425b0*/  FMUL R14, R163, R2 ;  /* 0x00000002a30e7220 */ /* 0x001fca0000400000 */
[----:B------:R-:W-:-:S07]  /*425c0*/  F2FP.BF16.F32.PACK_AB R14, RZ, R14 ;  /* 0x0000000eff0e723e */ /* 0x000fce00000010ff */
[----:B------:R4:W-:Y:S01]  /*425d0*/  @P6 STG.E.U16 desc[UR36][R8.64+0x1d0], R14 ;  /* 0x0001d00e08006986 */ /* 0x0009e2000c101524 */
[----:B------:R-:W-:Y:S01]  /*425e0*/  ISETP.GT.AND P6, PT, R0, 0x80, P4 ;  /* 0x000000800000780c */ /* 0x000fe200027c4270 */
[----:B----4-:R-:W-:-:S05]  /*425f0*/  FMUL R14, R162, R2 ;  /* 0x00000002a20e7220 */ /* 0x010fca0000400000 */
        /* <DEDUP_REMOVED lines=36> */
[----:B0-----:R-:W-:Y:S02]  /*42840*/  FMUL R14, R21, R2 ;  /* 0x00000002150e7220 */ /* 0x001fe40000400000 */
[----:B------:R-:W2:Y:S03]  /*42850*/  LDL.LU R21, [R1+0x800] ;  /* 0x0008000001157983 */ /* 0x000ea60000300800 */
        /* <DEDUP_REMOVED lines=83> */
[----:B------:R-:W4:Y:S01]  /*42d90*/  LDL.LU R14, [R1+0x808] ;  /* 0x00080800010e7983 */ /* 0x000f220000300800 */
[----:B------:R-:W-:-:S02]  /*42da0*/  ISETP.GT.AND P6, PT, R0, 0x88, P1 ;  /* 0x000000880000780c */ /* 0x000fc40000fc4270 */
[----:B------:R-:W-:-:S11]  /*42db0*/  F2FP.BF16.F32.PACK_AB R12, RZ, R12 ;  /* 0x0000000cff0c723e */ /* 0x000fd600000010ff */
[----:B------:R2:W-:Y:S01]  /*42dc0*/  @P6 STG.E.U16 desc[UR36][R22.64+0x1f2], R12 ;  /* 0x0001f20c16006986 */ /* 0x0005e2000c101524 */
[----:B------:R-:W-:Y:S01]  /*42dd0*/  ISETP.GT.AND P6, PT, R0, 0x100, P5 ;  /* 0x000001000000780c */ /* 0x000fe20002fc4270 */
[----:B--2---:R-:W-:-:S05]  /*42de0*/  FMUL R12, R21, R2 ;  /* 0x00000002150c7220 */ /* 0x004fca0000400000 */
[----:B------:R-:W-:-:S07]  /*42df0*/  F2FP.BF16.F32.PACK_AB R12, RZ, R12 ;  /* 0x0000000cff0c723e */ /* 0x000fce00000010ff */
[----:B------:R3:W-:Y:S01]  /*42e00*/  @P6 STG.E.U16 desc[UR36][R4.64], R12 ;  /* 0x0000000c04006986 */ /* 0x0007e2000c101524 */
[----:B------:R-:W-:-:S04]  /*42e10*/  ISETP.GT.AND P6, PT, R3, 0x1, PT ;  /* 0x000000010300780c */ /* 0x000fc80003fc4270 */
[----:B------:R-:W-:Y:S01]  /*42e20*/  ISETP.GT.AND P6, PT, R0, 0x100, P6 ;  /* 0x000001000000780c */ /* 0x000fe200037c4270 */
[----:B---3--:R-:W-:Y:S01]  /*42e30*/  FMUL R12, R15, R2 ;  /* 0x000000020f0c7220 */ /* 0x008fe20000400000 */
[----:B------:R-:W-:-:S04]  /*42e40*/  IMAD.U32 R154, RZ, RZ, UR6 ;  /* 0x00000006ff9a7e24 */ /* 0x000fc8000f8e00ff */
[----:B------:R-:W-:Y:S01]  /*42e50*/  F2FP.BF16.F32.PACK_AB R12, RZ, R12 ;  /* 0x0000000cff0c723e */ /* 0x000fe200000010ff */
[----:B------:R-:W-:Y:S01]  /*42e60*/  UIMAD UR10, UR7, 0x300, URZ ;  /* 0x00000300070a78a4 */ /* 0x000fe2000f8e023f */
[----:B------:R-:W-:-:S05]  /*42e70*/  IMAD.WIDE.U32 R154, R154, 0x300, R10 ;  /* 0x000003009a9a7825 */ /* 0x000fca00078e000a */
[----:B------:R0:W-:Y:S01]  /*42e80*/  @P6 STG.E.U16 desc[UR36][R4.64+0x2], R12 ;  /* 0x0000020c04006986 */ /* 0x0001e2000c101524 */
[----:B------:R-:W-:Y:S01]  /*42e90*/  IADD3 R20, P6, R4, UR5, RZ ;  /* 0x0000000504147c10 */ /* 0x000fe2000ffde0ff */
[----:B------:R-:W-:-:S03]  /*42ea0*/  VIADD R15, R155, UR10 ;  /* 0x0000000a9b0f7c36 */ /* 0x000fc60008000000 */
[----:B------:R-:W-:Y:S02]  /*42eb0*/  IADD3.X R21, R5, UR4, RZ, P6, !PT ;  /* 0x0000000405157c10 */ /* 0x000fe4000b7fe4ff */
[----:B0-----:R-:W-:-:S04]  /*42ec0*/  IADD3 R12, P6, R154, UR5, RZ ;  /* 0x000000059a0c7c10 */ /* 0x001fc8000ffde0ff */
[----:B------:R-:W-:Y:S02]  /*42ed0*/  IADD3.X R13, R15, UR4, RZ, P6, !PT ;  /* 0x000000040f0d7c10 */ /* 0x000fe4000b7fe4ff */
[----:B------:R-:W-:Y:S01]  /*42ee0*/  ISETP.GT.AND P6, PT, R0, 0x108, P5 ;  /* 0x000001080000780c */ /* 0x000fe20002fc4270 */
[----:B----4-:R-:W-:-:S05]  /*42ef0*/  FMUL R14, R14, R2 ;  /* 0x000000020e0e7220 */ /* 0x010fca0000400000 */
[----:B------:R-:W-:-:S07]  /*42f00*/  F2FP.BF16.F32.PACK_AB R14, RZ, R14 ;  /* 0x0000000eff0e723e */ /* 0x000fce00000010ff */
[----:B------:R0:W-:Y:S04]  /*42f10*/  @P6 STG.E.U16 desc[UR36][R152.64], R14 ;  /* 0x0000000e98006986 */ /* 0x0001e8000c101524 */
[----:B0-----:R-:W2:Y:S01]  /*42f20*/  LDL.LU R14, [R1+0x80c] ;  /* 0x00080c00010e7983 */ /* 0x001ea20000300800 */
[----:B------:R-:W-:-:S04]  /*42f30*/  ISETP.GT.AND P6, PT, R3, 0x1, PT ;  /* 0x000000010300780c */ /* 0x000fc80003fc4270 */
[----:B------:R-:W-:Y:S01]  /*42f40*/  ISETP.GT.AND P6, PT, R0, 0x108, P6 ;  /* 0x000001080000780c */ /* 0x000fe200037c4270 */
[----:B--2---:R-:W-:-:S05]  /*42f50*/  FMUL R14, R14, R2 ;  /* 0x000000020e0e7220 */ /* 0x004fca0000400000 */
        /* <DEDUP_REMOVED lines=652> */
[----:B------:R0:W-:Y:S04]  /*45820*/  @P6 STG.E.U16 desc[UR36][R152.64+0x1f0], R14 ;  /* 0x0001f00e98006986 */ /* 0x0001e8000c101524 */
[----:B0-----:R-:W2:Y:S04]  /*45830*/  LDL.LU R152, [R1+0x6c0] ;  /* 0x0006c00001987983 */ /* 0x001ea80000300800 */
        /* <DEDUP_REMOVED lines=65> */
[----:B------:R-:W5:Y:S01]  /*45c50*/  LDL.LU R171, [R1+0x7c4] ;  /* 0x0007c40001ab7983 */ /* 0x000f620000300800 */
[----:B------:R-:W-:-:S03]  /*45c60*/  FMUL R14, R156, R2 ;  /* 0x000000029c0e7220 */ /* 0x000fc60000400000 */
        /* <DEDUP_REMOVED lines=15> */
[----:B------:R0:W-:Y:S04]  /*45d60*/  @P6 STG.E.U16 desc[UR36][R20.64+0x1f2], R14 ;  /* 0x0001f20e14006986 */ /* 0x0001e8000c101524 */
[----:B0-----:R-:W2:Y:S01]  /*45d70*/  LDL.LU R14, [R1+0x600] ;  /* 0x00060000010e7983 */ /* 0x001ea20000300800 */
[----:B------:R-:W-:Y:S01]  /*45d80*/  ISETP.GT.AND P6, PT, R0, 0x180, P5 ;  /* 0x000001800000780c */ /* 0x000fe20002fc4270 */
[----:B--2---:R-:W-:-:S05]  /*45d90*/  FMUL R14, R14, R2 ;  /* 0x000000020e0e7220 */ /* 0x004fca0000400000 */
[----:B------:R-:W-:-:S04]  /*45da0*/  F2FP.BF16.F32.PACK_AB R14, RZ, R14 ;  /* 0x0000000eff0e723e */ /* 0x000fc800000010ff */
[----:B------:R-:W-:-:S03]  /*45db0*/  PRMT R19, R14, 0x7610, R19 ;  /* 0x000076100e137816 */ /* 0x000fc60000000013 */
[----:B------:R-:W-:-:S05]  /*45dc0*/  @P6 IMAD.MOV.U32 R14, RZ, RZ, R154 ;  /* 0x000000ffff0e6224 */ /* 0x000fca00078e009a */
[----:B------:R0:W-:Y:S04]  /*45dd0*/  @P6 STG.E.U16 desc[UR36][R14.64], R19 ;  /* 0x000000130e006986 */ /* 0x0001e8000c101524 */
[----:B0-----:R-:W2:Y:S01]  /*45de0*/  LDL.LU R14, [R1+0x604] ;  /* 0x00060400010e7983 */ /* 0x001ea20000300800 */
[----:B------:R-:W-:-:S04]  /*45df0*/  ISETP.GT.AND P6, PT, R3, 0x1, PT ;  /* 0x000000010300780c */ /* 0x000fc80003fc4270 */
[----:B------:R-:W-:Y:S01]  /*45e00*/  ISETP.GT.AND P6, PT, R0, 0x180, P6 ;  /* 0x000001800000780c */ /* 0x000fe200037c4270 */
[----:B--2---:R-:W-:-:S05]  /*45e10*/  FMUL R14, R14, R2 ;  /* 0x000000020e0e7220 */ /* 0x004fca0000400000 */
[----:B------:R-:W-:-:S04]  /*45e20*/  F2FP.BF16.F32.PACK_AB R14, RZ, R14 ;  /* 0x0000000eff0e723e */ /* 0x000fc800000010ff */
[----:B------:R-:W-:-:S03]  /*45e30*/  PRMT R19, R14, 0x7610, R19 ;  /* 0x000076100e137816 */ /* 0x000fc60000000013 */
[----:B------:R-:W-:-:S05]  /*45e40*/  @P6 IMAD.MOV.U32 R14, RZ, RZ, R154 ;  /* 0x000000ffff0e6224 */ /* 0x000fca00078e009a */
[----:B------:R0:W-:Y:S04]  /*45e50*/  @P6 STG.E.U16 desc[UR36][R14.64+0x2], R19 ;  /* 0x000002130e006986 */ /* 0x0001e8000c101524 */
[----:B0-----:R-:W2:Y:S01]  /*45e60*/  LDL.LU R14, [R1+0x608] ;  /* 0x00060800010e7983 */ /* 0x001ea20000300800 */
        /* <DEDUP_REMOVED lines=303> */
[----:B------:R-:W-:Y:S02]  /*47160*/  ISETP.GT.AND P5, PT, R0, 0x188, P6 ;  /* 0x000001880000780c */ /* 0x000fe400037a4270 */
[----:B------:R-:W-:Y:S01]  /*47170*/  ISETP.GT.AND P6, PT, R3, 0x60, PT ;  /* 0x000000600300780c */ /* 0x000fe20003fc4270 */
[----:B--2---:R-:W-:-:S05]  /*47180*/  FMUL R14, R14, R2 ;  /* 0x000000020e0e7220 */ /* 0x004fca0000400000 */
[----:B------:R-:W-:-:S05]  /*47190*/  F2FP.BF16.F32.PACK_AB R14, RZ, R14 ;  /* 0x0000000eff0e723e */ /* 0x000fca00000010ff */
[----:B------:R0:W-:Y:S01]  /*471a0*/  @P5 STG.E.U16 desc[UR36][R12.64+0xb2], R14 ;  /* 0x0000b20e0c005986 */ /* 0x0001e2000c101524 */
[----:B------:R-:W-:Y:S01]  /*471b0*/  ISETP.GT.AND P5, PT, R0, 0x180, P6 ;  /* 0x000001800000780c */ /* 0x000fe200037a4270 */
[----:B0-----:R-:W-:-:S05]  /*471c0*/  FMUL R14, R152, R2 ;  /* 0x00000002980e7220 */ /* 0x001fca0000400000 */
[----:B------:R-:W-:-:S04]  /*471d0*/  F2FP.BF16.F32.PACK_AB R14, RZ, R14 ;  /* 0x0000000eff0e723e */ /* 0x000fc800000010ff */
[----:B------:R-:W-:-:S03]  /*471e0*/  PRMT R19, R14, 0x7610, R19 ;  /* 0x000076100e137816 */ /* 0x000fc60000000013 */
[----:B------:R-:W-:Y:S01]  /*471f0*/  @P5 IMAD.MOV.U32 R14, RZ, RZ, R154 ;  /* 0x000000ffff0e5224 */ /* 0x000fe200078e009a */
[----:B------:R-:W-:-:S04]  /*47200*/  ISETP.GT.AND P6, PT, R3, 0x61, PT ;  /* 0x000000610300780c */ /* 0x000fc80003fc4270 */
[----:B------:R3:W-:Y:S01]  /*47210*/  @P5 STG.E.U16 desc[UR36][R14.64+0xc0], R19 ;  /* 0x0000c0130e005986 */ /* 0x0007e2000c101524 */
[----:B------:R-:W-:Y:S01]  /*47220*/  ISETP.GT.AND P5, PT, R0, 0x180, P6 ;  /* 0x000001800000780c */ /* 0x000fe200037a4270 */
[----:B---3--:R-:W-:Y:S02]  /*47230*/  FMUL R14, R235, R2 ;  /* 0x00000002eb0e7220 */ /* 0x008fe40000400000 */
[----:B------:R-:W2:Y:S03]  /*47240*/  LDL.LU R235, [R1+0x4e4] ;  /* 0x0004e40001eb7983 */ /* 0x000ea60000300800 */
[----:B------:R-:W-:-:S04]  /*47250*/  F2FP.BF16.F32.PACK_AB R14, RZ, R14 ;  /* 0x0000000eff0e723e */ /* 0x000fc800000010ff */
[----:B------:R-:W-:-:S03]  /*47260*/  PRMT R19, R14, 0x7610, R19 ;  /* 0x000076100e137816 */ /* 0x000fc60000000013 */
[----:B------:R-:W-:-:S05]  /*47270*/  @P5 IMAD.MOV.U32 R14, RZ, RZ, R154 ;  /* 0x000000ffff0e5224 */ /* 0x000fca00078e009a */
[----:B------:R4:W-:Y:S01]  /*47280*/  @P5 STG.E.U16 desc[UR36][R14.64+0xc2], R19 ;  /* 0x0000c2130e005986 */ /* 0x0009e2000c101524 */
[----:B------:R-:W-:-:S04]  /*47290*/  ISETP.GT.AND P5, PT, R3, 0x60, PT ;  /* 0x000000600300780c */ /* 0x000fc80003fa4270 */
[----:B------:R-:W-:Y:S01]  /*472a0*/  ISETP.GT.AND P5, PT, R0, 0x188, P5 ;  /* 0x000001880000780c */ /* 0x000fe20002fa4270 */
[----:B----4-:R-:W-:Y:S02]  /*472b0*/  FMUL R14, R234, R2 ;  /* 0x00000002ea0e7220 */ /* 0x010fe40000400000 */
[----:B------:R-:W3:Y:S03]  /*472c0*/  LDL.LU R234, [R1+0x4e8] ;  /* 0x0004e80001ea7983 */ /* 0x000ee60000300800 */
[----:B------:R-:W-:-:S07]  /*472d0*/  F2FP.BF16.F32.PACK_AB R14, RZ, R14 ;  /* 0x0000000eff0e723e */ /* 0x000fce00000010ff */
[----:B------:R5:W-:Y:S01]  /*472e0*/  @P5 STG.E.U16 desc[UR36][R12.64+0xc0], R14 ;  /* 0x0000c00e0c005986 */ /* 0x000be2000c101524 */
[----:B------:R-:W-:Y:S02]  /*472f0*/  ISETP.GT.AND P5, PT, R0, 0x188, P6 ;  /* 0x000001880000780c */ /* 0x000fe400037a4270 */
[----:B------:R-:W-:Y:S01]  /*47300*/  ISETP.GT.AND P6, PT, R3, 0x68, PT ;  /* 0x000000680300780c */ /* 0x000fe20003fc4270 */
[----:B-----5:R-:W-:Y:S02]  /*47310*/  FMUL R14, R233, R2 ;  /* 0x00000002e90e7220 */ /* 0x020fe40000400000 */
[----:B------:R-:W4:Y:S03]  /*47320*/  LDL.LU R233, [R1+0x4ec] ;  /* 0x0004ec0001e97983 */ /* 0x000f260000300800 */
[----:B------:R-:W-:-:S05]  /*47330*/  F2FP.BF16.F32.PACK_AB R14, RZ, R14 ;  /* 0x0000000eff0e723e */ /* 0x000fca00000010ff */
[----:B------:R0:W-:Y:S01]  /*47340*/  @P5 STG.E.U16 desc[UR36][R12.64+0xc2], R14 ;  /* 0x0000c20e0c005986 */ /* 0x0001e2000c101524 */
[----:B------:R-:W-:Y:S01]  /*47350*/  ISETP.GT.AND P5, PT, R0, 0x180, P6 ;  /* 0x000001800000780c */ /* 0x000fe200037a4270 */
[----:B0-----:R-:W-:Y:S01]  /*47360*/  FMUL R14, R232, R2 ;  /* 0x00000002e80e7220 */ /* 0x001fe20000400000 */
[----:B------:R-:W-:Y:S01]  /*47370*/  ISETP.GT.AND P6, PT, R3, 0x69, PT ;  /* 0x000000690300780c */ /* 0x000fe20003fc4270 */
[----:B------:R-:W5:Y:S03]  /*47380*/  LDL.LU R232, [R1+0x4f0] ;  /* 0x0004f00001e87983 */ /* 0x000f660000300800 */
[----:B------:R-:W-:-:S04]  /*47390*/  F2FP.BF16.F32.PACK_AB R14, RZ, R14 ;  /* 0x0000000eff0e723e */ /* 0x000fc800000010ff */
[----:B------:R-:W-:-:S03]  /*473a0*/  PRMT R19, R14, 0x7610, R19 ;  /* 0x000076100e137816 */ /* 0x000fc60000000013 */
[----:B------:R-:W-:-:S05]  /*473b0*/  @P5 IMAD.MOV.U32 R14, RZ, RZ, R154 ;  /* 0x000000ffff0e5224 */ /* 0x000fca00078e009a */
[----:B------:R0:W-:Y:S01]  /*473c0*/  @P5 STG.E.U16 desc[UR36][R14.64+0xd0], R19 ;  /* 0x0000d0130e005986 */ /* 0x0001e2000c101524 */
[----:B------:R-:W-:Y:S01]  /*473d0*/  ISETP.GT.AND P5, PT, R0, 0x180, P6 ;  /* 0x000001800000780c */ /* 0x000fe200037a4270 */
[----:B0-----:R-:W-:Y:S02]  /*473e0*/  FMUL R14, R231, R2 ;  /* 0x00000002e70e7220 */ /* 0x001fe40000400000 */
[----:B------:R-:W5:Y:S03]  /*473f0*/  LDL.LU R231, [R1+0x4f4] ;  /* 0x0004f40001e77983 */ /* 0x000f660000300800 */
[----:B------:R-:W-:-:S04]  /*47400*/  F2FP.BF16.F32.PACK_AB R14, RZ, R14 ;  /* 0x0000000eff0e723e */ /* 0x000fc800000010ff */
[----:B------:R-:W-:-:S03]  /*47410*/  PRMT R19, R14, 0x7610, R19 ;  /* 0x000076100e137816 */ /* 0x000fc60000000013 */
[----:B------:R-:W-:-:S05]  /*47420*/  @P5 IMAD.MOV.U32 R14, RZ, RZ, R154 ;  /* 0x000000ffff0e5224 */ /* 0x000fca00078e009a */
[----:B------:R0:W-:Y:S01]  /*47430*/  @P5 STG.E.U16 desc[UR36][R14.64+0xd2], R19 ;  /* 0x0000d2130e005986 */ /* 0x0001e2000c101524 */
[----:B------:R-:W-:-:S04]  /*47440*/  ISETP.GT.AND P5, PT, R3, 0x68, PT ;  /* 0x000000680300780c */ /* 0x000fc80003fa4270 */
[----:B------:R-:W-:Y:S01]  /*47450*/  ISETP.GT.AND P5, PT, R0, 0x188, P5 ;  /* 0x000001880000780c */ /* 0x000fe20002fa4270 */
[----:B0-----:R-:W-:Y:S02]  /*47460*/  FMUL R14, R230, R2 ;  /* 0x00000002e60e7220 */ /* 0x001fe40000400000 */
[----:B------:R-:W5:Y:S03]  /*47470*/  LDL.LU R230, [R1+0x4f8] ;  /* 0x0004f80001e67983 */ /* 0x000f660000300800 */
[----:B------:R-:W-:-:S07]  /*47480*/  F2FP.BF16.F32.PACK_AB R14, RZ, R14 ;  /* 0x0000000eff0e723e */ /* 0x000fce00000010ff */
[----:B------:R0:W-:Y:S01]  /*47490*/  @P5 STG.E.U16 desc[UR36][R12.64+0xd0], R14 ;  /* 0x0000d00e0c005986 */ /* 0x0001e2000c101524 */
[----:B------:R-:W-:Y:S02]  /*474a0*/  ISETP.GT.AND P5, PT, R0, 0x188, P6 ;  /* 0x000001880000780c */ /* 0x000fe400037a4270 */
[----:B------:R-:W-:Y:S01]  /*474b0*/  ISETP.GT.AND P6, PT, R3, 0x70, PT ;  /* 0x000000700300780c */ /* 0x000fe20003fc4270 */
[----:B0-----:R-:W-:Y:S02]  /*474c0*/  FMUL R14, R229, R2 ;  /* 0x00000002e50e7220 */ /* 0x001fe40000400000 */
[----:B------:R-:W5:Y:S03]  /*474d0*/  LDL.LU R229, [R1+0x4fc] ;  /* 0x0004fc0001e57983 */ /* 0x000f660000300800 */
        /* <DEDUP_REMOVED lines=79> */
[-C--:B0-----:R-:W-:Y:S01]  /*479d0*/  FMUL R14, R217, R2.reuse ;  /* 0x00000002d90e7220 */ /* 0x081fe20000400000 */
[----:B------:R-:W-:Y:S01]  /*479e0*/  FMUL R152, R167, R2 ;  /* 0x00000002a7987220 */ /* 0x000fe20000400000 */
        /* <DEDUP_REMOVED lines=39> */
[----:B0-----:R-:W-:Y:S01]  /*47c60*/  FMUL R14, R211, R2 ;  /* 0x00000002d30e7220 */ /* 0x001fe20000400000 */
[----:B------:R-:W-:Y:S01]  /*47c70*/  F2FP.BF16.F32.PACK_AB R152, RZ, R152 ;  /* 0x00000098ff98723e */ /* 0x000fe200000010ff */
        /* <DEDUP_REMOVED lines=53> */
[-C--:B0-----:R-:W-:Y:S01]  /*47fd0*/  FMUL R14, R203, R2.reuse ;  /* 0x00000002cb0e7220 */ /* 0x081fe20000400000 */
[----:B------:R-:W-:Y:S01]  /*47fe0*/  FMUL R157, R157, R2 ;  /* 0x000000029d9d7220 */ /* 0x000fe20000400000 */
        /* <DEDUP_REMOVED lines=232> */
[----:B------:R-:W-:Y:S01]  /*48e70*/  ISETP.GT.AND P5, PT, R0, 0x188, P6 ;  /* 0x000001880000780c */ /* 0x000fe200037a4270 */
[----:B0-----:R-:W-:Y:S01]  /*48e80*/  FMUL R14, R169, R2 ;  /* 0x00000002a90e7220 */ /* 0x001fe20000400000 */
[----:B------:R-:W-:Y:S01]  /*48e90*/  ISETP.GT.AND P6, PT, R3, 0xe8, PT ;  /* 0x000000e80300780c */ /* 0x000fe20003fc4270 */
[----:B------:R-:W5:Y:S03]  /*48ea0*/  LDL.LU R169, [R1+0x5ec] ;  /* 0x0005ec0001a97983 */ /* 0x000f660000300800 */
[----:B------:R-:W-:-:S04]  /*48eb0*/  F2FP.BF16.F32.PACK_AB R14, RZ, R14 ;  /* 0x0000000eff0e723e */ /* 0x000fc800000010ff */
[----:B------:R-:W-:Y:S01]  /*48ec0*/  PRMT R19, R14, 0x7610, R19 ;  /* 0x000076100e137816 */ /* 0x000fe20000000013 */
[----:B------:R-:W-:Y:S02]  /*48ed0*/  FMUL R14, R168, R2 ;  /* 0x00000002a80e7220 */ /* 0x000fe40000400000 */
[----:B------:R-:W5:Y:S04]  /*48ee0*/  LDL.LU R168, [R1+0x5f4] ;  /* 0x0005f40001a87983 */ /* 0x000f680000300800 */
[----:B------:R0:W-:Y:S01]  /*48ef0*/  @P5 STG.E.U16 desc[UR36][R12.64+0x1c2], R19 ;  /* 0x0001c2130c005986 */ /* 0x0001e2000c101524 */
[----:B------:R-:W-:Y:S02]  /*48f00*/  ISETP.GT.AND P5, PT, R0, 0x180, P6 ;  /* 0x000001800000780c */ /* 0x000fe400037a4270 */
[----:B------:R-:W-:Y:S01]  /*48f10*/  F2FP.BF16.F32.PACK_AB R14, RZ, R14 ;  /* 0x0000000eff0e723e */ /* 0x000fe200000010ff */
[----:B------:R-:W5:Y:S03]  /*48f20*/  LDL.LU R167, [R1+0x5f0] ;  /* 0x0005f00001a77983 */ /* 0x000f660000300800 */
[----:B------:R-:W-:-:S07]  /*48f30*/  PRMT R153, R14, 0x7610, R153 ;  /* 0x000076100e997816 */ /* 0x000fce0000000099 */
[----:B------:R-:W-:-:S05]  /*48f40*/  @P5 IMAD.MOV.U32 R14, RZ, RZ, R154 ;  /* 0x000000ffff0e5224 */ /* 0x000fca00078e009a */
[----:B------:R1:W-:Y:S01]  /*48f50*/  @P5 STG.E.U16 desc[UR36][R14.64+0x1d0], R153 ;  /* 0x0001d0990e005986 */ /* 0x0003e2000c101524 */
[----:B------:R-:W-:Y:S01]  /*48f60*/  ISETP.GT.AND P5, PT, R0, 0x180, P4 ;  /* 0x000001800000780c */ /* 0x000fe200027a4270 */
[----:B0-----:R-:W-:Y:S01]  /*48f70*/  FMUL R19, R166, R2 ;  /* 0x00000002a6137220 */ /* 0x001fe20000400000 */
[----:B------:R-:W-:Y:S01]  /*48f80*/  ISETP.GT.AND P6, PT, R0, 0x188, P6 ;  /* 0x000001880000780c */ /* 0x000fe200037c4270 */
[----:B------:R-:W5:Y:S03]  /*48f90*/  LDL.LU R166, [R1+0x5f8] ;  /* 0x0005f80001a67983 */ /* 0x000f660000300800 */
[----:B------:R-:W-:-:S07]  /*48fa0*/  F2FP.BF16.F32.PACK_AB R19, RZ, R19 ;  /* 0x00000013ff13723e */ /* 0x000fce00000010ff */
[----:B-1----:R-:W-:Y:S01]  /*48fb0*/  @P5 IMAD.MOV.U32 R14, RZ, RZ, R154 ;  /* 0x000000ffff0e5224 */ /* 0x002fe200078e009a */
[----:B------:R-:W-:-:S04]  /*48fc0*/  PRMT R164, R19, 0x7610, R164 ;  /* 0x0000761013a47816 */ /* 0x000fc800000000a4 */
[----:B------:R0:W-:Y:S01]  /*48fd0*/  @P5 STG.E.U16 desc[UR36][R14.64+0x1d2], R152 ;  /* 0x0001d2980e005986 */ /* 0x0001e2000c101524 */
[C---:B------:R-:W-:Y:S02]  /*48fe0*/  ISETP.GT.AND P5, PT, R0.reuse, 0x180, P0 ;  /* 0x000001800000780c */ /* 0x040fe400007a4270 */
[C---:B------:R-:W-:Y:S01]  /*48ff0*/  ISETP.GT.AND P4, PT, R0.reuse, 0x188, P4 ;  /* 0x000001880000780c */ /* 0x040fe20002784270 */
[----:B------:R-:W-:Y:S01]  /*49000*/  FMUL R153, R165, R2 ;  /* 0x00000002a5997220 */ /* 0x000fe20000400000 */
[----:B------:R1:W-:Y:S01]  /*49010*/  @P6 STG.E.U16 desc[UR36][R12.64+0x1d0], R164 ;  /* 0x0001d0a40c006986 */ /* 0x0003e2000c101524 */
[----:B------:R-:W-:-:S03]  /*49020*/  ISETP.GT.AND P6, PT, R0, 0x180, P3 ;  /* 0x000001800000780c */ /* 0x000fc60001fc4270 */
[----:B------:R-:W-:Y:S01]  /*49030*/  F2FP.BF16.F32.PACK_AB R19, RZ, R153 ;  /* 0x00000099ff13723e */ /* 0x000fe200000010ff */
[----:B------:R-:W-:Y:S01]  /*49040*/  FMUL R163, R163, R2 ;  /* 0x00000002a3a37220 */ /* 0x000fe20000400000 */
[----:B0-----:R-:W-:Y:S01]  /*49050*/  F2FP.BF16.F32.PACK_AB R14, RZ, R157 ;  /* 0x0000009dff0e723e */ /* 0x001fe200000010ff */
[----:B------:R-:W5:Y:S01]  /*49060*/  LDL.LU R165, [R1+0x5fc] ;  /* 0x0005fc0001a57983 */ /* 0x000f620000300800 */
[----:B------:R-:W-:Y:S02]  /*49070*/  F2FP.BF16.F32.PACK_AB R152, RZ, R156 ;  /* 0x0000009cff98723e */ /* 0x000fe400000010ff */
[----:B------:R-:W-:Y:S01]  /*49080*/  ISETP.GT.AND P0, PT, R0, 0x188, P0 ;  /* 0x000001880000780c */ /* 0x000fe20000704270 */
[----:B------:R0:W-:Y:S01]  /*49090*/  @P4 STG.E.U16 desc[UR36][R12.64+0x1d2], R19 ;  /* 0x0001d2130c004986 */ /* 0x0001e2000c101524 */
[----:B------:R-:W-:Y:S01]  /*490a0*/  PRMT R156, R14, 0x7610, R156 ;  /* 0x000076100e9c7816 */ /* 0x000fe2000000009c */
[----:B------:R-:W-:Y:S01]  /*490b0*/  @P5 IMAD.MOV.U32 R14, RZ, RZ, R154 ;  /* 0x000000ffff0e5224 */ /* 0x000fe200078e009a */
[----:B------:R-:W-:Y:S01]  /*490c0*/  PRMT R153, R152, 0x7610, R153 ;  /* 0x0000761098997816 */ /* 0x000fe20000000099 */
[----:B------:R-:W-:Y:S01]  /*490d0*/  FMUL R162, R162, R2 ;  /* 0x00000002a2a27220 */ /* 0x000fe20000400000 */
[----:B------:R-:W-:Y:S01]  /*490e0*/  ISETP.GT.AND P4, PT, R0, 0x180, P2 ;  /* 0x000001800000780c */ /* 0x000fe20001784270 */
[----:B-1----:R-:W2:Y:S04]  /*490f0*/  LDL.LU R164, [R1+0x4e0] ;  /* 0x0004e00001a47983 */ /* 0x002ea80000300800 */
[----:B------:R1:W-:Y:S01]  /*49100*/  @P5 STG.E.U16 desc[UR36][R14.64+0x1e0], R156 ;  /* 0x0001e09c0e005986 */ /* 0x0003e2000c101524 */
[----:B0-----:R-:W-:-:S02]  /*49110*/  F2FP.BF16.F32.PACK_AB R19, RZ, R158 ;  /* 0x0000009eff13723e */ /* 0x001fc400000010ff */
[C---:B------:R-:W-:Y:S01]  /*49120*/  ISETP.GT.AND P3, PT, R0.reuse, 0x188, P3 ;  /* 0x000001880000780c */ /* 0x040fe20001f64270 */
[----:B------:R-:W3:Y:S01]  /*49130*/  LDL.LU R157, [R1+0x4dc] ;  /* 0x0004dc00019d7983 */ /* 0x000ee20000300800 */
[----:B------:R-:W-:Y:S01]  /*49140*/  PRMT R152, R19, 0x7610, R152 ;  /* 0x0000761013987816 */ /* 0x000fe20000000098 */
[----:B-1----:R-:W-:Y:S01]  /*49150*/  @P6 IMAD.MOV.U32 R14, RZ, RZ, R154 ;  /* 0x000000ffff0e6224 */ /* 0x002fe200078e009a */
[C---:B------:R-:W-:Y:S01]  /*49160*/  ISETP.GT.AND P2, PT, R0.reuse, 0x188, P2 ;  /* 0x000001880000780c */ /* 0x040fe20001744270 */
[----:B------:R-:W4:Y:S04]  /*49170*/  LDL.LU R158, [R1+0x4d8] ;  /* 0x0004d800019e7983 */ /* 0x000f280000300800 */
[----:B------:R0:W-:Y:S04]  /*49180*/  @P6 STG.E.U16 desc[UR36][R14.64+0x1e2], R153 ;  /* 0x0001e2990e006986 */ /* 0x0001e8000c101524 */
[----:B------:R1:W-:Y:S01]  /*49190*/  @P0 STG.E.U16 desc[UR36][R12.64+0x1e0], R152 ;  /* 0x0001e0980c000986 */ /* 0x0003e2000c101524 */
[----:B------:R-:W-:-:S02]  /*491a0*/  ISETP.GT.AND P0, PT, R0, 0x180, P1 ;  /* 0x000001800000780c */ /* 0x000fc40000f04270 */
[----:B------:R-:W-:Y:S01]  /*491b0*/  F2FP.BF16.F32.PACK_AB R19, RZ, R159 ;  /* 0x0000009fff13723e */ /* 0x000fe200000010ff */
[----:B------:R-:W5:Y:S01]  /*491c0*/  LDL.LU R156, [R1+0x4d4] ;  /* 0x0004d400019c7983 */ /* 0x000f620000300800 */
[----:B0-----:R-:W-:-:S03]  /*491d0*/  F2FP.BF16.F32.PACK_AB R14, RZ, R161 ;  /* 0x000000a1ff0e723e */ /* 0x001fc600000010ff */
[----:B------:R0:W-:Y:S01]  /*491e0*/  @P3 STG.E.U16 desc[UR36][R12.64+0x1e2], R19 ;  /* 0x0001e2130c003986 */ /* 0x0001e2000c101524 */
[----:B------:R-:W-:Y:S01]  /*491f0*/  PRMT R153, R14, 0x7610, R153 ;  /* 0x000076100e997816 */ /* 0x000fe20000000099 */
[----:B------:R-:W-:Y:S01]  /*49200*/  @P4 IMAD.MOV.U32 R14, RZ, RZ, R154 ;  /* 0x000000ffff0e4224 */ /* 0x000fe200078e009a */
[----:B-1----:R-:W-:Y:S01]  /*49210*/  F2FP.BF16.F32.PACK_AB R152, RZ, R160 ;  /* 0x000000a0ff98723e */ /* 0x002fe200000010ff */
[----:B------:R-:W2:Y:S01]  /*49220*/  LDL.LU R159, [R1+0x4d0] ;  /* 0x0004d000019f7983 */ /* 0x000ea20000300800 */
[----:B------:R-:W-:-:S03]  /*49230*/  ISETP.GT.AND P1, PT, R0, 0x188, P1 ;  /* 0x000001880000780c */ /* 0x000fc60000f24270 */
[----:B------:R1:W-:Y:S01]  /*49240*/  @P4 STG.E.U16 desc[UR36][R14.64+0x1f0], R153 ;  /* 0x0001f0990e004986 */ /* 0x0003e2000c101524 */
[----:B0-----:R-:W-:-:S03]  /*49250*/  F2FP.BF16.F32.PACK_AB R19, RZ, R162 ;  /* 0x000000a2ff13723e */ /* 0x001fc600000010ff */
[----:B------:R-:W3:Y:S04]  /*49260*/  LDL.LU R161, [R1+0x4cc] ;  /* 0x0004cc0001a17983 */ /* 0x000ee80000300800 */
[----:B------:R-:W4:Y:S01]  /*49270*/  LDL.LU R160, [R1+0x4c8] ;  /* 0x0004c80001a07983 */ /* 0x000f220000300800 */
[----:B-1----:R-:W-:-:S03]  /*49280*/  @P0 IMAD.MOV.U32 R14, RZ, RZ, R154 ;  /* 0x000000ffff0e0224 */ /* 0x002fc600078e009a */
[----:B------:R-:W5:Y:S04]  /*49290*/  LDL.LU R162, [R1+0x4c4] ;  /* 0x0004c40001a27983 */ /* 0x000f680000300800 */
[----:B------:R0:W-:Y:S04]  /*492a0*/  @P0 STG.E.U16 desc[UR36][R14.64+0x1f2], R152 ;  /* 0x0001f2980e000986 */ /* 0x0001e8000c101524 */
[----:B------:R1:W-:Y:S01]  /*492b0*/  @P2 STG.E.U16 desc[UR36][R12.64+0x1f0], R19 ;  /* 0x0001f0130c002986 */ /* 0x0003e2000c101524 */
[----:B0-----:R-:W-:-:S03]  /*492c0*/  F2FP.BF16.F32.PACK_AB R14, RZ, R163 ;  /* 0x000000a3ff0e723e */ /* 0x001fc600000010ff */
[----:B------:R-:W2:Y:S01]  /*492d0*/  LDL.LU R15, [R1+0x400] ;  /* 0x00040000010f7983 */ /* 0x000ea20000300800 */
[----:B------:R-:W-:-:S03]  /*492e0*/  PRMT R153, R14, 0x7610, R153 ;  /* 0x000076100e997816 */ /* 0x000fc60000000099 */
[----:B------:R-:W3:Y:S04]  /*492f0*/  LDL.LU R152, [R1+0x408] ;  /* 0x0004080001987983 */ /* 0x000ee80000300800 */
[----:B-1----:R-:W4:Y:S04]  /*49300*/  LDL.LU R19, [R1+0x404] ;  /* 0x0004040001137983 */ /* 0x002f280000300800 */
[----:B------:R-:W5:Y:S04]  /*49310*/  LDL.LU R163, [R1+0x4c0] ;  /* 0x0004c00001a37983 */ /* 0x000f680000300800 */
[----:B------:R0:W-:Y:S04]  /*49320*/  @P1 STG.E.U16 desc[UR36][R12.64+0x1f2], R153 ;  /* 0x0001f2990c001986 */ /* 0x0001e8000c101524 */
[----:B0-----:R-:W5:Y:S01]  /*49330*/  LDL.LU R13, [R1+0x40c] ;  /* 0x00040c00010d7983 */ /* 0x001f620000300800 */
[----:B------:R-:W-:-:S02]  /*49340*/  ISETP.GT.AND P6, PT, R3, 0x100, PT ;  /* 0x000001000300780c */ /* 0x000fc40003fc4270 */
[----:B------:R-:W-:Y:S01]  /*49350*/  ISETP.GT.AND P5, PT, R3, 0x101, PT ;  /* 0x000001010300780c */ /* 0x000fe20003fa4270 */
[----:B------:R-:W5:Y:S01]  /*49360*/  LDL.LU R153, [R1+0x4bc] ;  /* 0x0004bc0001997983 */ /* 0x000f620000300800 */
[C---:B------:R-:W-:Y:S02]  /*49370*/  ISETP.GT.AND P2, PT, R0.reuse, RZ, P6 ;  /* 0x000000ff0000720c */ /* 0x040fe40003744270 */
[C---:B------:R-:W-:Y:S02]  /*49380*/  ISETP.GT.AND P3, PT, R0.reuse, RZ, P5 ;  /* 0x000000ff0000720c */ /* 0x040fe40002f64270 */
[C---:B------:R-:W-:Y:S02]  /*49390*/  ISETP.GT.AND P4, PT, R0.reuse, 0x8, P6 ;  /* 0x000000080000780c */ /* 0x040fe40003784270 */
[----:B------:R-:W-:Y:S01]  /*493a0*/  ISETP.GT.AND P0, PT, R0, 0x8, P5 ;  /* 0x000000080000780c */ /* 0x000fe20002f04270 */
[-C--:B--2---:R-:W-:Y:S01]  /*493b0*/  FMUL R15, R15, R2.reuse ;  /* 0x000000020f0f7220 */ /* 0x084fe20000400000 */
[----:B---3--:R-:W-:-:S04]  /*493c0*/  FMUL R152, R152, R2 ;  /* 0x0000000298987220 */ /* 0x008fc80000400000 */
[----:B------:R-:W-:Y:S01]  /*493d0*/  F2FP.BF16.F32.PACK_AB R15, RZ, R15 ;  /* 0x0000000fff0f723e */ /* 0x000fe200000010ff */
[----:B----4-:R-:W-:Y:S01]  /*493e0*/  FMUL R19, R19, R2 ;  /* 0x0000000213137220 */ /* 0x010fe20000400000 */
[----:B------:R-:W-:Y:S02]  /*493f0*/  F2FP.BF16.F32.PACK_AB R12, RZ, R152 ;  /* 0x00000098ff0c723e */ /* 0x000fe400000010ff */
[----:B------:R-:W2:Y:S02]  /*49400*/  LDL.LU R152, [R1+0x4b8] ;  /* 0x0004b80001987983 */ /* 0x000ea40000300800 */
[----:B------:R-:W-:Y:S02]  /*49410*/  F2FP.BF16.F32.PACK_AB R14, RZ, R19 ;  /* 0x00000013ff0e723e */ /* 0x000fe400000010ff */
[----:B------:R-:W-:Y:S02]  /*49420*/  PRMT R19, R15, 0x7610, R19 ;  /* 0x000076100f137816 */ /* 0x000fe40000000013 */
[----:B------:R-:W-:Y:S01]  /*49430*/  PRMT R15, R12, 0x7610, R15 ;  /* 0x000076100c0f7816 */ /* 0x000fe2000000000f */
[----:B------:R0:W-:Y:S01]  /*49440*/  @P3 STG.E.U16 desc[UR36][R10.64+0x202], R14 ;  /* 0x0002020e0a003986 */ /* 0x0001e2000c101524 */
[----:B-----5:R-:W-:-:S03]  /*49450*/  FMUL R13, R13, R2 ;  /* 0x000000020d0d7220 */ /* 0x020fc60000400000 */
[----:B------:R1:W-:Y:S02]  /*49460*/  @P2 STG.E.U16 desc[UR36][R10.64+0x200], R19 ;  /* 0x000200130a002986 */ /* 0x0003e4000c101524 */
[----:B------:R-:W-:-:S04]  /*49470*/  F2FP.BF16.F32.PACK_AB R12, RZ, R13 ;  /* 0x0000000dff0c723e */ /* 0x000fc800000010ff */
[----:B0-----:R-:W-:Y:S01]  /*49480*/  PRMT R14, R12, 0x7610, R14 ;  /* 0x000076100c0e7816 */ /* 0x001fe2000000000e */
[----:B-1----:R-:W3:Y:S04]  /*49490*/  LDL.LU R19, [R1+0x4b4] ;  /* 0x0004b40001137983 */ /* 0x002ee80000300800 */
[----:B------:R-:W4:Y:S04]  /*494a0*/  LDL.LU R13, [R1+0x410] ;  /* 0x00041000010d7983 */ /* 0x000f280000300800 */
[----:B------:R-:W5:Y:S04]  /*494b0*/  LDL.LU R12, [R1+0x414] ;  /* 0x00041400010c7983 */ /* 0x000f680000300800 */
[----:B------:R-:W-:Y:S04]  /*494c0*/  @P4 STG.E.U16 desc[UR36][R6.64+0x200], R15 ;  /* 0x0002000f06004986 */ /* 0x000fe8000c101524 */
[----:B------:R0:W-:Y:S04]  /*494d0*/  @P0 STG.E.U16 desc[UR36][R6.64+0x202], R14 ;  /* 0x0002020e06000986 */ /* 0x0001e8000c101524 */
[----:B0-----:R-:W2:Y:S01]  /*494e0*/  LDL.LU R14, [R1+0x418] ;  /* 0x00041800010e7983 */ /* 0x001ea20000300800 */
[----:B------:R-:W-:-:S02]  /*494f0*/  ISETP.GT.AND P6, PT, R3, 0x108, PT ;  /* 0x000001080300780c */ /* 0x000fc40003fc4270 */
[----:B------:R-:W-:Y:S02]  /*49500*/  ISETP.GT.AND P5, PT, R3, 0x109, PT ;  /* 0x000001090300780c */ /* 0x000fe40003fa4270 */
[C---:B------:R-:W-:Y:S02]  /*49510*/  ISETP.GT.AND P1, PT, R0.reuse, RZ, P6 ;  /* 0x000000ff0000720c */ /* 0x040fe40003724270 */
[C---:B------:R-:W-:Y:S02]  /*49520*/  ISETP.GT.AND P2, PT, R0.reuse, RZ, P5 ;  /* 0x000000ff0000720c */ /* 0x040fe40002f44270 */
[----:B------:R-:W-:Y:S01]  /*49530*/  ISETP.GT.AND P0, PT, R0, 0x8, P6 ;  /* 0x000000080000780c */ /* 0x000fe20003704270 */
[-C--:B----4-:R-:W-:Y:S01]  /*49540*/  FMUL R13, R13, R2.reuse ;  /* 0x000000020d0d7220 */ /* 0x090fe20000400000 */
[----:B-----5:R-:W-:-:S04]  /*49550*/  FMUL R12, R12, R2 ;  /* 0x000000020c0c7220 */ /* 0x020fc80000400000 */
[----:B------:R-:W-:Y:S02]  /*49560*/  F2FP.BF16.F32.PACK_AB R13, RZ, R13 ;  /* 0x0000000dff0d723e */ /* 0x000fe400000010ff */
[----:B------:R-:W-:Y:S02]  /*49570*/  F2FP.BF16.F32.PACK_AB R12, RZ, R12 ;  /* 0x0000000cff0c723e */ /* 0x000fe400000010ff */
[----:B------:R-:W-:Y:S02]  /*49580*/  PRMT R15, R13, 0x7610, R15 ;  /* 0x000076100d0f7816 */ /* 0x000fe4000000000f */
[----:B------:R-:W-:-:S03]  /*49590*/  PRMT R13, R12, 0x7610, R13 ;  /* 0x000076100c0d7816 */ /* 0x000fc6000000000d */
[----:B------:R0:W-:Y:S01]  /*495a0*/  @P1 STG.E.U16 desc[UR36][R10.64+0x210], R15 ;  /* 0x0002100f0a001986 */ /* 0x0001e2000c101524 */
[----:B--2---:R-:W-:-:S03]  /*495b0*/  FMUL R14, R14, R2 ;  /* 0x000000020e0e7220 */ /* 0x004fc60000400000 */
[----:B------:R1:W-:Y:S02]  /*495c0*/  @P2 STG.E.U16 desc[UR36][R10.64+0x212], R13 ;  /* 0x0002120d0a002986 */ /* 0x0003e4000c101524 */
[----:B------:R-:W-:Y:S02]  /*495d0*/  F2FP.BF16.F32.PACK_AB R12, RZ, R14 ;  /* 0x0000000eff0c723e */ /* 0x000fe400000010ff */
[----:B0-----:R-:W2:Y:S04]  /*495e0*/  LDL.LU R15, [R1+0x430] ;  /* 0x00043000010f7983 */ /* 0x001ea80000300800 */
[----:B------:R0:W-:Y:S04]  /*495f0*/  @P0 STG.E.U16 desc[UR36][R6.64+0x210], R12 ;  /* 0x0002100c06000986 */ /* 0x0001e8000c101524 */
[----:B-1----:R-:W4:Y:S04]  /*49600*/  LDL.LU R13, [R1+0x41c] ;  /* 0x00041c00010d7983 */ /* 0x002f280000300800 */
[----:B0-----:R-:W5:Y:S01]  /*49610*/  LDL.LU R12, [R1+0x420] ;  /* 0x00042000010c7983 */ /* 0x001f620000300800 */
[-C--:B----4-:R-:W-:Y:S01]  /*49620*/  FMUL R13, R13, R2.reuse ;  /* 0x000000020d0d7220 */ /* 0x090fe20000400000 */
[----:B-----5:R-:W-:-:S04]  /*49630*/  FMUL R12, R12, R2 ;  /* 0x000000020c0c7220 */ /* 0x020fc80000400000 */
[----:B------:R-:W-:Y:S02]  /*49640*/  F2FP.BF16.F32.PACK_AB R13, RZ, R13 ;  /* 0x0000000dff0d723e */ /* 0x000fe400000010ff */
[----:B------:R-:W-:Y:S02]  /*49650*/  F2FP.BF16.F32.PACK_AB R12, RZ, R12 ;  /* 0x0000000cff0c723e */ /* 0x000fe400000010ff */
[----:B------:R-:W-:Y:S02]  /*49660*/  PRMT R14, R13, 0x7610, R14 ;  /* 0x000076100d0e7816 */ /* 0x000fe4000000000e */
[----:B------:R-:W-:Y:S02]  /*49670*/  PRMT R13, R12, 0x7610, R13 ;  /* 0x000076100c0d7816 */ /* 0x000fe4000000000d */
[----:B------:R-:W4:Y:S01]  /*49680*/  LDL.LU R12, [R1+0x424] ;  /* 0x00042400010c7983 */ /* 0x000f220000300800 */
[----:B------:R-:W-:Y:S02]  /*49690*/  ISETP.GT.AND P3, PT, R3, 0x110, PT ;  /* 0x000001100300780c */ /* 0x000fe40003f64270 */
[----:B------:R-:W-:-:S02]  /*496a0*/  ISETP.GT.AND P1, PT, R0, 0x8, P5 ;  /* 0x000000080000780c */ /* 0x000fc40002f24270 */
[----:B------:R-:W-:Y:S02]  /*496b0*/  ISETP.GT.AND P0, PT, R0, RZ, P3 ;  /* 0x000000ff0000720c */ /* 0x000fe40001f04270 */
[----:B------:R-:W-:-:S09]  /*496c0*/  ISETP.GT.AND P2, PT, R3, 0x111, PT ;  /* 0x000001110300780c */ /* 0x000fd20003f44270 */
[----:B------:R-:W-:Y:S04]  /*496d0*/  @P1 STG.E.U16 desc[UR36][R6.64+0x212], R14 ;  /* 0x0002120e06001986 */ /* 0x000fe8000c101524 */
[----:B------:R0:W-:Y:S01]  /*496e0*/  @P0 STG.E.U16 desc[UR36][R10.64+0x220], R13 ;  /* 0x0002200d0a000986 */ /* 0x0001e2000c101524 */
[----:B------:R-:W-:Y:S01]  /*496f0*/  ISETP.GT.AND P0, PT, R0, RZ, P2 ;  /* 0x000000ff0000720c */ /* 0x000fe20001704270 */
[----:B----4-:R-:W-:-:S05]  /*49700*/  FMUL R12, R12, R2 ;  /* 0x000000020c0c7220 */ /* 0x010fca0000400000 */
[----:B------:R-:W-:-:S04]  /*49710*/  F2FP.BF16.F32.PACK_AB R12, RZ, R12 ;  /* 0x0000000cff0c723e */ /* 0x000fc800000010ff */
[----:B0-----:R-:W-:Y:S02]  /*49720*/  PRMT R13, R12, 0x7610, R13 ;  /* 0x000076100c0d7816 */ /* 0x001fe4000000000d */
[----:B------:R-:W4:Y:S04]  /*49730*/  LDL.LU R12, [R1+0x428] ;  /* 0x00042800010c7983 */ /* 0x000f280000300800 */
[----:B------:R0:W-:Y:S04]  /*49740*/  @P0 STG.E.U16 desc[UR36][R10.64+0x222], R13 ;  /* 0x0002220d0a000986 */ /* 0x0001e8000c101524 */
[----:B0-----:R-:W5:Y:S01]  /*49750*/  LDL.LU R13, [R1+0x42c] ;  /* 0x00042c00010d7983 */ /* 0x001f620000300800 */
[----:B------:R-:W-:Y:S01]  /*49760*/  ISETP.GT.AND P0, PT, R0, 0x8, P3 ;  /* 0x000000080000780c */ /* 0x000fe20001f04270 */
[----:B----4-:R-:W-:-:S05]  /*49770*/  FMUL R12, R12, R2 ;  /* 0x000000020c0c7220 */ /* 0x010fca0000400000 */
[----:B------:R-:W-:-:S07]  /*49780*/  F2FP.BF16.F32.PACK_AB R12, RZ, R12 ;  /* 0x0000000cff0c723e */ /* 0x000fce00000010ff */
[----:B------:R5:W-:Y:S01]  /*49790*/  @P0 STG.E.U16 desc[UR36][R6.64+0x220], R12 ;  /* 0x0002200c06000986 */ /* 0x000be2000c101524 */
[----:B------:R-:W-:Y:S01]  /*497a0*/  ISETP.GT.AND P0, PT, R0, 0x8, P2 ;  /* 0x000000080000780c */ /* 0x000fe20001704270 */
[----:B-----5:R-:W-:-:S05]  /*497b0*/  FMUL R12, R13, R2 ;  /* 0x000000020d0c7220 */ /* 0x020fca0000400000 */
[----:B------:R-:W-:-:S04]  /*497c0*/  F2FP.BF16.F32.PACK_AB R12, RZ, R12 ;  /* 0x0000000cff0c723e */ /* 0x000fc800000010ff */
[----:B------:R-:W-:Y:S01]  /*497d0*/  PRMT R14, R12, 0x7610, R14 ;  /* 0x000076100c0e7816 */ /* 0x000fe2000000000e */
[----:B------:R-:W-:Y:S01]  /*497e0*/  VIADD R13, R155, UR10 ;  /* 0x0000000a9b0d7c36 */ /* 0x000fe20008000000 */
[----:B------:R-:W-:-:S03]  /*497f0*/  ISETP.GT.AND P2, PT, R3, 0x118, PT ;  /* 0x000001180300780c */ /* 0x000fc60003f44270 */
[----:B------:R0:W-:Y:S01]  /*49800*/  @P0 STG.E.U16 desc[UR36][R6.64+0x222], R14 ;  /* 0x0002220e06000986 */ /* 0x0001e2000c101524 */
[----:B--2---:R-:W-:Y:S01]  /*49810*/  FMUL R12, R15, R2 ;  /* 0x000000020f0c7220 */ /* 0x004fe20000400000 */
[----:B0-----:R-:W-:-:S04]  /*49820*/  IADD3 R14, P0, R154, UR5, RZ ;  /* 0x000000059a0e7c10 */ /* 0x001fc8000ff1e0ff */
[----:B------:R-:W-:Y:S02]  /*49830*/  IADD3.X R15, R13, UR4, RZ, P0, !PT ;  /* 0x000000040d0f7c10 */ /* 0x000fe400087fe4ff */
[----:B------:R-:W-:Y:S02]  /*49840*/  ISETP.GT.AND P0, PT, R0, RZ, P2 ;  /* 0x000000ff0000720c */ /* 0x000fe40001704270 */
[----:B------:R-:W-:-:S11]  /*49850*/  F2FP.BF16.F32.PACK_AB R12, RZ, R12 ;  /* 0x0000000cff0c723e */ /* 0x000fd600000010ff */
[----:B------:R0:W-:Y:S04]  /*49860*/  @P0 STG.E.U16 desc[UR36][R10.64+0x230], R12 ;  /* 0x0002300c0a000986 */ /* 0x0001e8000c101524 */
[----:B0-----:R-:W2:Y:S01]  /*49870*/  LDL.LU R12, [R1+0x434] ;  /* 0x00043400010c7983 */ /* 0x001ea20000300800 */
[----:B------:R-:W-:-:S04]  /*49880*/  ISETP.GT.AND P1, PT, R3, 0x119, PT ;  /* 0x000001190300780c */ /* 0x000fc80003f24270 */
[----:B------:R-:W-:Y:S01]  /*49890*/  ISETP.GT.AND P0, PT, R0, RZ, P1 ;  /* 0x000000ff0000720c */ /* 0x000fe20000f04270 */
        /* <DEDUP_REMOVED lines=169> */
[----:B------:R-:W-:Y:S02]  /*4a330*/  ISETP.GT.AND P0, PT, R0, RZ, P2 ;  /* 0x000000ff0000720c */ /* 0x000fe40001704270 */
[----:B------:R-:W-:Y:S01]  /*4a340*/  ISETP.GT.AND P1, PT, R3, 0x159, PT ;  /* 0x000001590300780c */ /* 0x000fe20003f24270 */
[----:B--2---:R-:W-:-:S05]  /*4a350*/  FMUL R12, R12, R2 ;  /* 0x000000020c0c7220 */ /* 0x004fca0000400000 */
[----:B------:R-:W-:-:S05]  /*4a360*/  F2FP.BF16.F32.PACK_AB R12, RZ, R12 ;  /* 0x0000000cff0c723e */ /* 0x000fca00000010ff */
[----:B------:R3:W-:Y:S01]  /*4a370*/  @P0 STG.E.U16 desc[UR36][R10.64+0x2b0], R12 ;  /* 0x0002b00c0a000986 */ /* 0x0007e2000c101524 */
[----:B------:R-:W-:Y:S01]  /*4a380*/  ISETP.GT.AND P0, PT, R0, RZ, P1 ;  /* 0x000000ff0000720c */ /* 0x000fe20000f04270 */
[----:B---3--:R-:W-:-:S05]  /*4a390*/  FMUL R12, R19, R2 ;  /* 0x00000002130c7220 */ /* 0x008fca0000400000 */
[----:B------:R-:W-:-:S07]  /*4a3a0*/  F2FP.BF16.F32.PACK_AB R12, RZ, R12 ;  /* 0x0000000cff0c723e */ /* 0x000fce00000010ff */
[----:B------:R0:W-:Y:S01]  /*4a3b0*/  @P0 STG.E.U16 desc[UR36][R10.64+0x2b2], R12 ;  /* 0x0002b20c0a000986 */ /* 0x0001e2000c101524 */
[----:B------:R-:W-:Y:S01]  /*4a3c0*/  ISETP.GT.AND P0, PT, R0, 0x8, P2 ;  /* 0x000000080000780c */ /* 0x000fe20001704270 */
[----:B0-----:R-:W-:-:S05]  /*4a3d0*/  FMUL R12, R152, R2 ;  /* 0x00000002980c7220 */ /* 0x001fca0000400000 */
[----:B------:R-:W-:-:S07]  /*4a3e0*/  F2FP.BF16.F32.PACK_AB R12, RZ, R12 ;  /* 0x0000000cff0c723e */ /* 0x000fce00000010ff */
[----:B------:R0:W-:Y:S01]  /*4a3f0*/  @P0 STG.E.U16 desc[UR36][R6.64+0x2b0], R12 ;  /* 0x0002b00c06000986 */ /* 0x0001e2000c101524 */
[----:B------:R-:W-:Y:S02]  /*4a400*/  ISETP.GT.AND P0, PT, R0, 0x8, P1 ;  /* 0x000000080000780c */ /* 0x000fe40000f04270 */
[----:B------:R-:W-:Y:S01]  /*4a410*/  ISETP.GT.AND P2, PT, R3, 0x160, PT ;  /* 0x000001600300780c */ /* 0x000fe20003f44270 */
[----:B0-----:R-:W-:-:S05]  /*4a420*/  FMUL R12, R153, R2 ;  /* 0x00000002990c7220 */ /* 0x001fca0000400000 */
[----:B------:R-:W-:-:S05]  /*4a430*/  F2FP.BF16.F32.PACK_AB R12, RZ, R12 ;  /* 0x0000000cff0c723e */ /* 0x000fca00000010ff */
        /* <DEDUP_REMOVED lines=428> */
[----:B------:R-:W5:Y:S01]  /*4bf00*/  LDL.LU R177, [R1+0x3cc] ;  /* 0x0003cc0001b17983 */ /* 0x000f620000300800 */
[----:B0-----:R-:W-:-:S03]  /*4bf10*/  FMUL R10, R165, R2 ;  /* 0x00000002a50a7220 */ /* 0x001fc60000400000 */
        /* <DEDUP_REMOVED lines=15> */
[----:B------:R-:W-:-:S03]  /*4c010*/  ISETP.GT.AND P6, PT, R3, 0x100, PT ;  /* 0x000001000300780c */ /* 0x000fc60003fc4270 */
[----:B------:R-:W3:Y:S01]  /*4c020*/  LDL.LU R7, [R1+0x2ac] ;  /* 0x0002ac0001077983 */ /* 0x000ee20000300800 */
        /* <DEDUP_REMOVED lines=258> */
[----:B---3--:R-:W-:Y:S02]  /*4d050*/  FMUL R6, R7, R2 ;  /* 0x0000000207067220 */ /* 0x008fe40000400000 */
[----:B------:R-:W2:Y:S03]  /*4d060*/  LDL.LU R7, [R1+0xa0] ;  /* 0x0000a00001077983 */ /* 0x000ea60000300800 */
[----:B------:R-:W-:-:S07]  /*4d070*/  F2FP.BF16.F32.PACK_AB R6, RZ, R6 ;  /* 0x00000006ff06723e */ /* 0x000fce00000010ff */
[----:B------:R0:W-:Y:S01]  /*4d080*/  @P6 STG.E.U16 desc[UR36][R22.64+0x2a2], R6 ;  /* 0x0002a20616006986 */ /* 0x0001e2000c101524 */
[----:B------:R-:W-:-:S04]  /*4d090*/  ISETP.GT.AND P6, PT, R3, 0x158, PT ;  /* 0x000001580300780c */ /* 0x000fc80003fc4270 */
[----:B------:R-:W-:Y:S01]  /*4d0a0*/  ISETP.GT.AND P6, PT, R0, 0x80, P6 ;  /* 0x000000800000780c */ /* 0x000fe200037c4270 */
[----:B0-----:R-:W-:Y:S02]  /*4d0b0*/  FMUL R6, R11, R2 ;  /* 0x000000020b067220 */ /* 0x001fe40000400000 */
[----:B------:R-:W3:Y:S03]  /*4d0c0*/  LDL.LU R11, [R1+0xb0] ;  /* 0x0000b000010b7983 */ /* 0x000ee60000300800 */
        /* <DEDUP_REMOVED lines=10> */
[----:B----4-:R-:W-:Y:S02]  /*4d170*/  FMUL R6, R152, R2 ;  /* 0x0000000298067220 */ /* 0x010fe40000400000 */
[----:B------:R-:W4:Y:S03]  /*4d180*/  LDL.LU R152, [R1+0xb8] ;  /* 0x0000b80001987983 */ /* 0x000f260000300800 */
[----:B------:R-:W-:-:S07]  /*4d190*/  F2FP.BF16.F32.PACK_AB R6, RZ, R6 ;  /* 0x00000006ff06723e */ /* 0x000fce00000010ff */
[----:B------:R5:W-:Y:S01]  /*4d1a0*/  @P6 STG.E.U16 desc[UR36][R22.64+0x2b0], R6 ;  /* 0x0002b00616006986 */ /* 0x000be2000c101524 */
[----:B------:R-:W-:-:S04]  /*4d1b0*/  ISETP.GT.AND P6, PT, R3, 0x159, PT ;  /* 0x000001590300780c */ /* 0x000fc80003fc4270 */
[----:B------:R-:W-:Y:S01]  /*4d1c0*/  ISETP.GT.AND P6, PT, R0, 0x88, P6 ;  /* 0x000000880000780c */ /* 0x000fe200037c4270 */
[----:B-----5:R-:W-:Y:S02]  /*4d1d0*/  FMUL R6, R153, R2 ;  /* 0x0000000299067220 */ /* 0x020fe40000400000 */
[----:B------:R-:W5:Y:S03]  /*4d1e0*/  LDL.LU R153, [R1+0xbc] ;  /* 0x0000bc0001997983 */ /* 0x000f660000300800 */
[----:B------:R-:W-:-:S07]  /*4d1f0*/  F2FP.BF16.F32.PACK_AB R6, RZ, R6 ;  /* 0x00000006ff06723e */ /* 0x000fce00000010ff */
[----:B------:R0:W-:Y:S01]  /*4d200*/  @P6 STG.E.U16 desc[UR36][R22.64+0x2b2], R6 ;  /* 0x0002b20616006986 */ /* 0x0001e2000c101524 */
[----:B------:R-:W-:-:S04]  /*4d210*/  ISETP.GT.AND P6, PT, R3, 0x160, PT ;  /* 0x000001600300780c */ /* 0x000fc80003fc4270 */
[----:B------:R-:W-:Y:S01]  /*4d220*/  ISETP.GT.AND P6, PT, R0, 0x80, P6 ;  /* 0x000000800000780c */ /* 0x000fe200037c4270 */
[----:B0-----:R-:W-:Y:S02]  /*4d230*/  FMUL R6, R163, R2 ;  /* 0x00000002a3067220 */ /* 0x001fe40000400000 */
        /* <DEDUP_REMOVED lines=464> */
[----:B------:R0:W-:Y:S04]  /*4ef40*/  @P6 STG.E.U16 desc[UR36][R22.64+0x3f2], R6 ;  /* 0x0003f20616006986 */ /* 0x0001e8000c101524 */
[----:B0-----:R-:W2:Y:S01]  /*4ef50*/  LDL.LU R6, [R1] ;  /* 0x0000000001067983 */ /* 0x001ea20000300800 */
[----:B------:R-:W-:-:S03]  /*4ef60*/  ISETP.GT.AND P6, PT, R3, 0x100, PT ;  /* 0x000001000300780c */ /* 0x000fc60003fc4270 */
[----:B------:R-:W3:Y:S01]  /*4ef70*/  LDL.LU R22, [R1+0xa8] ;  /* 0x0000a80001167983 */ /* 0x000ee20000300800 */
[----:B------:R-:W-:-:S03]  /*4ef80*/  ISETP.GT.AND P6, PT, R0, 0x100, P6 ;  /* 0x000001000000780c */ /* 0x000fc600037c4270 */
[----:B------:R-:W4:Y:S01]  /*4ef90*/  LDL.LU R23, [R1+0xac] ;  /* 0x0000ac0001177983 */ /* 0x000f220000300800 */
[----:B--2---:R-:W-:-:S05]  /*4efa0*/  FMUL R6, R6, R2 ;  /* 0x0000000206067220 */ /* 0x004fca0000400000 */
[----:B------:R-:W-:-:S05]  /*4efb0*/  F2FP.BF16.F32.PACK_AB R6, RZ, R6 ;  /* 0x00000006ff06723e */ /* 0x000fca00000010ff */
        /* <DEDUP_REMOVED lines=232> */
[-C--:B------:R-:W-:Y:S01]  /*4fe40*/  FMUL R7, R7, R2.reuse ;  /* 0x0000000207077220 */ /* 0x080fe20000400000 */
[----:B--2---:R-:W-:-:S05]  /*4fe50*/  FMUL R6, R6, R2 ;  /* 0x0000000206067220 */ /* 0x004fca0000400000 */
[----:B------:R-:W-:-:S06]  /*4fe60*/  F2FP.BF16.F32.PACK_AB R6, RZ, R6 ;  /* 0x00000006ff06723e */ /* 0x000fcc00000010ff */
[----:B------:R0:W-:Y:S04]  /*4fe70*/  @P6 STG.E.U16 desc[UR36][R20.64+0x292], R6 ;  /* 0x0002920614006986 */ /* 0x0001e8000c101524 */
[----:B0-----:R-:W2:Y:S01]  /*4fe80*/  LDL.LU R6, [R1+0xa4] ;  /* 0x0000a40001067983 */ /* 0x001ea20000300800 */
[----:B------:R-:W-:-:S04]  /*4fe90*/  ISETP.GT.AND P6, PT, R3, 0x150, PT ;  /* 0x000001500300780c */ /* 0x000fc80003fc4270 */
[----:B------:R-:W-:Y:S02]  /*4fea0*/  ISETP.GT.AND P6, PT, R0, 0x100, P6 ;  /* 0x000001000000780c */ /* 0x000fe400037c4270 */
[----:B------:R-:W-:-:S04]  /*4feb0*/  F2FP.BF16.F32.PACK_AB R7, RZ, R7 ;  /* 0x00000007ff07723e */ /* 0x000fc800000010ff */
[----:B------:R-:W-:-:S07]  /*4fec0*/  PRMT R8, R7, 0x7610, R8 ;  /* 0x0000761007087816 */ /* 0x000fce0000000008 */
[----:B------:R0:W-:Y:S01]  /*4fed0*/  @P6 STG.E.U16 desc[UR36][R4.64+0x2a0], R8 ;  /* 0x0002a00804006986 */ /* 0x0001e2000c101524 */
[----:B------:R-:W-:-:S04]  /*4fee0*/  ISETP.GT.AND P6, PT, R3, 0x151, PT ;  /* 0x000001510300780c */ /* 0x000fc80003fc4270 */
[----:B------:R-:W-:Y:S01]  /*4fef0*/  ISETP.GT.AND P6, PT, R0, 0x100, P6 ;  /* 0x000001000000780c */ /* 0x000fe200037c4270 */
[----:B--2---:R-:W-:-:S05]  /*4ff00*/  FMUL R7, R6, R2 ;  /* 0x0000000206077220 */ /* 0x004fca0000400000 */
[----:B------:R-:W-:Y:S01]  /*4ff10*/  F2FP.BF16.F32.PACK_AB R7, RZ, R7 ;  /* 0x00000007ff07723e */ /* 0x000fe200000010ff */
[----:B---3--:R-:W-:-:S06]  /*4ff20*/  FMUL R6, R22, R2 ;  /* 0x0000000216067220 */ /* 0x008fcc0000400000 */
[----:B------:R1:W-:Y:S01]  /*4ff30*/  @P6 STG.E.U16 desc[UR36][R4.64+0x2a2], R7 ;  /* 0x0002a20704006986 */ /* 0x0003e2000c101524 */
[----:B------:R-:W-:-:S04]  /*4ff40*/  ISETP.GT.AND P6, PT, R3, 0x150, PT ;  /* 0x000001500300780c */ /* 0x000fc80003fc4270 */
[----:B------:R-:W-:Y:S02]  /*4ff50*/  ISETP.GT.AND P6, PT, R0, 0x108, P6 ;  /* 0x000001080000780c */ /* 0x000fe400037c4270 */
[----:B------:R-:W-:-:S04]  /*4ff60*/  F2FP.BF16.F32.PACK_AB R6, RZ, R6 ;  /* 0x00000006ff06723e */ /* 0x000fc800000010ff */
[----:B------:R-:W-:Y:S01]  /*4ff70*/  PRMT R10, R6, 0x7610, R10 ;  /* 0x00007610060a7816 */ /* 0x000fe2000000000a */
[----:B----4-:R-:W-:-:S06]  /*4ff80*/  FMUL R6, R23, R2 ;  /* 0x0000000217067220 */ /* 0x010fcc0000400000 */
[----:B------:R2:W-:Y:S01]  /*4ff90*/  @P6 STG.E.U16 desc[UR36][R20.64+0x2a0], R10 ;  /* 0x0002a00a14006986 */ /* 0x0005e2000c101524 */
[----:B------:R-:W-:-:S04]  /*4ffa0*/  ISETP.GT.AND P6, PT, R3, 0x151, PT ;  /* 0x000001510300780c */ /* 0x000fc80003fc4270 */
[----:B------:R-:W-:Y:S02]  /*4ffb0*/  ISETP.GT.AND P6, PT, R0, 0x108, P6 ;  /* 0x000001080000780c */ /* 0x000fe400037c4270 */
[----:B------:R-:W-:-:S04]  /*4ffc0*/  F2FP.BF16.F32.PACK_AB R6, RZ, R6 ;  /* 0x00000006ff06723e */ /* 0x000fc800000010ff */
[----:B0-----:R-:W-:Y:S01]  /*4ffd0*/  PRMT R8, R6, 0x7610, R8 ;  /* 0x0000761006087816 */ /* 0x001fe20000000008 */
[----:B------:R-:W-:-:S06]  /*4ffe0*/  FMUL R6, R11, R2 ;  /* 0x000000020b067220 */ /* 0x000fcc0000400000 */
[----:B------:R-:W-:Y:S01]  /*4fff0*/  @P6 STG.E.U16 desc[UR36][R20.64+0x2a2], R8 ;  /* 0x0002a20814006986 */ /* 0x000fe2000c101524 */
[----:B------:R-:W-:-:S04]  /*50000*/  ISETP.GT.AND P6, PT, R3, 0x158, PT ;  /* 0x000001580300780c */ /* 0x000fc80003fc4270 */
[----:B------:R-:W-:Y:S02]  /*50010*/  ISETP.GT.AND P6, PT, R0, 0x100, P6 ;  /* 0x000001000000780c */ /* 0x000fe400037c4270 */
[----:B------:R-:W-:-:S04]  /*50020*/  F2FP.BF16.F32.PACK_AB R6, RZ, R6 ;  /* 0x00000006ff06723e */ /* 0x000fc800000010ff */
[----:B-1----:R-:W-:Y:S01]  /*50030*/  PRMT R7, R6, 0x7610, R7 ;  /* 0x0000761006077816 */ /* 0x002fe20000000007 */
[----:B------:R-:W-:-:S06]  /*50040*/  FMUL R6, R19, R2 ;  /* 0x0000000213067220 */ /* 0x000fcc0000400000 */
[----:B------:R0:W-:Y:S01]  /*50050*/  @P6 STG.E.U16 desc[UR36][R4.64+0x2b0], R7 ;  /* 0x0002b00704006986 */ /* 0x0001e2000c101524 */
[----:B------:R-:W-:-:S04]  /*50060*/  ISETP.GT.AND P6, PT, R3, 0x159, PT ;  /* 0x000001590300780c */ /* 0x000fc80003fc4270 */
[----:B------:R-:W-:Y:S02]  /*50070*/  ISETP.GT.AND P6, PT, R0, 0x100, P6 ;  /* 0x000001000000780c */ /* 0x000fe400037c4270 */
[----:B------:R-:W-:-:S04]  /*50080*/  F2FP.BF16.F32.PACK_AB R6, RZ, R6 ;  /* 0x00000006ff06723e */ /* 0x000fc800000010ff */
[----:B------:R-:W-:Y:S01]  /*50090*/  PRMT R9, R6, 0x7610, R9 ;  /* 0x0000761006097816 */ /* 0x000fe20000000009 */
[----:B------:R-:W-:-:S06]  /*500a0*/  FMUL R6, R152, R2 ;  /* 0x0000000298067220 */ /* 0x000fcc0000400000 */
[----:B------:R1:W-:Y:S01]  /*500b0*/  @P6 STG.E.U16 desc[UR36][R4.64+0x2b2], R9 ;  /* 0x0002b20904006986 */ /* 0x0003e2000c101524 */
[----:B------:R-:W-:-:S04]  /*500c0*/  ISETP.GT.AND P6, PT, R3, 0x158, PT ;  /* 0x000001580300780c */ /* 0x000fc80003fc4270 */
[----:B------:R-:W-:Y:S02]  /*500d0*/  ISETP.GT.AND P6, PT, R0, 0x108, P6 ;  /* 0x000001080000780c */ /* 0x000fe400037c4270 */
[----:B------:R-:W-:-:S04]  /*500e0*/  F2FP.BF16.F32.PACK_AB R6, RZ, R6 ;  /* 0x00000006ff06723e */ /* 0x000fc800000010ff */
[----:B--2---:R-:W-:Y:S01]  /*500f0*/  PRMT R10, R6, 0x7610, R10 ;  /* 0x00007610060a7816 */ /* 0x004fe2000000000a */
[----:B-----5:R-:W-:-:S06]  /*50100*/  FMUL R6, R153, R2 ;  /* 0x0000000299067220 */ /* 0x020fcc0000400000 */
[----:B------:R2:W-:Y:S01]  /*50110*/  @P6 STG.E.U16 desc[UR36][R20.64+0x2b0], R10 ;  /* 0x0002b00a14006986 */ /* 0x0005e2000c101524 */
[----:B------:R-:W-:-:S04]  /*50120*/  ISETP.GT.AND P6, PT, R3, 0x159, PT ;  /* 0x000001590300780c */ /* 0x000fc80003fc4270 */
[----:B------:R-:W-:Y:S02]  /*50130*/  ISETP.GT.AND P6, PT, R0, 0x108, P6 ;  /* 0x000001080000780c */ /* 0x000fe400037c4270 */
[----:B------:R-:W-:-:S04]  /*50140*/  F2FP.BF16.F32.PACK_AB R6, RZ, R6 ;  /* 0x00000006ff06723e */ /* 0x000fc800000010ff */
[----:B0-----:R-:W-:Y:S01]  /*50150*/  PRMT R7, R6, 0x7610, R7 ;  /* 0x0000761006077816 */ /* 0x001fe20000000007 */
        /* <DEDUP_REMOVED lines=17> */
[----:B--2---:R-:W-:Y:S01]  /*50270*/  PRMT R10, R6, 0x7610, R10 ;  /* 0x00007610060a7816 */ /* 0x004fe2000000000a */
[----:B------:R-:W-:-:S06]  /*50280*/  FMUL R6, R161, R2 ;  /* 0x00000002a1067220 */ /* 0x000fcc0000400000 */
        /* <DEDUP_REMOVED lines=10> */
[----:B---3--:R-:W-:Y:S01]  /*50330*/  PRMT R8, R6, 0x7610, R8 ;  /* 0x0000761006087816 */ /* 0x008fe20000000008 */
        /* <DEDUP_REMOVED lines=380> */
[----:B------:R-:W-:Y:S02]  /*51b00*/  ISETP.GT.AND P6, PT, R0, 0x100, P5 ;  /* 0x000001000000780c */ /* 0x000fe40002fc4270 */
[----:B------:R-:W-:-:S04]  /*51b10*/  F2FP.BF16.F32.PACK_AB R6, RZ, R6 ;  /* 0x00000006ff06723e */ /* 0x000fc800000010ff */
[----:B---3--:R-:W-:Y:S01]  /*51b20*/  PRMT R8, R6, 0x7610, R8 ;  /* 0x0000761006087816 */ /* 0x008fe20000000008 */
[----:B------:R-:W-:-:S06]  /*51b30*/  FMUL R6, R175, R2 ;  /* 0x00000002af067220 */ /* 0x000fcc0000400000 */
[----:B------:R3:W-:Y:S01]  /*51b40*/  @P6 STG.E.U16 desc[UR36][R4.64+0x3d0], R8 ;  /* 0x0003d00804006986 */ /* 0x0007e2000c101524 */
[----:B------:R-:W-:Y:S02]  /*51b50*/  ISETP.GT.AND P6, PT, R0, 0x100, P3 ;  /* 0x000001000000780c */ /* 0x000fe40001fc4270 */
[----:B------:R-:W-:-:S04]  /*51b60*/  F2FP.BF16.F32.PACK_AB R6, RZ, R6 ;  /* 0x00000006ff06723e */ /* 0x000fc800000010ff */
[----:B-1----:R-:W-:Y:S01]  /*51b70*/  PRMT R9, R6, 0x7610, R9 ;  /* 0x0000761006097816 */ /* 0x002fe20000000009 */
[----:B------:R-:W-:-:S06]  /*51b80*/  FMUL R6, R174, R2 ;  /* 0x00000002ae067220 */ /* 0x000fcc0000400000 */
[----:B------:R1:W-:Y:S01]  /*51b90*/  @P6 STG.E.U16 desc[UR36][R4.64+0x3d2], R9 ;  /* 0x0003d20904006986 */ /* 0x0003e2000c101524 */
[----:B------:R-:W-:Y:S02]  /*51ba0*/  ISETP.GT.AND P6, PT, R0, 0x108, P5 ;  /* 0x000001080000780c */ /* 0x000fe40002fc4270 */
[----:B------:R-:W-:-:S04]  /*51bb0*/  F2FP.BF16.F32.PACK_AB R6, RZ, R6 ;  /* 0x00000006ff06723e */ /* 0x000fc800000010ff */
[----:B--2---:R-:W-:Y:S01]  /*51bc0*/  PRMT R10, R6, 0x7610, R10 ;  /* 0x00007610060a7816 */ /* 0x004fe2000000000a */
[----:B------:R-:W-:-:S06]  /*51bd0*/  FMUL R6, R173, R2 ;  /* 0x00000002ad067220 */ /* 0x000fcc0000400000 */
[----:B------:R2:W-:Y:S01]  /*51be0*/  @P6 STG.E.U16 desc[UR36][R20.64+0x3d0], R10 ;  /* 0x0003d00a14006986 */ /* 0x0005e2000c101524 */
        /* <DEDUP_REMOVED lines=41> */
[----:B------:R-:W-:Y:S01]  /*51e80*/  F2FP.BF16.F32.PACK_AB R6, RZ, R6 ;  /* 0x00000006ff06723e */ /* 0x000fe200000010ff */
[----:B------:R-:W-:-:S10]  /*51e90*/  FMUL R24, R24, R2 ;  /* 0x0000000218187220 */ /* 0x000fd40000400000 */
[----:B------:R0:W-:Y:S01]  /*51ea0*/  @P6 STG.E.U16 desc[UR36][R20.64+0x3f2], R6 ;  /* 0x0003f20614006986 */ /* 0x0001e2000c101524 */
[----:B------:R-:W-:-:S04]  /*51eb0*/  ISETP.GT.AND P6, PT, R3, 0x100, PT ;  /* 0x000001000300780c */ /* 0x000fc80003fc4270 */
[----:B------:R-:W-:Y:S02]  /*51ec0*/  ISETP.GT.AND P6, PT, R0, 0x180, P6 ;  /* 0x000001800000780c */ /* 0x000fe400037c4270 */
[----:B------:R-:W-:Y:S01]  /*51ed0*/  F2FP.BF16.F32.PACK_AB R24, RZ, R24 ;  /* 0x00000018ff18723e */ /* 0x000fe200000010ff */
[----:B------:R-:W-:Y:S02]  /*51ee0*/  IMAD.MOV.U32 R12, RZ, RZ, R154 ;  /* 0x000000ffff0c7224 */ /* 0x000fe400078e009a */
[----:B------:R-:W-:-:S08]  /*51ef0*/  FMUL R25, R25, R2 ;  /* 0x0000000219197220 */ /* 0x000fd00000400000 */
[----:B------:R0:W-:Y:S01]  /*51f00*/  @P6 STG.E.U16 desc[UR36][R12.64+0x200], R24 ;  /* 0x000200180c006986 */ /* 0x0001e2000c101524 */
[----:B------:R-:W-:-:S04]  /*51f10*/  ISETP.GT.AND P6, PT, R3, 0x101, PT ;  /* 0x000001010300780c */ /* 0x000fc80003fc4270 */
[----:B------:R-:W-:Y:S02]  /*51f20*/  ISETP.GT.AND P6, PT, R0, 0x180, P6 ;  /* 0x000001800000780c */ /* 0x000fe400037c4270 */
[----:B------:R-:W-:Y:S01]  /*51f30*/  F2FP.BF16.F32.PACK_AB R25, RZ, R25 ;  /* 0x00000019ff19723e */ /* 0x000fe200000010ff */
[----:B------:R-:W-:-:S10]  /*51f40*/  FMUL R26, R26, R2 ;  /* 0x000000021a1a7220 */ /* 0x000fd40000400000 */
        /* <DEDUP_REMOVED lines=571> */
[----:B------:R-:W-:Y:S02]  /*54300*/  ISETP.GT.AND P6, PT, R0, 0x180, P5 ;  /* 0x000001800000780c */ /* 0x000fe40002fc4270 */
[----:B------:R-:W-:Y:S01]  /*54310*/  F2FP.BF16.F32.PACK_AB R140, RZ, R140 ;  /* 0x0000008cff8c723e */ /* 0x000fe200000010ff */
[----:B------:R-:W-:-:S10]  /*54320*/  FMUL R141, R141, R2 ;  /* 0x000000028d8d7220 */ /* 0x000fd40000400000 */
[----:B------:R0:W-:Y:S01]  /*54330*/  @P6 STG.E.U16 desc[UR36][R12.64+0x3d0], R140 ;  /* 0x0003d08c0c006986 */ /* 0x0001e2000c101524 */
[C---:B------:R-:W-:Y:S02]  /*54340*/  ISETP.GT.AND P6, PT, R0.reuse, 0x180, P3 ;  /* 0x000001800000780c */ /* 0x040fe40001fc4270 */
[----:B------:R-:W-:Y:S02]  /*54350*/  F2FP.BF16.F32.PACK_AB R141, RZ, R141 ;  /* 0x0000008dff8d723e */ /* 0x000fe400000010ff */
[C---:B------:R-:W-:Y:S02]  /*54360*/  ISETP.GT.AND P5, PT, R0.reuse, 0x188, P5 ;  /* 0x000001880000780c */ /* 0x040fe40002fa4270 */
[----:B------:R-:W-:Y:S01]  /*54370*/  ISETP.GT.AND P3, PT, R0, 0x188, P3 ;  /* 0x000001880000780c */ /* 0x000fe20001f64270 */
[-C--:B------:R-:W-:Y:S01]  /*54380*/  FMUL R142, R142, R2.reuse ;  /* 0x000000028e8e7220 */ /* 0x080fe20000400000 */
[-C--:B------:R-:W-:Y:S01]  /*54390*/  FMUL R143, R143, R2.reuse ;  /* 0x000000028f8f7220 */ /* 0x080fe20000400000 */
[----:B------:R-:W-:-:S04]  /*543a0*/  FMUL R144, R144, R2 ;  /* 0x0000000290907220 */ /* 0x000fc80000400000 */
[----:B------:R0:W-:Y:S01]  /*543b0*/  @P6 STG.E.U16 desc[UR36][R12.64+0x3d2], R141 ;  /* 0x0003d28d0c006986 */ /* 0x0001e2000c101524 */
[C---:B------:R-:W-:Y:S02]  /*543c0*/  ISETP.GT.AND P6, PT, R0.reuse, 0x180, P0 ;  /* 0x000001800000780c */ /* 0x040fe400007c4270 */
[----:B------:R-:W-:Y:S02]  /*543d0*/  F2FP.BF16.F32.PACK_AB R142, RZ, R142 ;  /* 0x0000008eff8e723e */ /* 0x000fe400000010ff */
[----:B------:R-:W-:Y:S02]  /*543e0*/  F2FP.BF16.F32.PACK_AB R143, RZ, R143 ;  /* 0x0000008fff8f723e */ /* 0x000fe400000010ff */
[----:B------:R-:W-:Y:S02]  /*543f0*/  F2FP.BF16.F32.PACK_AB R144, RZ, R144 ;  /* 0x00000090ff90723e */ /* 0x000fe400000010ff */
[C---:B------:R-:W-:Y:S01]  /*54400*/  ISETP.GT.AND P0, PT, R0.reuse, 0x188, P0 ;  /* 0x000001880000780c */ /* 0x040fe20000704270 */
[----:B------:R0:W-:Y:S01]  /*54410*/  @P5 STG.E.U16 desc[UR36][R14.64+0x3d0], R142 ;  /* 0x0003d08e0e005986 */ /* 0x0001e2000c101524 */
[----:B------:R-:W-:-:S03]  /*54420*/  ISETP.GT.AND P5, PT, R0, 0x180, P4 ;  /* 0x000001800000780c */ /* 0x000fc600027a4270 */
[----:B------:R0:W-:Y:S01]  /*54430*/  @P3 STG.E.U16 desc[UR36][R14.64+0x3d2], R143 ;  /* 0x0003d28f0e003986 */ /* 0x0001e2000c101524 */
[C---:B------:R-:W-:Y:S02]  /*54440*/  ISETP.GT.AND P4, PT, R0.reuse, 0x188, P4 ;  /* 0x000001880000780c */ /* 0x040fe40002784270 */
[C---:B------:R-:W-:Y:S01]  /*54450*/  ISETP.GT.AND P3, PT, R0.reuse, 0x180, P1 ;  /* 0x000001800000780c */ /* 0x040fe20000f64270 */
[-C--:B------:R-:W-:Y:S01]  /*54460*/  FMUL R145, R145, R2.reuse ;  /* 0x0000000291917220 */ /* 0x080fe20000400000 */
[----:B------:R0:W-:Y:S01]  /*54470*/  @P6 STG.E.U16 desc[UR36][R12.64+0x3e0], R144 ;  /* 0x0003e0900c006986 */ /* 0x0001e2000c101524 */
[C---:B------:R-:W-:Y:S02]  /*54480*/  ISETP.GT.AND P6, PT, R0.reuse, 0x180, P2 ;  /* 0x000001800000780c */ /* 0x040fe400017c4270 */
[C---:B------:R-:W-:Y:S02]  /*54490*/  ISETP.GT.AND P2, PT, R0.reuse, 0x188, P2 ;  /* 0x000001880000780c */ /* 0x040fe40001744270 */
[----:B------:R-:W-:Y:S01]  /*544a0*/  ISETP.GT.AND P1, PT, R0, 0x188, P1 ;  /* 0x000001880000780c */ /* 0x000fe20000f24270 */
[-C--:B------:R-:W-:Y:S01]  /*544b0*/  FMUL R146, R146, R2.reuse ;  /* 0x0000000292927220 */ /* 0x080fe20000400000 */
[-C--:B------:R-:W-:Y:S01]  /*544c0*/  FMUL R147, R147, R2.reuse ;  /* 0x0000000293937220 */ /* 0x080fe20000400000 */
[-C--:B------:R-:W-:Y:S01]  /*544d0*/  FMUL R148, R148, R2.reuse ;  /* 0x0000000294947220 */ /* 0x080fe20000400000 */
[-C--:B------:R-:W-:Y:S01]  /*544e0*/  FMUL R149, R149, R2.reuse ;  /* 0x0000000295957220 */ /* 0x080fe20000400000 */
[-C--:B------:R-:W-:Y:S01]  /*544f0*/  FMUL R150, R150, R2.reuse ;  /* 0x0000000296967220 */ /* 0x080fe20000400000 */
[----:B------:R-:W-:Y:S01]  /*54500*/  FMUL R151, R151, R2 ;  /* 0x0000000297977220 */ /* 0x000fe20000400000 */
[----:B------:R-:W-:-:S02]  /*54510*/  F2FP.BF16.F32.PACK_AB R145, RZ, R145 ;  /* 0x00000091ff91723e */ /* 0x000fc400000010ff */
[----:B------:R-:W-:Y:S02]  /*54520*/  F2FP.BF16.F32.PACK_AB R146, RZ, R146 ;  /* 0x00000092ff92723e */ /* 0x000fe400000010ff */
[----:B------:R-:W-:Y:S02]  /*54530*/  F2FP.BF16.F32.PACK_AB R147, RZ, R147 ;  /* 0x00000093ff93723e */ /* 0x000fe400000010ff */
[----:B------:R-:W-:Y:S02]  /*54540*/  F2FP.BF16.F32.PACK_AB R148, RZ, R148 ;  /* 0x00000094ff94723e */ /* 0x000fe400000010ff */
[----:B------:R-:W-:Y:S02]  /*54550*/  F2FP.BF16.F32.PACK_AB R149, RZ, R149 ;  /* 0x00000095ff95723e */ /* 0x000fe400000010ff */
[----:B------:R-:W-:Y:S02]  /*54560*/  F2FP.BF16.F32.PACK_AB R150, RZ, R150 ;  /* 0x00000096ff96723e */ /* 0x000fe400000010ff */
[----:B------:R-:W-:Y:S01]  /*54570*/  F2FP.BF16.F32.PACK_AB R151, RZ, R151 ;  /* 0x00000097ff97723e */ /* 0x000fe200000010ff */
[----:B------:R0:W-:Y:S04]  /*54580*/  @P5 STG.E.U16 desc[UR36][R12.64+0x3e2], R145 ;  /* 0x0003e2910c005986 */ /* 0x0001e8000c101524 */
[----:B------:R0:W-:Y:S04]  /*54590*/  @P0 STG.E.U16 desc[UR36][R14.64+0x3e0], R146 ;  /* 0x0003e0920e000986 */ /* 0x0001e8000c101524 */
[----:B------:R0:W-:Y:S04]  /*545a0*/  @P4 STG.E.U16 desc[UR36][R14.64+0x3e2], R147 ;  /* 0x0003e2930e004986 */ /* 0x0001e8000c101524 */
[----:B------:R0:W-:Y:S04]  /*545b0*/  @P6 STG.E.U16 desc[UR36][R12.64+0x3f0], R148 ;  /* 0x0003f0940c006986 */ /* 0x0001e8000c101524 */
[----:B------:R0:W-:Y:S04]  /*545c0*/  @P3 STG.E.U16 desc[UR36][R12.64+0x3f2], R149 ;  /* 0x0003f2950c003986 */ /* 0x0001e8000c101524 */
[----:B------:R0:W-:Y:S04]  /*545d0*/  @P2 STG.E.U16 desc[UR36][R14.64+0x3f0], R150 ;  /* 0x0003f0960e002986 */ /* 0x0001e8000c101524 */
[----:B------:R0:W-:Y:S02]  /*545e0*/  @P1 STG.E.U16 desc[UR36][R14.64+0x3f2], R151 ;  /* 0x0003f2970e001986 */ /* 0x0001e4000c101524 */
.L_x_2074:
[----:B------:R-:W-:Y:S05]  /*545f0*/  BSYNC B0 ;  /* 0x0000000000007941 */ /* 0x000fea0003800000 */
.L_x_34:
[----:B0-----:R-:W2:Y:S04]  /*54600*/  LDL.LU R5, [R1+0xe08] ;  /* 0x000e080001057983 */ /* 0x001ea80000300800 */
[----:B------:R-:W2:Y:S01]  /*54610*/  LDL.LU R4, [R1+0xe0c] ;  /* 0x000e0c0001047983 */ /* 0x000ea20000300800 */
[----:B------:R-:W-:Y:S01]  /*54620*/  ULDC UR4, c[0x0][0xc] ;  /* 0x0000030000047ab9 */ /* 0x000fe20000000800 */
[----:B------:R-:W-:Y:S01]  /*54630*/  ULDC UR5, c[0x0][0x10] ;  /* 0x0000040000057ab9 */ /* 0x000fe20000000800 */
[----:B-----5:R-:W2:Y:S01]  /*54640*/  LDC R3, c[0x0][0x14] ;  /* 0x00000500ff037b82 */ /* 0x020ea20000000800 */
[----:B------:R-:W-:Y:S01]  /*54650*/  UIMAD.WIDE.U32 UR4, UR4, UR5, URZ ;  /* 0x00000005040472a5 */ /* 0x000fe2000f8e003f */
[----:B------:R-:W-:Y:S01]  /*54660*/  PRMT R0, RZ, 0x7610, R0 ;  /* 0x00007610ff007816 */ /* 0x000fe20000000000 */
[----:B------:R-:W-:Y:S01]  /*54670*/  UMOV UR42, 0xffffffff ;  /* 0xffffffff002a7882 */ /* 0x000fe20000000000 */
[----:B------:R-:W-:-:S03]  /*54680*/  UMOV UR43, 0xffffffff ;  /* 0xffffffff002b7882 */ /* 0x000fc60000000000 */
[----:B--2---:R-:W-:-:S04]  /*54690*/  IMAD.WIDE.U32 R4, R3, UR4, R4 ;  /* 0x0000000403047c25 */ /* 0x004fc8000f8e0004 */
[----:B------:R-:W-:Y:S01]  /*546a0*/  IMAD R3, R3, UR5, RZ ;  /* 0x0000000503037c24 */ /* 0x000fe2000f8e02ff */
[----:B------:R-:W-:Y:S01]  /*546b0*/  ULDC.64 UR4, c[0x0][0x650] ;  /* 0x0001940000047ab9 */ /* 0x000fe20000000a00 */
[----:B------:R-:W-:Y:S01]  /*546c0*/  IMAD.MOV.U32 R7, RZ, RZ, R4 ;  /* 0x000000ffff077224 */ /* 0x000fe200078e0004 */
[----:B------:R-:W-:Y:S01]  /*546d0*/  ISETP.GE.U32.AND P0, PT, R4, UR4, PT ;  /* 0x0000000404007c0c */ /* 0x000fe2000bf06070 */
[----:B------:R-:W-:-:S05]  /*546e0*/  IMAD.IADD R6, R5, 0x1, R3 ;  /* 0x0000000105067824 */ /* 0x000fca00078e0203 */
[----:B------:R0:W-:Y:S01]  /*546f0*/  STL [R1+0xe08], R6 ;  /* 0x000e080601007387 */ /* 0x0001e20000100800 */
[----:B------:R-:W-:-:S03]  /*54700*/  ISETP.GE.U32.AND.EX P0, PT, R6, UR5, PT, P0 ;  /* 0x0000000506007c0c */ /* 0x000fc6000bf06100 */
[----:B------:R0:W-:Y:S10]  /*54710*/  STL [R1+0xe0c], R7 ;  /* 0x000e0c0701007387 */ /* 0x0001f40000100800 */
[----:B0-----:R-:W-:Y:S05]  /*54720*/  @P0 BRA `(.L_x_2075) ;  /* 0x0000000400880947 */ /* 0x001fea0003800000 */
[----:B------:R-:W0:Y:S01]  /*54730*/  S2UR UR6, SR_CTAID.X ;  /* 0x00000000000679c3 */ /* 0x000e220000002500 */
[----:B------:R-:W-:Y:S01]  /*54740*/  ULDC.64 UR12, c[0x0][0x628] ;  /* 0x00018a00000c7ab9 */ /* 0x000fe20000000a00 */
[----:B------:R-:W-:Y:S01]  /*54750*/  ULDC UR4, c[0x0][0x150] ;  /* 0x0000540000047ab9 */ /* 0x000fe20000000800 */
[----:B------:R-:W-:Y:S01]  /*54760*/  ISETP.NE.U32.AND P0, PT, RZ, UR12, PT ;  /* 0x0000000cff007c0c */ /* 0x000fe2000bf05070 */
[----:B------:R-:W-:Y:S01]  /*54770*/  ULDC UR15, c[0x0][0x630] ;  /* 0x00018c00000f7ab9 */ /* 0x000fe20000000800 */
[C---:B------:R-:W-:Y:S01]  /*54780*/  R2UR UR16, R7.reuse ;  /* 0x00000000071072ca */ /* 0x040fe200000e0000 */
[----:B------:R-:W-:Y:S01]  /*54790*/  ULDC UR19, c[0x0][0x154] ;  /* 0x0000550000137ab9 */ /* 0x000fe20000000800 */
[----:B------:R-:W-:Y:S01]  /*547a0*/  ISETP.NE.AND.EX P0, PT, RZ, UR13, PT, P0 ;  /* 0x0000000dff007c0c */ /* 0x000fe2000bf05300 */
[----:B------:R-:W2:Y:S01]  /*547b0*/  S2UR UR18, SR_CTAID.Y ;  /* 0x00000000001279c3 */ /* 0x000ea20000002600 */
[----:B------:R-:W-:Y:S02]  /*547c0*/  R2UR UR17, R6 ;  /* 0x00000000061172ca */ /* 0x000fe400000e0000 */
[----:B------:R-:W-:-:S02]  /*547d0*/  R2UR UR10, R7 ;  /* 0x00000000070a72ca */ /* 0x000fc400000e0000 */
[----:B------:R-:W-:Y:S02]  /*547e0*/  R2UR UR11, R6 ;  /* 0x00000000060b72ca */ /* 0x000fe400000e0000 */
[----:B0-----:R-:W-:-:S05]  /*547f0*/  I2FP.F32.U32 R0, UR6 ;  /* 0x0000000600007c45 */ /* 0x001fca0008201000 */
[----:B------:R-:W-:-:S04]  /*54800*/  FMUL R0, R0, UR4 ;  /* 0x0000000400007c20 */ /* 0x000fc80008400000 */
[----:B------:R0:W0:Y:S01]  /*54810*/  F2I.U32.TRUNC.NTZ R3, R0 ;  /* 0x0000000000037305 */ /* 0x000022000020f000 */
[----:B--2---:R-:W-:Y:S05]  /*54820*/  @!P0 BRA `(.L_x_2076) ;  /* 0x0000000000308947 */ /* 0x004fea0003800000 */
        /* <DEDUP_REMOVED lines=12> */
.L_x_2076:
[----:B------:R-:W-:Y:S01]  /*548f0*/  USHF.R.U64 UR43, UR10, UR15, UR11 ;  /* 0x0000000f0a2b7299 */ /* 0x000fe2000800120b */
[----:B0-----:R-:W-:Y:S01]  /*54900*/  I2FP.F32.U32 R0, UR18 ;  /* 0x0000001200007c45 */ /* 0x001fe20008201000 */
[----:B------:R-:W-:Y:S02]  /*54910*/  USHF.R.U32.HI UR4, URZ, UR15, UR11 ;  /* 0x0000000f3f047299 */ /* 0x000fe4000801160b */
[----:B------:R-:W-:Y:S02]  /*54920*/  UIADD3 UR10, UP0, URZ, -UR43, URZ ;  /* 0x8000002b3f0a7290 */ /* 0x000fe4000ff1e03f */
[----:B------:R-:W-:Y:S01]  /*54930*/  FMUL R0, R0, UR19 ;  /* 0x0000001300007c20 */ /* 0x000fe20008400000 */
[----:B------:R-:W-:Y:S01]  /*54940*/  ULDC.64 UR12, c[0x0][0x620] ;  /* 0x00018800000c7ab9 */ /* 0x000fe20000000a00 */
[----:B------:R-:W-:Y:S01]  /*54950*/  UIADD3.X UR4, URZ, ~UR4, URZ, UP0, !UPT ;  /* 0x800000043f047290 */ /* 0x000fe200087fe43f */
[----:B------:R-:W-:Y:S01]  /*54960*/  UMOV UR8, UR16 ;  /* 0x0000001000087c82 */ /* 0x000fe20008000000 */
[----:B------:R-:W-:-:S02]  /*54970*/  UMOV UR9, UR17 ;  /* 0x0000001100097c82 */ /* 0x000fc40008000000 */
[----:B------:R-:W-:Y:S01]  /*54980*/  UIMAD UR4, UR4, UR12, URZ ;  /* 0x0000000c040472a4 */ /* 0x000fe2000f8e023f */
[----:B------:R-:W0:Y:S01]  /*54990*/  F2I.U32.TRUNC.NTZ R0, R0 ;  /* 0x0000000000007305 */ /* 0x000e22000020f000 */
[----:B------:R-:W-:Y:S01]  /*549a0*/  UIMAD.WIDE.U32 UR8, UR10, UR12, UR8 ;  /* 0x0000000c0a0872a5 */ /* 0x000fe2000f8e0008 */
[----:B------:R-:W-:Y:S01]  /*549b0*/  R2UR UR12, R3 ;  /* 0x00000000030c72ca */ /* 0x000fe200000e0000 */
[----:B------:R-:W-:Y:S01]  /*549c0*/  UIMAD UR10, UR10, UR13, UR4 ;  /* 0x0000000d0a0a72a4 */ /* 0x000fe2000f8e0204 */
[----:B------:R-:W-:Y:S01]  /*549d0*/  ULDC UR11, c[0x0][0x618] ;  /* 0x00018600000b7ab9 */ /* 0x000fe20000000800 */
[----:B------:R-:W-:Y:S02]  /*549e0*/  ULDC UR21, c[0x0][0x658] ;  /* 0x0001960000157ab9 */ /* 0x000fe40000000800 */
[----:B------:R-:W-:Y:S01]  /*549f0*/  UIADD3 UR9, UR9, UR10, URZ ;  /* 0x0000000a09097290 */ /* 0x000fe2000fffe03f */
[----:B------:R-:W-:Y:S01]  /*54a00*/  UMOV UR15, 0xffffffff ;  /* 0xffffffff000f7882 */ /* 0x000fe20000000000 */
[----:B------:R-:W-:Y:S01]  /*54a10*/  ULDC.64 UR4, c[0x0][0x640] ;  /* 0x0001900000047ab9 */ /* 0x000fe20000000a00 */
[----:B------:R-:W-:Y:S01]  /*54a20*/  USHF.L.U32 UR15, UR15, UR21, URZ ;  /* 0x000000150f0f7299 */ /* 0x000fe2000800063f */
[----:B------:R-:W-:Y:S01]  /*54a30*/  ISETP.NE.U32.AND P0, PT, RZ, UR4, PT ;  /* 0x00000004ff007c0c */ /* 0x000fe2000bf05070 */
[----:B------:R-:W-:-:S02]  /*54a40*/  USHF.R.U64 UR16, UR8, UR11, UR9 ;  /* 0x0000000b08107299 */ /* 0x000fc40008001209 */
[----:B------:R-:W-:Y:S01]  /*54a50*/  USHF.R.U32.HI UR8, URZ, UR11, UR9 ;  /* 0x0000000b3f087299 */ /* 0x000fe20008011609 */
[----:B0-----:R-:W-:Y:S01]  /*54a60*/  R2UR UR14, R0 ;  /* 0x00000000000e72ca */ /* 0x001fe200000e0000 */
[----:B------:R-:W-:Y:S01]  /*54a70*/  ULDC UR17, c[0x0][0x608] ;  /* 0x0001820000117ab9 */ /* 0x000fe20000000800 */
[----:B------:R-:W-:Y:S01]  /*54a80*/  ULOP3.LUT UR41, URZ, UR15, URZ, 0x33, !UPT ;  /* 0x0000000f3f297292 */ /* 0x000fe2000f8e333f */
[----:B------:R-:W-:Y:S01]  /*54a90*/  ISETP.NE.AND.EX P0, PT, RZ, UR5, PT, P0 ;  /* 0x00000005ff007c0c */ /* 0x000fe2000bf05300 */
[----:B------:R-:W-:Y:S02]  /*54aa0*/  USHF.R.U64 UR15, UR16, UR17, UR8 ;  /* 0x00000011100f7299 */ /* 0x000fe40008001208 */
[----:B------:R-:W-:Y:S02]  /*54ab0*/  USHF.R.U32.HI UR8, URZ, UR17, UR8 ;  /* 0x000000113f087299 */ /* 0x000fe40008011608 */
[----:B------:R-:W-:Y:S02]  /*54ac0*/  UIADD3 UR12, -UR12, URZ, URZ ;  /* 0x0000003f0c0c7290 */ /* 0x000fe4000fffe13f */
[----:B------:R-:W-:Y:S01]  /*54ad0*/  USHF.R.U64 UR17, UR15, UR21, UR8 ;  /* 0x000000150f117299 */ /* 0x000fe20008001208 */
[----:B------:R-:W-:Y:S01]  /*54ae0*/  UMOV UR19, 0x1 ;  /* 0x0000000100137882 */ /* 0x000fe20000000000 */
[----:B------:R-:W-:Y:S01]  /*54af0*/  ULDC UR13, c[0x0][0x144] ;  /* 0x00005100000d7ab9 */ /* 0x000fe20000000800 */
[----:B------:R-:W-:Y:S01]  /*54b00*/  ULDC UR7, c[0x0][0x600] ;  /* 0x0001800000077ab9 */ /* 0x000fe20000000800 */
[----:B------:R-:W-:-:S02]  /*54b10*/  USHF.L.U32 UR24, UR19, UR21, URZ ;  /* 0x0000001513187299 */ /* 0x000fc4000800063f */
[----:B------:R-:W-:Y:S02]  /*54b20*/  USHF.R.U32.HI UR8, URZ, UR21, UR8 ;  /* 0x000000153f087299 */ /* 0x000fe40008011608 */
[----:B------:R-:W-:Y:S02]  /*54b30*/  UIMAD UR21, UR13, UR12, UR6 ;  /* 0x0000000c0d1572a4 */ /* 0x000fe4000f8e0206 */
[----:B------:R-:W-:Y:S02]  /*54b40*/  UIADD3 UR20, UR7, -0x1, URZ ;  /* 0xffffffff07147890 */ /* 0x000fe4000fffe03f */
[----:B------:R-:W-:Y:S01]  /*54b50*/  UIADD3 UR19, -UR14, URZ, URZ ;  /* 0x0000003f0e137290 */ /* 0x000fe2000fffe13f */
[----:B------:R-:W-:Y:S01]  /*54b60*/  ULDC UR25, c[0x0][0x148] ;  /* 0x0000520000197ab9 */ /* 0x000fe20000000800 */
[----:B------:R-:W-:Y:S01]  /*54b70*/  ULDC UR22, c[0x0][0x648] ;  /* 0x0001920000167ab9 */ /* 0x000fe20000000800 */
[----:B------:R-:W-:Y:S01]  /*54b80*/  ULDC UR23, c[0x0][0x638] ;  /* 0x00018e0000177ab9 */ /* 0x000fe20000000800 */
        /* <DEDUP_REMOVED lines=14> */
.L_x_2077:
[----:B------:R-:W-:Y:S01]  /*54c70*/  UISETP.NE.AND UP0, UPT, UR46, URZ, UPT ;  /* 0x0000003f2e00728c */ /* 0x000fe2000bf05270 */
[----:B------:R-:W-:Y:S01]  /*54c80*/  IMAD.MOV.U32 R0, RZ, RZ, 0x1 ;  /* 0x00000001ff007424 */ /* 0x000fe200078e00ff */
[----:B------:R-:W-:Y:S02]  /*54c90*/  USHF.R.U64 UR4, UR6, UR22, UR8 ;  /* 0x0000001606047299 */ /* 0x000fe40008001208 */
[----:B------:R-:W-:Y:S02]  /*54ca0*/  ULOP3.LUT UR41, UR15, UR41, URZ, 0xc0, !UPT ;  /* 0x000000290f297292 */ /* 0x000fe4000f8ec03f */
[----:B------:R-:W-:Y:S02]  /*54cb0*/  UIADD3 UR5, -UR4, URZ, URZ ;  /* 0x0000003f04057290 */ /* 0x000fe4000fffe13f */
[----:B------:R-:W-:Y:S02]  /*54cc0*/  UIMAD UR41, UR24, UR4, UR41 ;  /* 0x00000004182972a4 */ /* 0x000fe4000f8e0229 */
[----:B------:R-:W-:-:S02]  /*54cd0*/  ULOP3.LUT UR16, UR16, UR20, URZ, 0xc0, !UPT ;  /* 0x0000001410107292 */ /* 0x000fc4000f8ec03f */
[----:B------:R-:W-:Y:S02]  /*54ce0*/  @UP0 UIMAD UR21, UR25, UR19, UR18 ;  /* 0x00000013191502a4 */ /* 0x000fe4000f8e0212 */
[----:B------:R-:W-:-:S03]  /*54cf0*/  UIMAD UR4, UR5, UR23, UR17 ;  /* 0x00000017050472a4 */ /* 0x000fc6000f8e0211 */
[----:B------:R-:W-:Y:S01]  /*54d00*/  ULDC UR5, c[0x0][0x610] ;  /* 0x0001840000057ab9 */ /* 0x000fe20000000800 */
[----:B------:R-:W-:Y:S02]  /*54d10*/  UIMAD UR4, UR4, UR7, UR16 ;  /* 0x00000007040472a4 */ /* 0x000fe4000f8e0210 */
[----:B------:R-:W-:-:S04]  /*54d20*/  UIMAD UR41, UR41, UR5, UR21 ;  /* 0x00000005292972a4 */ /* 0x000fc8000f8e0215 */
[----:B------:R-:W-:Y:S02]  /*54d30*/  USEL UR42, UR4, UR41, !UP0 ;  /* 0x00000029042a7287 */ /* 0x000fe4000c000000 */
[----:B------:R-:W-:-:S12]  /*54d40*/  USEL UR41, UR41, UR4, !UP0 ;  /* 0x0000000429297287 */ /* 0x000fd8000c000000 */
.L_x_2075:
[----:B------:R-:W-:-:S13]  /*54d50*/  LOP3.LUT P0, RZ, R0, 0xff, RZ, 0xc0, !PT ;  /* 0x000000ff00ff7812 */ /* 0x000fda000780c0ff */
[----:B------:R-:W-:Y:S05]  /*54d60*/  @P0 BRA `(.L_x_2078) ;  /* 0xfffffac400b00947 */ /* 0x000fea000383ffff */
[----:B------:R-:W-:Y:S05]  /*54d70*/  EXIT ;  /* 0x000000000000794d */ /* 0x000fea0003800000 */
.L_x_7:
[----:B------:R-:W2:Y:S01]  /*54d80*/  LDL R4, [R1+0xe0c] ;  /* 0x000e0c0001047983 */ /* 0x000ea20000100800 */
[----:B------:R-:W-:-:S03]  /*54d90*/  ULDC.64 UR4, c[0x0][0x650] ;  /* 0x0001940000047ab9 */ /* 0x000fc60000000a00 */
[----:B------:R-:W3:Y:S01]  /*54da0*/  LDL R2, [R1+0xe08] ;  /* 0x000e080001027983 */ /* 0x000ee20000100800 */
[----:B0-----:R-:W-:Y:S01]  /*54db0*/  PRMT R0, RZ, 0x7610, R0 ;  /* 0x00007610ff007816 */ /* 0x001fe20000000000 */
[----:B------:R-:W-:Y:S02]  /*54dc0*/  IMAD.MOV.U32 R5, RZ, RZ, -0x1 ;  /* 0xffffffffff057424 */ /* 0x000fe400078e00ff */
[----:B------:R-:W-:Y:S02]  /*54dd0*/  IMAD.MOV.U32 R3, RZ, RZ, -0x1 ;  /* 0xffffffffff037424 */ /* 0x000fe400078e00ff */
[----:B------:R-:W-:Y:S01]  /*54de0*/  IMAD.MOV.U32 R11, RZ, RZ, -0x1 ;  /* 0xffffffffff0b7424 */ /* 0x000fe200078e00ff */
[----:B--2---:R-:W-:-:S04]  /*54df0*/  ISETP.GE.U32.AND P0, PT, R4, UR4, PT ;  /* 0x0000000404007c0c */ /* 0x004fc8000bf06070 */
[----:B---3--:R-:W-:-:S13]  /*54e00*/  ISETP.GE.U32.AND.EX P0, PT, R2, UR5, PT, P0 ;  /* 0x0000000502007c0c */ /* 0x008fda000bf06100 */
        /* <DEDUP_REMOVED lines=21> */
.L_x_2080:
[----:B------:R-:W-:Y:S01]  /*54f60*/  USHF.R.U64 UR4, UR14, UR19, UR15 ;  /* 0x000000130e047299 */ /* 0x000fe2000800120f */
[----:B------:R-:W-:Y:S01]  /*54f70*/  R2UR UR7, R2 ;  /* 0x00000000020772ca */ /* 0x000fe200000e0000 */
[----:B------:R-:W-:Y:S02]  /*54f80*/  USHF.R.U32.HI UR5, URZ, UR19, UR15 ;  /* 0x000000133f057299 */ /* 0x000fe4000801160f */
[----:B------:R-:W-:Y:S01]  /*54f90*/  UIADD3 UR13, UP0, URZ, -UR4, URZ ;  /* 0x800000043f0d7290 */ /* 0x000fe2000ff1e03f */
[----:B------:R-:W-:Y:S01]  /*54fa0*/  ULDC.64 UR14, c[0x0][0x620] ;  /* 0x00018800000e7ab9 */ /* 0x000fe20000000a00 */
[----:B------:R-:W-:Y:S02]  /*54fb0*/  UMOV UR6, UR20 ;  /* 0x0000001400067c82 */ /* 0x000fe40008000000 */
[----:B------:R-:W-:Y:S02]  /*54fc0*/  UIADD3.X UR5, URZ, ~UR5, URZ, UP0, !UPT ;  /* 0x800000053f057290 */ /* 0x000fe400087fe43f */
[----:B------:R-:W-:-:S02]  /*54fd0*/  UISETP.NE.AND UP1, UPT, UR46, URZ, UPT ;  /* 0x0000003f2e00728c */ /* 0x000fc4000bf25270 */
[----:B------:R-:W-:Y:S02]  /*54fe0*/  UIMAD UR5, UR5, UR14, URZ ;  /* 0x0000000e050572a4 */ /* 0x000fe4000f8e023f */
[----:B------:R-:W-:Y:S02]  /*54ff0*/  UIMAD.WIDE.U32 UR6, UR13, UR14, UR6 ;  /* 0x0000000e0d0672a5 */ /* 0x000fe4000f8e0006 */
[----:B------:R-:W-:Y:S01]  /*55000*/  UIMAD UR5, UR13, UR15, UR5 ;  /* 0x0000000f0d0572a4 */ /* 0x000fe2000f8e0205 */
[----:B------:R-:W-:Y:S02]  /*55010*/  ULDC UR14, c[0x0][0x608] ;  /* 0x00018200000e7ab9 */ /* 0x000fe40000000800 */
[----:B------:R-:W-:Y:S01]  /*55020*/  ULDC UR13, c[0x0][0x618] ;  /* 0x00018600000d7ab9 */ /* 0x000fe20000000800 */
[----:B------:R-:W-:Y:S01]  /*55030*/  UIADD3 UR5, UR7, UR5, URZ ;  /* 0x0000000507057290 */ /* 0x000fe2000fffe03f */
[----:B------:R-:W-:Y:S01]  /*55040*/  ULDC UR22, c[0x0][0x658] ;  /* 0x0001960000167ab9 */ /* 0x000fe20000000800 */
[----:B------:R-:W-:-:S02]  /*55050*/  @UP1 UIMAD UR8, UR11, UR12, UR10 ;  /* 0x0000000c0b0812a4 */ /* 0x000fc4000f8e020a */
[----:B------:R-:W-:Y:S02]  /*55060*/  USHF.R.U64 UR17, UR6, UR13, UR5 ;  /* 0x0000000d06117299 */ /* 0x000fe40008001205 */
[----:B------:R-:W-:Y:S01]  /*55070*/  USHF.R.U32.HI UR5, URZ, UR13, UR5 ;  /* 0x0000000d3f057299 */ /* 0x000fe20008011605 */
[----:B------:R-:W-:Y:S01]  /*55080*/  ULDC.64 UR6, c[0x0][0x640] ;  /* 0x0001900000067ab9 */ /* 0x000fe20000000a00 */
[----:B------:R-:W-:Y:S01]  /*55090*/  UMOV UR10, 0xffffffff ;  /* 0xffffffff000a7882 */ /* 0x000fe20000000000 */
[----:B------:R-:W-:Y:S01]  /*550a0*/  ISETP.NE.U32.AND P0, PT, RZ, UR6, PT ;  /* 0x00000006ff007c0c */ /* 0x000fe2000bf05070 */
[----:B------:R-:W-:Y:S02]  /*550b0*/  USHF.R.U64 UR18, UR17, UR14, UR5 ;  /* 0x0000000e11127299 */ /* 0x000fe40008001205 */
[----:B------:R-:W-:Y:S01]  /*550c0*/  USHF.R.U32.HI UR5, URZ, UR14, UR5 ;  /* 0x0000000e3f057299 */ /* 0x000fe20008011605 */
[----:B------:R-:W-:Y:S01]  /*550d0*/  ISETP.NE.AND.EX P0, PT, RZ, UR7, PT, P0 ;  /* 0x00000007ff007c0c */ /* 0x000fe2000bf05300 */
[----:B------:R-:W-:-:S02]  /*550e0*/  USHF.L.U32 UR11, UR10, UR22, URZ ;  /* 0x000000160a0b7299 */ /* 0x000fc4000800063f */
[----:B------:R-:W-:Y:S01]  /*550f0*/  USHF.R.U64 UR19, UR18, UR22, UR5 ;  /* 0x0000001612137299 */ /* 0x000fe20008001205 */
[----:B------:R-:W-:Y:S01]  /*55100*/  ULDC UR20, c[0x0][0x600] ;  /* 0x0001800000147ab9 */ /* 0x000fe20000000800 */
[----:B------:R-:W-:Y:S02]  /*55110*/  USHF.R.U32.HI UR10, URZ, UR22, UR5 ;  /* 0x000000163f0a7299 */ /* 0x000fe40008011605 */
[----:B------:R-:W-:Y:S02]  /*55120*/  UIADD3 UR21, UR20, -0x1, URZ ;  /* 0xffffffff14157890 */ /* 0x000fe4000fffe03f */
[----:B------:R-:W-:Y:S01]  /*55130*/  ULOP3.LUT UR26, URZ, UR11, URZ, 0x33, !UPT ;  /* 0x0000000b3f1a7292 */ /* 0x000fe2000f8e333f */
        /* <DEDUP_REMOVED lines=17> */
.L_x_2081:
[----:B------:R-:W-:Y:S01]  /*55250*/  USHF.R.U64 UR6, UR5, UR23, UR10 ;  /* 0x0000001705067299 */ /* 0x000fe2000800120a */
[----:B------:R-:W-:Y:S01]  /*55260*/  IMAD.MOV.U32 R0, RZ, RZ, 0x1 ;  /* 0x00000001ff007424 */ /* 0x000fe200078e00ff */
[----:B------:R-:W-:Y:S01]  /*55270*/  USHF.L.U32 UR25, UR25, UR22, URZ ;  /* 0x0000001619197299 */ /* 0x000fe2000800063f */
[----:B------:R-:W-:Y:S01]  /*55280*/  IMAD.U32 R11, RZ, RZ, UR4 ;  /* 0x00000004ff0b7e24 */ /* 0x000fe2000f8e00ff */
[----:B------:R-:W-:Y:S02]  /*55290*/  ULOP3.LUT UR5, UR18, UR26, URZ, 0xc0, !UPT ;  /* 0x0000001a12057292 */ /* 0x000fe4000f8ec03f */
[----:B------:R-:W-:Y:S02]  /*552a0*/  UIADD3 UR7, -UR6, URZ, URZ ;  /* 0x0000003f06077290 */ /* 0x000fe4000fffe13f */
[----:B------:R-:W-:Y:S02]  /*552b0*/  UIMAD UR6, UR25, UR6, UR5 ;  /* 0x00000006190672a4 */ /* 0x000fe4000f8e0205 */
[----:B------:R-:W-:-:S02]  /*552c0*/  ULOP3.LUT UR17, UR17, UR21, URZ, 0xc0, !UPT ;  /* 0x0000001511117292 */ /* 0x000fc4000f8ec03f */
[----:B------:R-:W-:Y:S02]  /*552d0*/  UIMAD UR5, UR7, UR24, UR19 ;  /* 0x00000018070572a4 */ /* 0x000fe4000f8e0213 */
[----:B------:R-:W-:Y:S01]  /*552e0*/  UISETP.NE.AND UP0, UPT, UR46, URZ, UPT ;  /* 0x0000003f2e00728c */ /* 0x000fe2000bf05270 */
[----:B------:R-:W-:Y:S01]  /*552f0*/  ULDC UR7, c[0x0][0x610] ;  /* 0x0001840000077ab9 */ /* 0x000fe20000000800 */
[----:B------:R-:W-:Y:S02]  /*55300*/  UIMAD UR5, UR5, UR20, UR17 ;  /* 0x00000014050572a4 */ /* 0x000fe4000f8e0211 */
[----:B------:R-:W-:-:S04]  /*55310*/  UIMAD UR8, UR6, UR7, UR8 ;  /* 0x00000007060872a4 */ /* 0x000fc8000f8e0208 */
[----:B------:R-:W-:Y:S02]  /*55320*/  USEL UR6, UR5, UR8, !UP0 ;  /* 0x0000000805067287 */ /* 0x000fe4000c000000 */
[----:B------:R-:W-:-:S04]  /*55330*/  USEL UR8, UR8, UR5, !UP0 ;  /* 0x0000000508087287 */ /* 0x000fc8000c000000 */
[----:B------:R-:W-:Y:S02]  /*55340*/  IMAD.U32 R3, RZ, RZ, UR6 ;  /* 0x00000006ff037e24 */ /* 0x000fe4000f8e00ff */
[----:B------:R-:W-:-:S07]  /*55350*/  IMAD.U32 R5, RZ, RZ, UR8 ;  /* 0x00000008ff057e24 */ /* 0x000fce000f8e00ff */
.L_x_2079:
[----:B------:R-:W-:-:S08]  /*55360*/  NOP ;  /* 0x0000000000007918 */ /* 0x000fd00000000000 */
[----:B-1----:R-:W0:-:S00]  /*55370*/  USETMAXREG.DEALLOC.CTAPOOL 0x18 ;  /* 0x00000018000079c8 */ /* 0x002e0000080e0500 */
[----:B------:R-:W-:-:S13]  /*55380*/  ISETP.NE.AND P0, PT, RZ, UR9, PT ;  /* 0x00000009ff007c0c */ /* 0x000fda000bf05270 */
[----:B------:R-:W-:Y:S05]  /*55390*/  @P0 EXIT ;  /* 0x000000000000094d */ /* 0x000fea0003800000 */
[----:B0-----:R-:W-:Y:S01]  /*553a0*/  LOP3.LUT P0, RZ, R0, 0xff, RZ, 0xc0, !PT ;  /* 0x000000ff00ff7812 */ /* 0x001fe2000780c0ff */
[----:B------:R-:W-:Y:S02]  /*553b0*/  IMAD.MOV.U32 R0, RZ, RZ, 0x1 ;  /* 0x00000001ff007424 */ /* 0x000fe400078e00ff */
[----:B------:R-:W-:-:S10]  /*553c0*/  IMAD.MOV.U32 R7, RZ, RZ, RZ ;  /* 0x000000ffff077224 */ /* 0x000fd400078e00ff */
[----:B------:R-:W-:Y:S05]  /*553d0*/  @!P0 BRA `(.L_x_2082) ;  /* 0x0000000c00788947 */ /* 0x000fea0003800000 */
[----:B------:R-:W0:Y:S01]  /*553e0*/  LDC R0, c[0x0][0x28c] ;  /* 0x0000a300ff007b82 */ /* 0x000e220000000800 */
[----:B------:R-:W1:Y:S01]  /*553f0*/  S2R R9, SR_CgaCtaId ;  /* 0x0000000000097919 */ /* 0x000e620000008800 */
[----:B------:R-:W-:Y:S01]  /*55400*/  ULDC UR5, c[0x0][0x658] ;  /* 0x0001960000057ab9 */ /* 0x000fe20000000800 */
[----:B------:R-:W-:Y:S01]  /*55410*/  UMOV UR7, 0xffffffff ;  /* 0xffffffff00077882 */ /* 0x000fe20000000000 */
[----:B------:R-:W-:Y:S01]  /*55420*/  ULDC UR6, c[0x0][0xc] ;  /* 0x0000030000067ab9 */ /* 0x000fe20000000800 */
[----:B------:R-:W-:Y:S01]  /*55430*/  USHF.L.U32 UR9, UR7, UR5, URZ ;  /* 0x0000000507097299 */ /* 0x000fe2000800063f */
[----:B------:R-:W-:Y:S01]  /*55440*/  BSSY B0, `(.L_x_2082) ;  /* 0x00000d7000007945 */ /* 0x000fe20003800000 */
[----:B------:R-:W-:Y:S01]  /*55450*/  UMOV UR8, 0x1 ;  /* 0x0000000100087882 */ /* 0x000fe20000000000 */
[----:B------:R-:W-:Y:S01]  /*55460*/  ULDC UR7, c[0x0][0x10] ;  /* 0x0000040000077ab9 */ /* 0x000fe20000000800 */
[----:B------:R-:W-:Y:S01]  /*55470*/  USHF.L.U32 UR5, UR8, UR5, URZ ;  /* 0x0000000508057299 */ /* 0x000fe2000800063f */
[----:B------:R-:W-:Y:S01]  /*55480*/  IMAD.MOV.U32 R8, RZ, RZ, 0x1 ;  /* 0x00000001ff087424 */ /* 0x000fe200078e00ff */
[----:B------:R-:W-:Y:S01]  /*55490*/  UIMAD.WIDE.U32 UR6, UR6, UR7, URZ ;  /* 0x00000007060672a5 */ /* 0x000fe2000f8e003f */
[----:B------:R-:W-:Y:S01]  /*554a0*/  ULDC UR8, c[0x0][0x14] ;  /* 0x0000050000087ab9 */ /* 0x000fe20000000800 */
[----:B------:R-:W-:-:S02]  /*554b0*/  ULDC UR4, c[0x0][0x600] ;  /* 0x0001800000047ab9 */ /* 0x000fc40000000800 */
[----:B------:R-:W-:Y:S02]  /*554c0*/  UIMAD.WIDE.U32 UR20, UR6, UR8, URZ ;  /* 0x00000008061472a5 */ /* 0x000fe4000f8e003f */
[----:B------:R-:W-:Y:S02]  /*554d0*/  UIMAD UR7, UR7, UR8, URZ ;  /* 0x00000008070772a4 */ /* 0x000fe4000f8e023f */
[----:B------:R-:W-:Y:S02]  /*554e0*/  ULOP3.LUT UR24, UR40, 0x2, URZ, 0xfc, !UPT ;  /* 0x0000000228187892 */ /* 0x000fe4000f8efc3f */
[----:B------:R-:W-:Y:S02]  /*554f0*/  UIADD3 UR4, UR4, -0x1, URZ ;  /* 0xffffffff04047890 */ /* 0x000fe4000fffe03f */
[----:B------:R-:W-:Y:S01]  /*55500*/  ULOP3.LUT UR6, URZ, UR9, URZ, 0x33, !UPT ;  /* 0x000000093f067292 */ /* 0x000fe2000f8e333f */
[----:B0-----:R-:W-:Y:S01]  /*55510*/  VIADD R0, R0, 0xf ;  /* 0x0000000f00007836 */ /* 0x001fe20000000000 */
[----:B------:R-:W-:Y:S01]  /*55520*/  UIADD3 UR7, UR21, UR7, URZ ;  /* 0x0000000715077290 */ /* 0x000fe2000fffe03f */
[----:B------:R-:W-:-:S03]  /*55530*/  ULDC.64 UR22, c[0x0][0x198] ;  /* 0x0000660000167ab9 */ /* 0x000fc60000000a00 */
[----:B------:R-:W-:-:S04]  /*55540*/  SHF.R.S32.HI R7, RZ, 0x1f, R0 ;  /* 0x0000001fff077819 */ /* 0x000fc80000011400 */
[----:B------:R-:W-:Y:S01]  /*55550*/  LEA.HI R6, R7, R0, RZ, 0x4 ;  /* 0x0000000007067211 */ /* 0x000fe200078f20ff */
[C---:B-1----:R-:W-:Y:S02]  /*55560*/  IMAD.SHL.U32 R16, R9.reuse, 0x100, RZ ;  /* 0x0000010009107824 */ /* 0x042fe400078e00ff */
[----:B------:R-:W-:Y:S01]  /*55570*/  IMAD.SHL.U32 R9, R9, 0x1000, RZ ;  /* 0x0000100009097824 */ /* 0x000fe200078e00ff */
[----:B------:R-:W-:Y:S01]  /*55580*/  SHF.R.S32.HI R6, RZ, 0x4, R6 ;  /* 0x00000004ff067819 */ /* 0x000fe20000011406 */
[----:B------:R-:W-:Y:S01]  /*55590*/  IMAD.MOV.U32 R0, RZ, RZ, 0x1 ;  /* 0x00000001ff007424 */ /* 0x000fe200078e00ff */
[----:B------:R-:W-:Y:S01]  /*555a0*/  LOP3.LUT R16, R16, 0x100, RZ, 0xc0, !PT ;  /* 0x0000010010107812 */ /* 0x000fe200078ec0ff */
[----:B------:R-:W-:Y:S01]  /*555b0*/  IMAD.MOV.U32 R7, RZ, RZ, RZ ;  /* 0x000000ffff077224 */ /* 0x000fe200078e00ff */
[----:B------:R-:W-:Y:S01]  /*555c0*/  LOP3.LUT R9, R9, 0x1000, RZ, 0xc0, !PT ;  /* 0x0000100009097812 */ /* 0x000fe200078ec0ff */
[----:B------:R-:W-:-:S07]  /*555d0*/  VIADD R17, R6, 0x1 ;  /* 0x0000000106117836 */ /* 0x000fce0000000000 */
.L_x_2093:
[----:B------:R-:W-:-:S03]  /*555e0*/  UMOV UR8, 0xffffffff ;  /* 0xffffffff00087882 */ /* 0x000fc60000000000 */
[----:B------:R-:W-:Y:S05]  /*555f0*/  BRA.DIV UR8, `(.L_x_2083) ;  /* 0x00000012084c7947 */ /* 0x000fea000b800000 */
[----:B------:R-:W-:-:S13]  /*55600*/  ELECT P6, URZ, PT ;  /* 0x00000000003f782f */ /* 0x000fda00038c0000 */
.L_x_2107:
[----:B------:R-:W0:Y:S01]  /*55610*/  LDC R2, c[0x0][0x28c] ;  /* 0x0000a300ff027b82 */ /* 0x000e220000000800 */
[----:B------:R-:W-:Y:S01]  /*55620*/  BSSY B1, `(.L_x_2084) ;  /* 0x000003a000017945 */ /* 0x000fe20003800000 */
[----:B0-----:R-:W-:-:S13]  /*55630*/  ISETP.LT.OR P6, PT, R2, 0x1, !P6 ;  /* 0x000000010200780c */ /* 0x001fda00077c1670 */
[----:B------:R-:W-:Y:S05]  /*55640*/  @P6 BRA `(.L_x_2085) ;  /* 0x0000000000dc6947 */ /* 0x000fea0003800000 */
[----:B------:R-:W-:Y:S02]  /*55650*/  IMAD R2, R3, 0x200, R16 ;  /* 0x0000020003027824 */ /* 0x000fe400078e0210 */
[----:B------:R-:W-:Y:S02]  /*55660*/  IMAD.SHL.U32 R5, R5, 0x200, RZ ;  /* 0x0000020005057824 */ /* 0x000fe400078e00ff */
[----:B------:R-:W-:Y:S02]  /*55670*/  IMAD.MOV.U32 R12, RZ, RZ, RZ ;  /* 0x000000ffff0c7224 */ /* 0x000fe400078e00ff */
[----:B------:R-:W-:Y:S02]  /*55680*/  IMAD.MOV.U32 R4, RZ, RZ, R17 ;  /* 0x000000ffff047224 */ /* 0x000fe400078e0011 */
[----:B------:R-:W-:Y:S02]  /*55690*/  IMAD.MOV.U32 R3, RZ, RZ, R0 ;  /* 0x000000ffff037224 */ /* 0x000fe400078e0000 */
[----:B------:R-:W-:-:S07]  /*556a0*/  IMAD.MOV.U32 R13, RZ, RZ, R7 ;  /* 0x000000ffff0d7224 */ /* 0x000fce00078e0007 */
.L_x_2088:
[----:B------:R-:W0:Y:S01]  /*556b0*/  S2R R15, SR_CgaCtaId ;  /* 0x00000000000f7919 */ /* 0x000e220000008800 */
[----:B------:R-:W-:Y:S02]  /*556c0*/  MOV R10, 0x400 ;  /* 0x00000400000a7802 */ /* 0x000fe40000000f00 */
[----:B------:R-:W-:Y:S02]  /*556d0*/  SHF.L.U32 R14, R3, 0x1f, RZ ;  /* 0x0000001f030e7819 */ /* 0x000fe400000006ff */
[----:B0-----:R-:W-:-:S05]  /*556e0*/  LEA R10, R15, R10, 0x18 ;  /* 0x0000000a0f0a7211 */ /* 0x001fca00078ec0ff */
[----:B------:R-:W-:-:S04]  /*556f0*/  IMAD R15, R13, 0x8, R10 ;  /* 0x000000080d0f7824 */ /* 0x000fc800078e020a */
[----:B------:R-:W0:Y:S02]  /*55700*/  SYNCS.PHASECHK.TRANS64.TRYWAIT P0, [R15+URZ+0x38], R14 ;  /* 0x0000380e0f0075a7 */ /* 0x000e24000800017f */
[----:B0-----:R-:W-:Y:S05]  /*55710*/  @!P0 BRA `(.L_x_2086) ;  /* 0x0000001000248947 */ /* 0x001fea0003800000 */
.L_x_2108:
[----:B------:R-:W1:Y:S01]  /*55720*/  S2R R18, SR_TID.X ;  /* 0x0000000000127919 */ /* 0x000e620000002100 */
[----:B------:R-:W-:-:S04]  /*55730*/  UPRMT UR8, UR24, 0x9910, URZ ;  /* 0x0000991018087896 */ /* 0x000fc8000800003f */
[----:B------:R-:W-:Y:S01]  /*55740*/  UISETP.NE.AND UP0, UPT, UR8, 0x2, UPT ;  /* 0x000000020800788c */ /* 0x000fe2000bf05270 */
[----:B-1----:R-:W-:-:S13]  /*55750*/  LOP3.LUT P0, RZ, R18, 0x7f, RZ, 0xc0, !PT ;  /* 0x0000007f12ff7812 */ /* 0x002fda000780c0ff */
[----:B0-----:R-:W0:Y:S02]  /*55760*/  @!P0 LDC R14, c[0x0][0x500] ;  /* 0x00014000ff0e8b82 */ /* 0x001e240000000800 */
[----:B0-----:R0:W-:Y:S01]  /*55770*/  @!P0 SYNCS.ARRIVE.TRANS64 RZ, [R15+URZ], R14 ;  /* 0x0000000e0fff89a7 */ /* 0x0011e2000800003f */
[----:B------:R-:W-:-:S13]  /*55780*/  PLOP3.LUT P0, PT, PT, PT, UP0, 0x80, 0x0 ;  /* 0x000000000000781c */ /* 0x000fda0003f0f008 */
[----:B0-----:R-:W-:Y:S05]  /*55790*/  @P0 BRA `(.L_x_2087) ;  /* 0x0000000000040947 */ /* 0x001fea0003800000 */
[----:B------:R-:W-:Y:S01]  /*557a0*/  BPT.TRAP 0x1 ;  /* 0x000000040000795c */ /* 0x000fe20000300000 */
.L_x_2087:
[----:B------:R-:W-:Y:S01]  /*557b0*/  R2UR UR9, R15 ;  /* 0x000000000f0972ca */ /* 0x000fe200000e0000 */
[----:B------:R-:W-:Y:S01]  /*557c0*/  IMAD R15, R13, 0x2000, R9 ;  /* 0x000020000d0f7824 */ /* 0x000fe200078e0209 */
[----:B------:R-:W-:Y:S01]  /*557d0*/  R2UR UR18, R5 ;  /* 0x00000000051272ca */ /* 0x000fe200000e0000 */
[--C-:B------:R-:W-:Y:S01]  /*557e0*/  IMAD R14, R13, 0x4000, R10.reuse ;  /* 0x000040000d0e7824 */ /* 0x100fe200078e020a */
[----:B------:R-:W-:Y:S01]  /*557f0*/  UIADD3 UR14, UP0, UR22, 0xf0, URZ ;  /* 0x000000f0160e7890 */ /* 0x000fe2000ff1e03f */
[----:B------:R-:W-:Y:S01]  /*55800*/  IMAD R15, R15, 0x2, R10 ;  /* 0x000000020f0f7824 */ /* 0x000fe200078e020a */
[----:B------:R-:W-:Y:S01]  /*55810*/  R2UR UR10, R12 ;  /* 0x000000000c0a72ca */ /* 0x000fe200000e0000 */
[----:B------:R-:W-:Y:S01]  /*55820*/  VIADD R4, R4, 0xffffffff ;  /* 0xffffffff04047836 */ /* 0x000fe20000000000 */
[----:B------:R-:W-:Y:S01]  /*55830*/  R2UR UR8, R14 ;  /* 0x000000000e0872ca */ /* 0x000fe200000e0000 */
[----:B------:R-:W-:Y:S01]  /*55840*/  UIADD3 UR26, UP1, UR22, 0x1f0, URZ ;  /* 0x000001f0161a7890 */ /* 0x000fe2000ff3e03f */
[----:B------:R-:W-:Y:S01]  /*55850*/  R2UR UR11, R15 ;  /* 0x000000000f0b72ca */ /* 0x000fe200000e0000 */
[----:B------:R-:W-:Y:S01]  /*55860*/  UIADD3.X UR15, URZ, UR23, URZ, UP0, !UPT ;  /* 0x000000173f0f7290 */ /* 0x000fe200087fe43f */
[----:B------:R-:W-:Y:S01]  /*55870*/  R2UR UR12, R11 ;  /* 0x000000000b0c72ca */ /* 0x000fe200000e0000 */
[----:B------:R-:W-:Y:S01]  /*55880*/  VIADD R13, R13, 0x1 ;  /* 0x000000010d0d7836 */ /* 0x000fe20000000000 */
[----:B------:R-:W-:Y:S01]  /*55890*/  R2UR UR19, R2 ;  /* 0x00000000021372ca */ /* 0x000fe200000e0000 */
[----:B------:R-:W-:Y:S01]  /*558a0*/  UIADD3.X UR27, URZ, UR23, URZ, UP1, !UPT ;  /* 0x000000173f1b7290 */ /* 0x000fe20008ffe43f */
[----:B------:R-:W-:Y:S01]  /*558b0*/  ISETP.GT.AND P1, PT, R4, 0x1, PT ;  /* 0x000000010400780c */ /* 0x000fe20003f24270 */
[----:B------:R-:W-:Y:S01]  /*558c0*/  UMOV UR16, 0x0 ;  /* 0x0000000000107882 */ /* 0x000fe20000000000 */
[----:B------:R-:W-:Y:S01]  /*558d0*/  UMOV UR17, 0x10000000 ;  /* 0x1000000000117882 */ /* 0x000fe20000000000 */
[----:B------:R-:W-:Y:S01]  /*558e0*/  ISETP.NE.AND P0, PT, R13, 0x7, PT ;  /* 0x000000070d00780c */ /* 0x000fe20003f05270 */
[----:B------:R-:W-:Y:S01]  /*558f0*/  UMOV UR25, 0x30000 ;  /* 0x0003000000197882 */ /* 0x000fe20000000000 */
[----:B------:R-:W-:Y:S01]  /*55900*/  UIADD3 UR8, UR8, 0x180, URZ ;  /* 0x0000018008087890 */ /* 0x000fe2000fffe03f */
[----:B------:R-:W-:Y:S01]  /*55910*/  VIADD R12, R12, 0x10 ;  /* 0x000000100c0c7836 */ /* 0x000fe20000000000 */
[----:B------:R-:W-:Y:S01]  /*55920*/  UIADD3 UR13, UR11, 0x1c180, URZ ;  /* 0x0001c1800b0d7890 */ /* 0x000fe2000fffe03f */
[----:B------:R-:W-:-:S02]  /*55930*/  SEL R10, RZ, 0x1, P0 ;  /* 0x00000001ff0a7807 */ /* 0x000fc40000000000 */
[----:B------:R-:W-:Y:S01]  /*55940*/  UMOV UR11, UR18 ;  /* 0x00000012000b7c82 */ /* 0x000fe20008000000 */
[----:B------:R-:W-:Y:S02]  /*55950*/  SEL R13, R13, RZ, P0 ;  /* 0x000000ff0d0d7207 */ /* 0x000fe40000000000 */
[----:B------:R-:W-:Y:S01]  /*55960*/  LOP3.LUT R3, R3, R10, RZ, 0x3c, !PT ;  /* 0x0000000a03037212 */ /* 0x000fe200078e3cff */
[----:B------:R0:W-:Y:S02]  /*55970*/  UTMALDG.3D [UR8], [UR14], desc[UR16] ;  /* 0x000010080e0075b4 */ /* 0x0001e40008011000 */
[----:B0-----:R-:W-:Y:S01]  /*55980*/  UMOV UR8, UR13 ;  /* 0x0000000d00087c82 */ /* 0x001fe20008000000 */
[----:B------:R-:W-:Y:S02]  /*55990*/  UMOV UR11, UR19 ;  /* 0x00000013000b7c82 */ /* 0x000fe40008000000 */
[----:B------:R0:W-:Y:S02]  /*559a0*/  UTMALDG.3D.MULTICAST [UR8], [UR26], UR25, desc[UR16] ;  /* 0x000010081a0073b4 */ /* 0x0001e40008011819 */
[----:B0-----:R-:W-:Y:S05]  /*559b0*/  @P1 BRA `(.L_x_2088) ;  /* 0xfffffffc003c1947 */ /* 0x001fea000383ffff */
.L_x_2085:
[----:B------:R-:W-:Y:S05]  /*559c0*/  BSYNC B1 ;  /* 0x0000000000017941 */ /* 0x000fea0003800000 */
.L_x_2084:
[----:B------:R-:W2:Y:S01]  /*559d0*/  LDL.LU R15, [R1+0xe08] ;  /* 0x000e0800010f7983 */ /* 0x000ea20000300800 */
[----:B------:R-:W-:Y:S01]  /*559e0*/  LOP3.LUT P1, RZ, R8, 0xff, RZ, 0xc0, !PT ;  /* 0x000000ff08ff7812 */ /* 0x000fe2000782c0ff */
[----:B------:R-:W-:Y:S01]  /*559f0*/  IMAD.IADD R4, R6, 0x1, R7 ;  /* 0x0000000106047824 */ /* 0x000fe200078e0207 */
[----:B------:R-:W-:Y:S01]  /*55a00*/  ULDC.64 UR8, c[0x0][0x650] ;  /* 0x0001940000087ab9 */ /* 0x000fe20000000a00 */
[----:B------:R-:W3:Y:S01]  /*55a10*/  LDL.LU R14, [R1+0xe0c] ;  /* 0x000e0c00010e7983 */ /* 0x000ee20000300800 */
[----:B------:R-:W-:Y:S01]  /*55a20*/  BSSY B1, `(.L_x_2089) ;  /* 0x0000076000017945 */ /* 0x000fe20003800000 */
[C---:B------:R-:W-:Y:S01]  /*55a30*/  IMAD.WIDE.U32 R2, R4.reuse, 0x24924925, RZ ;  /* 0x2492492504027825 */ /* 0x040fe200078e00ff */
[----:B------:R-:W-:-:S03]  /*55a40*/  ISETP.GT.U32.AND P0, PT, R4, 0x6, PT ;  /* 0x000000060400780c */ /* 0x000fc60003f04070 */
[----:B------:R-:W-:Y:S01]  /*55a50*/  IMAD.IADD R2, R4, 0x1, -R3 ;  /* 0x0000000104027824 */ /* 0x000fe200078e0a03 */
[----:B------:R-:W-:Y:S01]  /*55a60*/  ISETP.LT.U32.AND P0, PT, R6, 0x7, P0 ;  /* 0x000000070600780c */ /* 0x000fe20000701070 */
[----:B------:R-:W-:Y:S02]  /*55a70*/  IMAD.MOV.U32 R5, RZ, RZ, -0x1 ;  /* 0xffffffffff057424 */ /* 0x000fe400078e00ff */
[----:B------:R-:W0:Y:S01]  /*55a80*/  @P1 S2R R8, SR_CgaCtaId ;  /* 0x0000000000081919 */ /* 0x000e220000008800 */
[----:B------:R-:W-:Y:S01]  /*55a90*/  LEA.HI R2, R2, R3, RZ, 0x1f ;  /* 0x0000000302027211 */ /* 0x000fe200078ff8ff */
[----:B------:R-:W-:Y:S01]  /*55aa0*/  IMAD.MOV.U32 R11, RZ, RZ, -0x1 ;  /* 0xffffffffff0b7424 */ /* 0x000fe200078e00ff */
[----:B------:R-:W-:Y:S02]  /*55ab0*/  @P1 MOV R3, 0x400 ;  /* 0x0000040000031802 */ /* 0x000fe40000000f00 */
[--C-:B------:R-:W-:Y:S02]  /*55ac0*/  SHF.R.U32.HI R7, RZ, 0x2, R2.reuse ;  /* 0x00000002ff077819 */ /* 0x100fe40000011602 */
[----:B------:R-:W-:-:S02]  /*55ad0*/  PRMT R2, RZ, 0x7610, R2 ;  /* 0x00007610ff027816 */ /* 0x000fc40000000002 */
[----:B0-----:R-:W-:Y:S02]  /*55ae0*/  @P1 LEA R3, R8, R3, 0x18 ;  /* 0x0000000308031211 */ /* 0x001fe400078ec0ff */
[----:B------:R-:W-:Y:S02]  /*55af0*/  PRMT R8, RZ, 0x7610, R8 ;  /* 0x00007610ff087816 */ /* 0x000fe40000000008 */
[----:B------:R0:W-:Y:S01]  /*55b00*/  @P1 SYNCS.ARRIVE.TRANS64.A1T0 RZ, [R3+URZ+0x88], RZ ;  /* 0x000088ff03ff19a7 */ /* 0x0001e2000810003f */
[----:B------:R-:W-:Y:S02]  /*55b10*/  ISETP.GE.U32.AND P1, PT, R6, 0x7, PT ;  /* 0x000000070600780c */ /* 0x000fe40003f26070 */
[----:B0-----:R-:W-:-:S04]  /*55b20*/  SEL R3, RZ, 0x1, !P0 ;  /* 0x00000001ff037807 */ /* 0x001fc80004000000 */
[----:B------:R-:W-:Y:S01]  /*55b30*/  LOP3.LUT R0, R0, R3, RZ, 0x3c, !PT ;  /* 0x0000000300007212 */ /* 0x000fe200078e3cff */
[----:B------:R-:W-:-:S06]  /*55b40*/  IMAD.MOV.U32 R3, RZ, RZ, -0x1 ;  /* 0xffffffffff037424 */ /* 0x000fcc00078e00ff */
[----:B------:R-:W-:Y:S01]  /*55b50*/  @P1 LOP3.LUT R0, R0, 0x1, R7, 0x78, !PT ;  /* 0x0000000100001812 */ /* 0x000fe200078e7807 */
[----:B------:R-:W-:Y:S01]  /*55b60*/  IMAD R7, R7, -0x7, R4 ;  /* 0xfffffff907077824 */ /* 0x000fe200078e0204 */
[----:B---3--:R-:W-:-:S04]  /*55b70*/  IADD3 R14, P0, R14, UR20, RZ ;  /* 0x000000140e0e7c10 */ /* 0x008fc8000ff1e0ff */
[----:B--2---:R-:W-:Y:S01]  /*55b80*/  IADD3.X R15, R15, UR7, RZ, P0, !PT ;  /* 0x000000070f0f7c10 */ /* 0x004fe200087fe4ff */
[----:B------:R0:W-:Y:S01]  /*55b90*/  STL [R1+0xe0c], R14 ;  /* 0x000e0c0e01007387 */ /* 0x0001e20000100800 */
[----:B------:R-:W-:-:S03]  /*55ba0*/  ISETP.GE.U32.AND P0, PT, R14, UR8, PT ;  /* 0x000000080e007c0c */ /* 0x000fc6000bf06070 */
[----:B------:R0:W-:Y:S01]  /*55bb0*/  STL [R1+0xe08], R15 ;  /* 0x000e080f01007387 */ /* 0x0001e20000100800 */
[----:B------:R-:W-:-:S13]  /*55bc0*/  ISETP.GE.U32.AND.EX P0, PT, R15, UR9, PT, P0 ;  /* 0x000000090f007c0c */ /* 0x000fda000bf06100 */
[----:B0-----:R-:W-:Y:S05]  /*55bd0*/  @P0 BRA `(.L_x_2090) ;  /* 0x0000000400680947 */ /* 0x001fea0003800000 */
[----:B------:R-:W0:Y:S01]  /*55be0*/  S2UR UR8, SR_CTAID.X ;  /* 0x00000000000879c3 */ /* 0x000e220000002500 */
[----:B------:R-:W-:Y:S01]  /*55bf0*/  ULDC.64 UR10, c[0x0][0x628] ;  /* 0x00018a00000a7ab9 */ /* 0x000fe20000000a00 */
[----:B------:R-:W-:Y:S01]  /*55c00*/  ULDC UR9, c[0x0][0x150] ;  /* 0x0000540000097ab9 */ /* 0x000fe20000000800 */
[----:B------:R-:W-:Y:S01]  /*55c10*/  ISETP.NE.U32.AND P0, PT, RZ, UR10, PT ;  /* 0x0000000aff007c0c */ /* 0x000fe2000bf05070 */
[----:B------:R-:W-:Y:S01]  /*55c20*/  ULDC UR12, c[0x0][0x630] ;  /* 0x00018c00000c7ab9 */ /* 0x000fe20000000800 */
[----:B------:R-:W-:Y:S01]  /*55c30*/  ULDC UR14, c[0x0][0x154] ;  /* 0x00005500000e7ab9 */ /* 0x000fe20000000800 */
[----:B------:R-:W-:Y:S01]  /*55c40*/  IMAD.MOV.U32 R3, RZ, RZ, R15 ;  /* 0x000000ffff037224 */ /* 0x000fe200078e000f */
[----:B------:R-:W-:Y:S01]  /*55c50*/  ISETP.NE.AND.EX P0, PT, RZ, UR11, PT, P0 ;  /* 0x0000000bff007c0c */ /* 0x000fe2000bf05300 */
[----:B------:R-:W1:Y:S01]  /*55c60*/  S2UR UR13, SR_CTAID.Y ;  /* 0x00000000000d79c3 */ /* 0x000e620000002600 */
[----:B0-----:R-:W-:-:S05]  /*55c70*/  I2FP.F32.U32 R2, UR8 ;  /* 0x0000000800027c45 */ /* 0x001fca0008201000 */
[----:B------:R-:W-:Y:S01]  /*55c80*/  FMUL R10, R2, UR9 ;  /* 0x00000009020a7c20 */ /* 0x000fe20008400000 */
[----:B------:R-:W-:Y:S01]  /*55c90*/  IMAD.MOV.U32 R2, RZ, RZ, R14 ;  /* 0x000000ffff027224 */ /* 0x000fe200078e000e */
[----:B-1----:R-:W-:-:S04]  /*55ca0*/  I2FP.F32.U32 R12, UR13 ;  /* 0x0000000d000c7c45 */ /* 0x002fc80008201000 */
[----:B------:R-:W0:Y:S01]  /*55cb0*/  F2I.U32.TRUNC.NTZ R10, R10 ;  /* 0x0000000a000a7305 */ /* 0x000e22000020f000 */
[----:B------:R-:W-:Y:S05]  /*55cc0*/  @!P0 BRA `(.L_x_2091) ;  /* 0x0000000000288947 */ /* 0x000fea0003800000 */
[----:B------:R-:W-:Y:S02]  /*55cd0*/  ULDC UR9, c[0x0][0x634] ;  /* 0x00018d0000097ab9 */ /* 0x000fe40000000800 */
[----:B------:R-:W-:-:S05]  /*55ce0*/  IADD3 R3, P0, R14, UR9, RZ ;  /* 0x000000090e037c10 */ /* 0x000fca000ff1e0ff */
[----:B------:R-:W-:-:S04]  /*55cf0*/  IMAD.X R11, RZ, RZ, R15, P0 ;  /* 0x000000ffff0b7224 */ /* 0x000fc800000e060f */
[----:B------:R-:W-:-:S04]  /*55d00*/  IMAD.WIDE.U32 R4, R11, UR10, RZ ;  /* 0x0000000a0b047c25 */ /* 0x000fc8000f8e00ff */
[----:B------:R-:W-:-:S04]  /*55d10*/  IMAD.WIDE.U32 R4, P0, R3, UR11, R4 ;  /* 0x0000000b03047c25 */ /* 0x000fc8000f800004 */
[----:B------:R-:W-:-:S04]  /*55d20*/  IMAD.WIDE.U32 R2, R3, UR10, RZ ;  /* 0x0000000a03027c25 */ /* 0x000fc8000f8e00ff */
[----:B------:R-:W-:Y:S01]  /*55d30*/  IMAD.MOV.U32 R2, RZ, RZ, R5 ;  /* 0x000000ffff027224 */ /* 0x000fe200078e0005 */
[----:B------:R-:W-:Y:S01]  /*55d40*/  IADD3 RZ, P1, R3, R4, RZ ;  /* 0x0000000403ff7210 */ /* 0x000fe20007f3e0ff */
[----:B------:R-:W-:-:S04]  /*55d50*/  IMAD.X R3, RZ, RZ, RZ, P0 ;  /* 0x000000ffff037224 */ /* 0x000fc800000e06ff */
[----:B------:R-:W-:-:S08]  /*55d60*/  IMAD.WIDE.U32.X R2, R11, UR11, R2, P1 ;  /* 0x0000000b0b027c25 */ /* 0x000fd000088e0402 */
.L_x_2091:
[--C-:B------:R-:W-:Y:S01]  /*55d70*/  SHF.R.U64 R11, R2, UR12, R3.reuse ;  /* 0x0000000c020b7c19 */ /* 0x100fe20008001203 */
[----:B------:R-:W-:Y:S01]  /*55d80*/  ULDC.64 UR10, c[0x0][0x620] ;  /* 0x00018800000a7ab9 */ /* 0x000fe20000000a00 */
[----:B------:R-:W-:Y:S01]  /*55d90*/  SHF.R.U32.HI R2, RZ, UR12, R3 ;  /* 0x0000000cff027c19 */ /* 0x000fe20008011603 */
[----:B------:R-:W-:Y:S01]  /*55da0*/  IMAD.MOV.U32 R3, RZ, RZ, R15 ;  /* 0x000000ffff037224 */ /* 0x000fe200078e000f */
[----:B------:R-:W-:Y:S01]  /*55db0*/  IADD3 R13, P0, RZ, -R11, RZ ;  /* 0x8000000bff0d7210 */ /* 0x000fe20007f1e0ff */
[----:B------:R-:W-:Y:S01]  /*55dc0*/  FMUL R4, R12, UR14 ;  /* 0x0000000e0c047c20 */ /* 0x000fe20008400000 */
[----:B------:R-:W-:Y:S01]  /*55dd0*/  ULDC.64 UR14, c[0x0][0x640] ;  /* 0x00019000000e7ab9 */ /* 0x000fe20000000a00 */
[----:B0-----:R-:W-:Y:S02]  /*55de0*/  R2UR UR9, R10 ;  /* 0x000000000a0972ca */ /* 0x001fe400000e0000 */
[----:B------:R-:W-:Y:S01]  /*55df0*/  IMAD.X R2, RZ, RZ, ~R2, P0 ;  /* 0x000000ffff027224 */ /* 0x000fe200000e0e02 */
[----:B------:R-:W-:Y:S01]  /*55e00*/  ISETP.NE.U32.AND P0, PT, RZ, UR14, PT ;  /* 0x0000000eff007c0c */ /* 0x000fe2000bf05070 */
[----:B------:R-:W0:Y:S02]  /*55e10*/  F2I.U32.TRUNC.NTZ R4, R4 ;  /* 0x0000000400047305 */ /* 0x000e24000020f000 */
[----:B------:R-:W-:Y:S01]  /*55e20*/  IMAD R2, R2, UR10, RZ ;  /* 0x0000000a02027c24 */ /* 0x000fe2000f8e02ff */
[----:B------:R-:W-:-:S03]  /*55e30*/  ISETP.NE.AND.EX P0, PT, RZ, UR15, PT, P0 ;  /* 0x0000000fff007c0c */ /* 0x000fc6000bf05300 */
[----:B------:R-:W-:Y:S02]  /*55e40*/  IMAD R5, R13, UR11, R2 ;  /* 0x0000000b0d057c24 */ /* 0x000fe4000f8e0202 */
[----:B------:R-:W-:-:S04]  /*55e50*/  IMAD.MOV.U32 R2, RZ, RZ, R14 ;  /* 0x000000ffff027224 */ /* 0x000fc800078e000e */
[----:B------:R-:W-:Y:S01]  /*55e60*/  IMAD.WIDE.U32 R2, R13, UR10, R2 ;  /* 0x0000000a0d027c25 */ /* 0x000fe2000f8e0002 */
[----:B------:R-:W-:Y:S01]  /*55e70*/  ULDC UR10, c[0x0][0x618] ;  /* 0x00018600000a7ab9 */ /* 0x000fe20000000800 */
[----:B0-----:R-:W-:Y:S02]  /*55e80*/  R2UR UR11, R4 ;  /* 0x00000000040b72ca */ /* 0x001fe400000e0000 */
[----:B------:R-:W-:-:S05]  /*55e90*/  IMAD.IADD R3, R3, 0x1, R5 ;  /* 0x0000000103037824 */ /* 0x000fca00078e0205 */
[--C-:B------:R-:W-:Y:S02]  /*55ea0*/  SHF.R.U64 R10, R2, UR10, R3.reuse ;  /* 0x0000000a020a7c19 */ /* 0x100fe40008001203 */
[----:B------:R-:W-:Y:S01]  /*55eb0*/  SHF.R.U32.HI R3, RZ, UR10, R3 ;  /* 0x0000000aff037c19 */ /* 0x000fe20008011603 */
[----:B------:R-:W-:-:S03]  /*55ec0*/  ULDC UR10, c[0x0][0x608] ;  /* 0x00018200000a7ab9 */ /* 0x000fc60000000800 */
[--C-:B------:R-:W-:Y:S02]  /*55ed0*/  SHF.R.U64 R12, R10, UR10, R3.reuse ;  /* 0x0000000a0a0c7c19 */ /* 0x100fe40008001203 */
[----:B------:R-:W-:Y:S01]  /*55ee0*/  SHF.R.U32.HI R3, RZ, UR10, R3 ;  /* 0x0000000aff037c19 */ /* 0x000fe20008011603 */
[----:B------:R-:W-:-:S03]  /*55ef0*/  ULDC UR10, c[0x0][0x658] ;  /* 0x00019600000a7ab9 */ /* 0x000fc60000000800 */
[--C-:B------:R-:W-:Y:S02]  /*55f00*/  SHF.R.U64 R13, R12, UR10, R3.reuse ;  /* 0x0000000a0c0d7c19 */ /* 0x100fe40008001203 */
[----:B------:R-:W-:-:S03]  /*55f10*/  SHF.R.U32.HI R14, RZ, UR10, R3 ;  /* 0x0000000aff0e7c19 */ /* 0x000fc60008011603 */
[----:B------:R-:W-:Y:S02]  /*55f20*/  IMAD.MOV.U32 R2, RZ, RZ, R13 ;  /* 0x000000ffff027224 */ /* 0x000fe400078e000d */
[----:B------:R-:W-:Y:S01]  /*55f30*/  IMAD.MOV.U32 R3, RZ, RZ, R14 ;  /* 0x000000ffff037224 */ /* 0x000fe200078e000e */
[----:B------:R-:W-:Y:S06]  /*55f40*/  @!P0 BRA `(.L_x_2092) ;  /* 0x0000000000288947 */ /* 0x000fec0003800000 */
        /* <DEDUP_REMOVED lines=10> */
.L_x_2092:
[----:B------:R-:W-:Y:S01]  /*55ff0*/  ULDC UR10, c[0x0][0x648] ;  /* 0x00019200000a7ab9 */ /* 0x000fe20000000800 */
[----:B------:R-:W-:Y:S01]  /*56000*/  UISETP.NE.AND UP0, UPT, UR46, URZ, UPT ;  /* 0x0000003f2e00728c */ /* 0x000fe2000bf05270 */
[----:B------:R-:W-:Y:S01]  /*56010*/  SHF.R.U64 R3, R2, UR10, R3 ;  /* 0x0000000a02037c19 */ /* 0x000fe20008001203 */
[----:B------:R-:W-:Y:S01]  /*56020*/  ULDC UR10, c[0x0][0x638] ;  /* 0x00018e00000a7ab9 */ /* 0x000fe20000000800 */
[----:B------:R-:W-:Y:S01]  /*56030*/  UIADD3 UR11, -UR11, URZ, URZ ;  /* 0x0000003f0b0b7290 */ /* 0x000fe2000fffe13f */
[----:B------:R-:W-:Y:S02]  /*56040*/  LOP3.LUT R12, R12, UR6, RZ, 0xc0, !PT ;  /* 0x000000060c0c7c12 */ /* 0x000fe4000f8ec0ff */
[----:B------:R-:W-:Y:S01]  /*56050*/  IMAD.MOV R2, RZ, RZ, -R3 ;  /* 0x000000ffff027224 */ /* 0x000fe200078e0a03 */
[----:B------:R-:W-:Y:S02]  /*56060*/  PLOP3.LUT P0, PT, PT, PT, UP0, 0x40, 0x0 ;  /* 0x000000000000781c */ /* 0x000fe40003f0e808 */
[----:B------:R-:W-:Y:S01]  /*56070*/  IMAD R5, R3, UR5, R12 ;  /* 0x0000000503057c24 */ /* 0x000fe2000f8e020c */
[----:B------:R-:W-:Y:S01]  /*56080*/  PLOP3.LUT P1, PT, PT, PT, UP0, 0x40, 0x0 ;  /* 0x000000000000781c */ /* 0x000fe20003f2e808 */
[----:B------:R-:W-:Y:S01]  /*56090*/  IMAD R13, R2, UR10, R13 ;  /* 0x0000000a020d7c24 */ /* 0x000fe2000f8e020d */
[----:B------:R-:W-:Y:S01]  /*560a0*/  UIADD3 UR10, -UR9, URZ, URZ ;  /* 0x0000003f090a7290 */ /* 0x000fe2000fffe13f */
[----:B------:R-:W-:-:S02]  /*560b0*/  LOP3.LUT R2, R10, UR4, RZ, 0xc0, !PT ;  /* 0x000000040a027c12 */ /* 0x000fc4000f8ec0ff */
[----:B------:R-:W-:Y:S02]  /*560c0*/  ULDC UR9, c[0x0][0x144] ;  /* 0x0000510000097ab9 */ /* 0x000fe40000000800 */
[----:B------:R-:W-:-:S03]  /*560d0*/  UIMAD UR8, UR9, UR10, UR8 ;  /* 0x0000000a090872a4 */ /* 0x000fc6000f8e0208 */
[----:B------:R-:W-:Y:S02]  /*560e0*/  ULDC UR9, c[0x0][0x148] ;  /* 0x0000520000097ab9 */ /* 0x000fe40000000800 */
[----:B------:R-:W-:-:S03]  /*560f0*/  @UP0 UIMAD UR8, UR9, UR11, UR13 ;  /* 0x0000000b090802a4 */ /* 0x000fc6000f8e020d */
[----:B------:R-:W-:Y:S02]  /*56100*/  ULDC UR9, c[0x0][0x600] ;  /* 0x0001800000097ab9 */ /* 0x000fe40000000800 */
[----:B------:R-:W-:Y:S02]  /*56110*/  IMAD R2, R13, UR9, R2 ;  /* 0x000000090d027c24 */ /* 0x000fe4000f8e0202 */
[----:B------:R-:W-:Y:S01]  /*56120*/  IMAD.U32 R4, RZ, RZ, UR8 ;  /* 0x00000008ff047e24 */ /* 0x000fe2000f8e00ff */
[----:B------:R-:W-:-:S03]  /*56130*/  ULDC UR8, c[0x0][0x610] ;  /* 0x0001840000087ab9 */ /* 0x000fc60000000800 */
[----:B------:R-:W-:-:S05]  /*56140*/  IMAD R5, R5, UR8, R4 ;  /* 0x0000000805057c24 */ /* 0x000fca000f8e0204 */
[----:B------:R-:W-:Y:S02]  /*56150*/  SEL R3, R2, R5, P0 ;  /* 0x0000000502037207 */ /* 0x000fe40000000000 */
[----:B------:R-:W-:Y:S01]  /*56160*/  SEL R5, R5, R2, P1 ;  /* 0x0000000205057207 */ /* 0x000fe20000800000 */
[----:B------:R-:W-:-:S07]  /*56170*/  IMAD.MOV.U32 R2, RZ, RZ, 0x1 ;  /* 0x00000001ff027424 */ /* 0x000fce00078e00ff */
.L_x_2090:
[----:B------:R-:W-:Y:S05]  /*56180*/  BSYNC B1 ;  /* 0x0000000000017941 */ /* 0x000fea0003800000 */
.L_x_2089:
[----:B------:R-:W-:-:S13]  /*56190*/  LOP3.LUT P0, RZ, R2, 0xff, RZ, 0xc0, !PT ;  /* 0x000000ff02ff7812 */ /* 0x000fda000780c0ff */
[----:B------:R-:W-:Y:S05]  /*561a0*/  @P0 BRA `(.L_x_2093) ;  /* 0xfffffff4000c0947 */ /* 0x000fea000383ffff */
[----:B------:R-:W-:Y:S05]  /*561b0*/  BSYNC B0 ;  /* 0x0000000000007941 */ /* 0x000fea0003800000 */
.L_x_2082:
[----:B------:R-:W-:-:S03]  /*561c0*/  UMOV UR8, 0xffffffff ;  /* 0xffffffff00087882 */ /* 0x000fc60000000000 */
[----:B------:R-:W-:Y:S05]  /*561d0*/  BRA.DIV UR8, `(.L_x_2094) ;  /* 0x0000000608887947 */ /* 0x000fea000b800000 */
[----:B------:R-:W-:-:S13]  /*561e0*/  ELECT P6, URZ, PT ;  /* 0x00000000003f782f */ /* 0x000fda00038c0000 */
.L_x_2111:
[----:B------:R-:W-:Y:S04]  /*561f0*/  BSSY B0, `(.L_x_2095) ;  /* 0x0000047000007945 */ /* 0x000fe80003800000 */
[----:B------:R-:W-:Y:S05]  /*56200*/  @!P6 BRA `(.L_x_2096) ;  /* 0x000000040014e947 */ /* 0x000fea0003800000 */
[----:B------:R-:W-:-:S04]  /*56210*/  ULOP3.LUT UR8, UR40, 0x2, URZ, 0xfc, !UPT ;  /* 0x0000000228087892 */ /* 0x000fc8000f8efc3f */
[----:B------:R-:W-:-:S06]  /*56220*/  UISETP.NE.AND UP0, UPT, UR8, 0x3, UPT ;  /* 0x000000030800788c */ /* 0x000fcc000bf05270 */
[----:B------:R-:W-:-:S13]  /*56230*/  PLOP3.LUT P0, PT, PT, PT, UP0, 0x80, 0x0 ;  /* 0x000000000000781c */ /* 0x000fda0003f0f008 */
[----:B------:R-:W-:Y:S05]  /*56240*/  @!P0 BRA `(.L_x_2097) ;  /* 0x0000000000048947 */ /* 0x000fea0003800000 */
[----:B------:R-:W-:Y:S01]  /*56250*/  BPT.TRAP 0x1 ;  /* 0x000000040000795c */ /* 0x000fe20000300000 */
.L_x_2097:
[----:B------:R-:W0:Y:S01]  /*56260*/  S2R R3, SR_CgaCtaId ;  /* 0x0000000000037919 */ /* 0x000e220000008800 */
[----:B------:R-:W-:-:S04]  /*56270*/  MOV R2, 0x400 ;  /* 0x0000040000027802 */ /* 0x000fc80000000f00 */
[----:B0-----:R-:W-:Y:S02]  /*56280*/  LEA R2, R3, R2, 0x18 ;  /* 0x0000000203027211 */ /* 0x001fe400078ec0ff */
[----:B------:R-:W-:-:S03]  /*56290*/  SHF.L.U32 R3, R0, 0x1f, RZ ;  /* 0x0000001f00037819 */ /* 0x000fc600000006ff */
[----:B------:R-:W-:-:S04]  /*562a0*/  VIADD R2, R2, 0x38 ;  /* 0x0000003802027836 */ /* 0x000fc80000000000 */
[----:B------:R-:W-:-:S04]  /*562b0*/  IMAD R4, R7, 0x8, R2 ;  /* 0x0000000807047824 */ /* 0x000fc800078e0202 */
[----:B------:R-:W0:Y:S02]  /*562c0*/  SYNCS.PHASECHK.TRANS64.TRYWAIT P0, [R4+URZ], R3 ;  /* 0x00000003040075a7 */ /* 0x000e24000800017f */
[----:B0-----:R-:W-:Y:S05]  /*562d0*/  @!P0 BRA `(.L_x_2098) ;  /* 0x0000000400688947 */ /* 0x001fea0003800000 */
.L_x_2112:
[----:B------:R-:W-:-:S05]  /*562e0*/  VIADD R7, R7, 0x1 ;  /* 0x0000000107077836 */ /* 0x000fca0000000000 */
[----:B------:R-:W-:-:S04]  /*562f0*/  ISETP.NE.AND P0, PT, R7, 0x7, PT ;  /* 0x000000070700780c */ /* 0x000fc80003f05270 */
[----:B0-----:R-:W-:Y:S02]  /*56300*/  SEL R3, RZ, 0x1, P0 ;  /* 0x00000001ff037807 */ /* 0x001fe40000000000 */
[----:B------:R-:W-:Y:S02]  /*56310*/  SEL R7, R7, RZ, P0 ;  /* 0x000000ff07077207 */ /* 0x000fe40000000000 */
[----:B------:R-:W-:-:S03]  /*56320*/  LOP3.LUT R4, R0, R3, RZ, 0x3c, !PT ;  /* 0x0000000300047212 */ /* 0x000fc600078e3cff */
[----:B------:R-:W-:Y:S01]  /*56330*/  IMAD R3, R7, 0x8, R2 ;  /* 0x0000000807037824 */ /* 0x000fe200078e0202 */
[----:B------:R-:W-:-:S04]  /*56340*/  SHF.L.U32 R0, R4, 0x1f, RZ ;  /* 0x0000001f04007819 */ /* 0x000fc800000006ff */
[----:B------:R-:W0:Y:S02]  /*56350*/  SYNCS.PHASECHK.TRANS64.TRYWAIT P0, [R3+URZ], R0 ;  /* 0x00000000030075a7 */ /* 0x000e24000800017f */
[----:B0-----:R-:W-:Y:S05]  /*56360*/  @!P0 BRA `(.L_x_2099) ;  /* 0x0000000400588947 */ /* 0x001fea0003800000 */
.L_x_2113:
[----:B0-----:R-:W-:-:S05]  /*56370*/  VIADD R0, R7, 0x1 ;  /* 0x0000000107007836 */ /* 0x001fca0000000000 */
[----:B------:R-:W-:-:S04]  /*56380*/  ISETP.NE.AND P0, PT, R0, 0x7, PT ;  /* 0x000000070000780c */ /* 0x000fc80003f05270 */
[----:B------:R-:W-:Y:S02]  /*56390*/  SEL R3, RZ, 0x1, P0 ;  /* 0x00000001ff037807 */ /* 0x000fe40000000000 */
[----:B------:R-:W-:Y:S02]  /*563a0*/  SEL R5, R0, RZ, P0 ;  /* 0x000000ff00057207 */ /* 0x000fe40000000000 */
[----:B------:R-:W-:-:S03]  /*563b0*/  LOP3.LUT R4, R4, R3, RZ, 0x3c, !PT ;  /* 0x0000000304047212 */ /* 0x000fc600078e3cff */
[----:B------:R-:W-:Y:S01]  /*563c0*/  IMAD R3, R5, 0x8, R2 ;  /* 0x0000000805037824 */ /* 0x000fe200078e0202 */
[----:B------:R-:W-:-:S04]  /*563d0*/  SHF.L.U32 R0, R4, 0x1f, RZ ;  /* 0x0000001f04007819 */ /* 0x000fc800000006ff */
[----:B------:R-:W0:Y:S02]  /*563e0*/  SYNCS.PHASECHK.TRANS64.TRYWAIT P0, [R3+URZ], R0 ;  /* 0x00000000030075a7 */ /* 0x000e24000800017f */
[----:B0-----:R-:W-:Y:S05]  /*563f0*/  @!P0 BRA `(.L_x_2100) ;  /* 0x0000000400488947 */ /* 0x001fea0003800000 */
.L_x_2114:
        /* <DEDUP_REMOVED lines=9> */
.L_x_2115:
        /* <DEDUP_REMOVED lines=9> */
.L_x_2116:
        /* <DEDUP_REMOVED lines=9> */
.L_x_2117:
[----:B0-----:R-:W-:-:S05]  /*565b0*/  VIADD R0, R5, 0x1 ;  /* 0x0000000105007836 */ /* 0x001fca0000000000 */
[----:B------:R-:W-:-:S04]  /*565c0*/  ISETP.NE.AND P0, PT, R0, 0x7, PT ;  /* 0x000000070000780c */ /* 0x000fc80003f05270 */
[----:B------:R-:W-:Y:S02]  /*565d0*/  SEL R4, RZ, 0x1, P0 ;  /* 0x00000001ff047807 */ /* 0x000fe40000000000 */
[----:B------:R-:W-:Y:S02]  /*565e0*/  SEL R3, R0, RZ, P0 ;  /* 0x000000ff00037207 */ /* 0x000fe40000000000 */
[----:B------:R-:W-:-:S03]  /*565f0*/  LOP3.LUT R0, R7, R4, RZ, 0x3c, !PT ;  /* 0x0000000407007212 */ /* 0x000fc600078e3cff */
[----:B------:R-:W-:Y:S01]  /*56600*/  IMAD R3, R3, 0x8, R2 ;  /* 0x0000000803037824 */ /* 0x000fe200078e0202 */
[----:B------:R-:W-:-:S07]  /*56610*/  SHF.L.U32 R0, R0, 0x1f, RZ ;  /* 0x0000001f00007819 */ /* 0x000fce00000006ff */
.L_x_2104:
[----:B0-----:R0:W1:Y:S02]  /*56620*/  SYNCS.PHASECHK.TRANS64.TRYWAIT P0, [R3+URZ], R0 ;  /* 0x00000000030075a7 */ /* 0x001064000800017f */
[----:B-1----:R-:W-:Y:S05]  /*56630*/  @!P0 NANOSLEEP.SYNCS 0x989680 ;  /* 0x009896800000895d */ /* 0x002fea0003900000 */
[----:B------:R-:W1:Y:S02]  /*56640*/  @!P0 SYNCS.PHASECHK.TRANS64 P0, [R3+URZ], R0 ;  /* 0x00000000030085a7 */ /* 0x000e64000800007f */
[----:B-1----:R-:W-:Y:S05]  /*56650*/  @!P0 BRA `(.L_x_2104) ;  /* 0xfffffffc00f08947 */ /* 0x002fea000383ffff */
.L_x_2096:
[----:B------:R-:W-:Y:S05]  /*56660*/  BSYNC B0 ;  /* 0x0000000000007941 */ /* 0x000fea0003800000 */
.L_x_2095:
[----:B------:R-:W-:Y:S05]  /*56670*/  EXIT ;  /* 0x000000000000794d */ /* 0x000fea0003800000 */
.L_x_21:
[----:B-1----:R1:W2:Y:S02]  /*56680*/  SYNCS.PHASECHK.TRANS64.TRYWAIT P1, [R3+URZ], R0 ;  /* 0x00000000030075a7 */ /* 0x0022a4000802017f */
[----:B--2---:R-:W-:Y:S05]  /*56690*/  @!P1 NANOSLEEP.SYNCS 0x989680 ;  /* 0x009896800000995d */ /* 0x004fea0003900000 */
[----:B------:R-:W2:Y:S02]  /*566a0*/  @!P1 SYNCS.PHASECHK.TRANS64 P1, [R3+URZ], R0 ;  /* 0x00000000030095a7 */ /* 0x000ea4000802007f */
[----:B--2---:R-:W-:Y:S05]  /*566b0*/  @!P1 BRA `(.L_x_21) ;  /* 0xfffffffc00f09947 */ /* 0x004fea000383ffff */
[----:B------:R-:W-:Y:S05]  /*566c0*/  BRA `(.L_x_20) ;  /* 0xfffffab0001c7947 */ /* 0x000fea000383ffff */
.L_x_26:
[----:B-1----:R-:W-:-:S04]  /*566d0*/  IMAD.U32 R7, RZ, RZ, UR4 ;  /* 0x00000004ff077e24 */ /* 0x002fc8000f8e00ff */
[----:B------:R1:W2:Y:S03]  /*566e0*/  SYNCS.PHASECHK.TRANS64.TRYWAIT P1, [R7+URZ], R5 ;  /* 0x00000005070075a7 */ /* 0x0002a6000802017f */
[----:B--2---:R-:W-:Y:S05]  /*566f0*/  @!P1 NANOSLEEP.SYNCS 0x989680 ;  /* 0x009896800000995d */ /* 0x004fea0003900000 */
[----:B------:R-:W2:Y:S02]  /*56700*/  @!P1 SYNCS.PHASECHK.TRANS64 P1, [R7+URZ], R5 ;  /* 0x00000005070095a7 */ /* 0x000ea4000802007f */
[----:B--2---:R-:W-:Y:S05]  /*56710*/  @!P1 BRA `(.L_x_26) ;  /* 0xfffffffc00ec9947 */ /* 0x004fea000383ffff */
[----:B------:R-:W-:Y:S05]  /*56720*/  BRA `(.L_x_25) ;  /* 0xfffffad000e07947 */ /* 0x000fea000383ffff */
.L_x_2083:
[----:B------:R-:W-:Y:S01]  /*56730*/  BSSY B1, `(.L_x_2105) ;  /* 0x0000006000017945 */ /* 0x000fe20003800000 */
[----:B------:R-:W-:-:S07]  /*56740*/  IMAD.MOV.U32 R15, RZ, RZ, -0x1 ;  /* 0xffffffffff0f7424 */ /* 0x000fce00078e00ff */
[----:B------:R-:W-:Y:S05]  /*56750*/  WARPSYNC.COLLECTIVE R15, `(.L_x_2106) ;  /* 0x000000000f0c7348 */ /* 0x000fea0003c00000 */
[----:B------:R-:W-:Y:S02]  /*56760*/  ELECT P6, UR62, PT ;  /* 0x00000000003e782f */ /* 0x000fe400038c0000 */
[----:B------:R-:W-:Y:S01]  /*56770*/  MOV R14, UR62 ;  /* 0x0000003e000e7c02 */ /* 0x000fe20008000f00 */
[----:B------:R-:W-:Y:S10]  /*56780*/  ENDCOLLECTIVE ;  /* 0x000000000000791b */ /* 0x000ff40003800000 */
.L_x_2106:
[----:B------:R-:W-:Y:S05]  /*56790*/  BSYNC B1 ;  /* 0x0000000000017941 */ /* 0x000fea0003800000 */
.L_x_2105:
[----:B------:R-:W-:Y:S05]  /*567a0*/  BRA `(.L_x_2107) ;  /* 0xffffffec00987947 */ /* 0x000fea000383ffff */
.L_x_2086:
[----:B0-----:R0:W1:Y:S02]  /*567b0*/  SYNCS.PHASECHK.TRANS64.TRYWAIT P0, [R15+URZ+0x38], R14 ;  /* 0x0000380e0f0075a7 */ /* 0x001064000800017f */
[----:B-1----:R-:W-:Y:S05]  /*567c0*/  @!P0 NANOSLEEP.SYNCS 0x989680 ;  /* 0x009896800000895d */ /* 0x002fea0003900000 */
[----:B------:R-:W1:Y:S02]  /*567d0*/  @!P0 SYNCS.PHASECHK.TRANS64 P0, [R15+URZ+0x38], R14 ;  /* 0x0000380e0f0085a7 */ /* 0x000e64000800007f */
[----:B-1----:R-:W-:Y:S05]  /*567e0*/  @!P0 BRA `(.L_x_2086) ;  /* 0xfffffffc00f08947 */ /* 0x002fea000383ffff */
[----:B------:R-:W-:Y:S05]  /*567f0*/  BRA `(.L_x_2108) ;  /* 0xffffffec00c87947 */ /* 0x000fea000383ffff */
.L_x_2094:
[----:B------:R-:W-:Y:S01]  /*56800*/  BSSY B0, `(.L_x_2109) ;  /* 0x0000006000007945 */ /* 0x000fe20003800000 */
[----:B------:R-:W-:-:S07]  /*56810*/  IMAD.MOV.U32 R15, RZ, RZ, -0x1 ;  /* 0xffffffffff0f7424 */ /* 0x000fce00078e00ff */
[----:B------:R-:W-:Y:S05]  /*56820*/  WARPSYNC.COLLECTIVE R15, `(.L_x_2110) ;  /* 0x000000000f0c7348 */ /* 0x000fea0003c00000 */
[----:B------:R-:W-:Y:S02]  /*56830*/  ELECT P6, UR62, PT ;  /* 0x00000000003e782f */ /* 0x000fe400038c0000 */
[----:B------:R-:W-:Y:S01]  /*56840*/  MOV R14, UR62 ;  /* 0x0000003e000e7c02 */ /* 0x000fe20008000f00 */
[----:B------:R-:W-:Y:S10]  /*56850*/  ENDCOLLECTIVE ;  /* 0x000000000000791b */ /* 0x000ff40003800000 */
.L_x_2110:
[----:B------:R-:W-:Y:S05]  /*56860*/  BSYNC B0 ;  /* 0x0000000000007941 */ /* 0x000fea0003800000 */
.L_x_2109:
[----:B------:R-:W-:Y:S05]  /*56870*/  BRA `(.L_x_2111) ;  /* 0xfffffff8005c7947 */ /* 0x000fea000383ffff */
.L_x_2098:
[----:B0-----:R0:W1:Y:S02]  /*56880*/  SYNCS.PHASECHK.TRANS64.TRYWAIT P0, [R4+URZ], R3 ;  /* 0x00000003040075a7 */ /* 0x001064000800017f */
[----:B-1----:R-:W-:Y:S05]  /*56890*/  @!P0 NANOSLEEP.SYNCS 0x989680 ;  /* 0x009896800000895d */ /* 0x002fea0003900000 */
[----:B------:R-:W1:Y:S02]  /*568a0*/  @!P0 SYNCS.PHASECHK.TRANS64 P0, [R4+URZ], R3 ;  /* 0x00000003040085a7 */ /* 0x000e64000800007f */
[----:B-1----:R-:W-:Y:S05]  /*568b0*/  @!P0 BRA `(.L_x_2098) ;  /* 0xfffffffc00f08947 */ /* 0x002fea000383ffff */
[----:B------:R-:W-:Y:S05]  /*568c0*/  BRA `(.L_x_2112) ;  /* 0xfffffff800847947 */ /* 0x000fea000383ffff */
.L_x_2099:
[----:B0-----:R0:W1:Y:S02]  /*568d0*/  SYNCS.PHASECHK.TRANS64.TRYWAIT P0, [R3+URZ], R0 ;  /* 0x00000000030075a7 */ /* 0x001064000800017f */
[----:B-1----:R-:W-:Y:S05]  /*568e0*/  @!P0 NANOSLEEP.SYNCS 0x989680 ;  /* 0x009896800000895d */ /* 0x002fea0003900000 */
[----:B------:R-:W1:Y:S02]  /*568f0*/  @!P0 SYNCS.PHASECHK.TRANS64 P0, [R3+URZ], R0 ;  /* 0x00000000030085a7 */ /* 0x000e64000800007f */
[----:B-1----:R-:W-:Y:S05]  /*56900*/  @!P0 BRA `(.L_x_2099) ;  /* 0xfffffffc00f08947 */ /* 0x002fea000383ffff */
[----:B------:R-:W-:Y:S05]  /*56910*/  BRA `(.L_x_2113) ;  /* 0xfffffff800947947 */ /* 0x000fea000383ffff */
.L_x_2100:
[----:B0-----:R0:W1:Y:S02]  /*56920*/  SYNCS.PHASECHK.TRANS64.TRYWAIT P0, [R3+URZ], R0 ;  /* 0x00000000030075a7 */ /* 0x001064000800017f */
[----:B-1----:R-:W-:Y:S05]  /*56930*/  @!P0 NANOSLEEP.SYNCS 0x989680 ;  /* 0x009896800000895d */ /* 0x002fea0003900000 */
[----:B------:R-:W1:Y:S02]  /*56940*/  @!P0 SYNCS.PHASECHK.TRANS64 P0, [R3+URZ], R0 ;  /* 0x00000000030085a7 */ /* 0x000e64000800007f */
[----:B-1----:R-:W-:Y:S05]  /*56950*/  @!P0 BRA `(.L_x_2100) ;  /* 0xfffffffc00f08947 */ /* 0x002fea000383ffff */
[----:B------:R-:W-:Y:S05]  /*56960*/  BRA `(.L_x_2114) ;  /* 0xfffffff800a47947 */ /* 0x000fea000383ffff */
.L_x_2101:
[----:B0-----:R0:W1:Y:S02]  /*56970*/  SYNCS.PHASECHK.TRANS64.TRYWAIT P0, [R3+URZ], R0 ;  /* 0x00000000030075a7 */ /* 0x001064000800017f */
[----:B-1----:R-:W-:Y:S05]  /*56980*/  @!P0 NANOSLEEP.SYNCS 0x989680 ;  /* 0x009896800000895d */ /* 0x002fea0003900000 */
[----:B------:R-:W1:Y:S02]  /*56990*/  @!P0 SYNCS.PHASECHK.TRANS64 P0, [R3+URZ], R0 ;  /* 0x00000000030085a7 */ /* 0x000e64000800007f */
[----:B-1----:R-:W-:Y:S05]  /*569a0*/  @!P0 BRA `(.L_x_2101) ;  /* 0xfffffffc00f08947 */ /* 0x002fea000383ffff */
[----:B------:R-:W-:Y:S05]  /*569b0*/  BRA `(.L_x_2115) ;  /* 0xfffffff800b47947 */ /* 0x000fea000383ffff */
.L_x_2102:
[----:B0-----:R0:W1:Y:S02]  /*569c0*/  SYNCS.PHASECHK.TRANS64.TRYWAIT P0, [R3+URZ], R0 ;  /* 0x00000000030075a7 */ /* 0x001064000800017f */
[----:B-1----:R-:W-:Y:S05]  /*569d0*/  @!P0 NANOSLEEP.SYNCS 0x989680 ;  /* 0x009896800000895d */ /* 0x002fea0003900000 */
[----:B------:R-:W1:Y:S02]  /*569e0*/  @!P0 SYNCS.PHASECHK.TRANS64 P0, [R3+URZ], R0 ;  /* 0x00000000030085a7 */ /* 0x000e64000800007f */
[----:B-1----:R-:W-:Y:S05]  /*569f0*/  @!P0 BRA `(.L_x_2102) ;  /* 0xfffffffc00f08947 */ /* 0x002fea000383ffff */
[----:B------:R-:W-:Y:S05]  /*56a00*/  BRA `(.L_x_2116) ;  /* 0xfffffff800c47947 */ /* 0x000fea000383ffff */
.L_x_2103:
[----:B0-----:R0:W1:Y:S02]  /*56a10*/  SYNCS.PHASECHK.TRANS64.TRYWAIT P0, [R3+URZ], R0 ;  /* 0x00000000030075a7 */ /* 0x001064000800017f */
[----:B-1----:R-:W-:Y:S05]  /*56a20*/  @!P0 NANOSLEEP.SYNCS 0x989680 ;  /* 0x009896800000895d */ /* 0x002fea0003900000 */
[----:B------:R-:W1:Y:S02]  /*56a30*/  @!P0 SYNCS.PHASECHK.TRANS64 P0, [R3+URZ], R0 ;  /* 0x00000000030085a7 */ /* 0x000e64000800007f */
[----:B-1----:R-:W-:Y:S05]  /*56a40*/  @!P0 BRA `(.L_x_2103) ;  /* 0xfffffffc00f08947 */ /* 0x002fea000383ffff */
[----:B------:R-:W-:Y:S05]  /*56a50*/  BRA `(.L_x_2117) ;  /* 0xfffffff800d47947 */ /* 0x000fea000383ffff */
.L_x_2118:
[----:B------:R-:W-:-:S00]  /*56a60*/  BRA `(.L_x_2118) ;  /* 0xfffffffc00fc7947 */ /* 0x000fc0000383ffff */
[----:B------:R-:W-:-:S00]  /*56a70*/  NOP ;  /* 0x0000000000007918 */ /* 0x000fc00000000000 */
        /* <DEDUP_REMOVED lines=8> */
.L_x_2119:


//--------------------- .nv.global.init           --------------------------
	.section	.nv.global.init,"aw",@progbits
.nv.global.init:
	.type		$str$22,@object
	.size		$str$22,($str$23 - $str$22)
$str$22:
        /*0000*/ 	.byte	0x6b, 0x5f, 0x74, 0x69, 0x6c, 0x65, 0x5f, 0x63, 0x6f, 0x75, 0x6e, 0x74, 0x20, 0x3e, 0x3d, 0x20
        /*0010*/ 	.byte	0x31, 0x00
	.type		$str$23,@object
	.size		$str$23,(__unnamed_1 - $str$23)
$str$23:
        /*0012*/ 	.byte	0x2f, 0x74, 0x6d, 0x70, 0x2f, 0x63, 0x75, 0x74, 0x6c, 0x61, 0x73, 0x73, 0x5f, 0x73, 0x77, 0x65
        /*0022*/ 	.byte	0x65, 0x70, 0x5f, 0x73, 0x72, 0x63, 0x2f, 0x69, 0x6e, 0x63, 0x6c, 0x75, 0x64, 0x65, 0x2f, 0x63
        /*0032*/ 	.byte	0x75, 0x74, 0x6c, 0x61, 0x73, 0x73, 0x2f, 0x67, 0x65, 0x6d, 0x6d, 0x2f, 0x63, 0x6f, 0x6c, 0x6c
        /*0042*/ 	.byte	0x65, 0x63, 0x74, 0x69, 0x76, 0x65, 0x2f, 0x73, 0x6d, 0x39, 0x30, 0x5f, 0x6d, 0x6d, 0x61, 0x5f
        /*0052*/ 	.byte	0x74, 0x6d, 0x61, 0x5f, 0x67, 0x6d, 0x6d, 0x61, 0x5f, 0x73, 0x73, 0x5f, 0x77, 0x61, 0x72, 0x70
        /*0062*/ 	.byte	0x73, 0x70, 0x65, 0x63, 0x69, 0x61, 0x6c, 0x69, 0x7a, 0x65, 0x64, 0x2e, 0x68, 0x70, 0x70, 0x00
	.type		__unnamed_1,@object
	.size		__unnamed_1,(.L_0 - __unnamed_1)
__unnamed_1:
        /* <DEDUP_REMOVED lines=182> */
        /*0bd2*/ 	.byte	0x69, 0x74, 0x79, 0x5d, 0x00
.L_0:


//--------------------- .nv.shared._ZN7cutlass13device_kernelINS_4gemm6kernel13GemmUniversalIN4cute5tupleIJiiiiEEENS1_10collective13CollectiveMmaINS1_34MainloopSm90TmaGmmaWarpSpecializedILi7ENS5_IJNS4_1CILi2EEENSA_ILi1EEESC_EEENS1_35KernelTmaWarpSpecializedCooperativeEEENS5_IJNSA_ILi512EEESG_NSA_ILi16EEEEEENS_10bfloat16_tENS5_IJlSC_lEEESJ_SK_NS4_8TiledMMAINS4_8MMA_AtomIJNS4_4SM904GMMA28MMA_64x256x16_F32BF16BF16_SSILNSO_5MajorE0ELSQ_0ELNSO_7ScaleInE1ELSR_1EEEEEENS4_6LayoutISD_NS5_IJSC_NSA_ILi0EEESV_EEEEENS5_IJNS4_10UnderscoreESY_SY_EEEEENS4_13SM90_TMA_LOADENS4_14ComposedLayoutINS4_7SwizzleILi1ELi4ELi3EEENS4_18smem_ptr_flag_bitsILi16EEENSU_INS5_IJNSA_ILi8EEESH_EEENS5_IJSH_SC_EEEEEEEvNS4_8identityENS4_23SM90_TMA_LOAD_MULTICASTES1B_vS1C_EENS_8epilogue10collective6detail29Sm90TmaWarpSpecializedAdapterINS1G_15DefaultEpilogueISJ_SK_SK_NS1F_6thread17LinearCombinationISJ_Li1EffLNS1K_9ScaleType4KindE0ELNS_15FloatRoundStyleE2ESJ_EENS1_15EpilogueDefaultEEEEEvvEEEEvNT_6ParamsE --------------------------
	.section	.nv.shared._ZN7cutlass13device_kernelINS_4gemm6kernel13GemmUniversalIN4cute5tupleIJiiiiEEENS1_10collective13CollectiveMmaINS1_34MainloopSm90TmaGmmaWarpSpecializedILi7ENS5_IJNS4_1CILi2EEENSA_ILi1EEESC_EEENS1_35KernelTmaWarpSpecializedCooperativeEEENS5_IJNSA_ILi512EEESG_NSA_ILi16EEEEEENS_10bfloat16_tENS5_IJlSC_lEEESJ_SK_NS4_8TiledMMAINS4_8MMA_AtomIJNS4_4SM904GMMA28MMA_64x256x16_F32BF16BF16_SSILNSO_5MajorE0ELSQ_0ELNSO_7ScaleInE1ELSR_1EEEEEENS4_6LayoutISD_NS5_IJSC_NSA_ILi0EEESV_EEEEENS5_IJNS4_10UnderscoreESY_SY_EEEEENS4_13SM90_TMA_LOADENS4_14ComposedLayoutINS4_7SwizzleILi1ELi4ELi3EEENS4_18smem_ptr_flag_bitsILi16EEENSU_INS5_IJNSA_ILi8EEESH_EEENS5_IJSH_SC_EEEEEEEvNS4_8identityENS4_23SM90_TMA_LOAD_MULTICASTES1B_vS1C_EENS_8epilogue10collective6detail29Sm90TmaWarpSpecializedAdapterINS1G_15DefaultEpilogueISJ_SK_SK_NS1F_6thread17LinearCombinationISJ_Li1EffLNS1K_9ScaleType4KindE0ELNS_15FloatRoundStyleE2ESJ_EENS1_15EpilogueDefaultEEEEEvvEEEEvNT_6ParamsE,"aw",@nobits
	.sectionflags	@""
	.align	16
	.zero		1024


//--------------------- .nv.shared.reserved.0     --------------------------
	.section	.nv.shared.reserved.0,"aw",@nobits
	.weak		__nv_reservedSMEM_offset_0_alias
	.size		__nv_reservedSMEM_offset_0_alias, 0, 0
	.other		__nv_reservedSMEM_offset_0_alias,@"STO_CUDA_RESERVED_SHARED STV_DEFAULT"
__nv_reservedSMEM_offset_0_alias:
	.zero		0


//--------------------- .nv.global                --------------------------
	.section	.nv.global,"aw",@nobits
.nv.global:
	.type		_ZN39_INTERNAL_e7ba2065_4_k_cu_185f96fd_72554cute1_E,@object
	.size		_ZN39_INTERNAL_e7ba2065_4_k_cu_185f96fd_72554cute1_E,(_ZN39_INTERNAL_e7ba2065_4_k_cu_185f96fd_72554cuda3std3__45__cpo6cbeginE - _ZN39_INTERNAL_e7ba2065_4_k_cu_185f96fd_72554cute1_E)
_ZN39_INTERNAL_e7ba2065_4_k_cu_185f96fd_72554cute1_E:
	.zero		1
	.type		_ZN39_INTERNAL_e7ba2065_4_k_cu_185f96fd_72554cuda3std3__45__cpo6cbeginE,@object
	.size		_ZN39_INTERNAL_e7ba2065_4_k_cu_185f96fd_72554cuda3std3__45__cpo6cbeginE,(_ZN39_INTERNAL_e7ba2065_4_k_cu_185f96fd_72554cuda3std3__48in_placeE - _ZN39_INTERNAL_e7ba2065_4_k_cu_185f96fd_72554cuda3std3__45__cpo6cbeginE)
_ZN39_INTERNAL_e7ba2065_4_k_cu_185f96fd_72554cuda3std3__45__cpo6cbeginE:
	.zero		1
	.type		_ZN39_INTERNAL_e7ba2065_4_k_cu_185f96fd_72554cuda3std3__48in_placeE,@object
	.size		_ZN39_INTERNAL_e7ba2065_4_k_cu_185f96fd_72554cuda3std3__48in_placeE,(_ZN39_INTERNAL_e7ba2065_4_k_cu_185f96fd_72554cuda3std6ranges3__45__cpo9iter_moveE - _ZN39_INTERNAL_e7ba2065_4_k_cu_185f96fd_72554cuda3std3__48in_placeE)
_ZN39_INTERNAL_e7ba2065_4_k_cu_185f96fd_72554cuda3std3__48in_placeE:
	.zero		1
	.type		_ZN39_INTERNAL_e7ba2065_4_k_cu_185f96fd_72554cuda3std6ranges3__45__cpo9iter_moveE,@object
	.size		_ZN39_INTERNAL_e7ba2065_4_k_cu_185f96fd_72554cuda3std6ranges3__45__cpo9iter_moveE,(_ZN39_INTERNAL_e7ba2065_4_k_cu_185f96fd_72554cuda3std3__45__cpo5beginE - _ZN39_INTERNAL_e7ba2065_4_k_cu_185f96fd_72554cuda3std6ranges3__45__cpo9iter_moveE)
_ZN39_INTERNAL_e7ba2065_4_k_cu_185f96fd_72554cuda3std6ranges3__45__cpo9iter_moveE:
	.zero		1
	.type		_ZN39_INTERNAL_e7ba2065_4_k_cu_185f96fd_72554cuda3std3__45__cpo5beginE,@object
	.size		_ZN39_INTERNAL_e7ba2065_4_k_cu_185f96fd_72554cuda3std3__45__cpo5beginE,(_ZN39_INTERNAL_e7ba2065_4_k_cu_185f96fd_72554cuda3std3__441_GLOBAL__N__e7ba2065_4_k_cu_185f96fd_72556ignoreE - _ZN39_INTERNAL_e7ba2065_4_k_cu_185f96fd_72554cuda3std3__45__cpo5beginE)
_ZN39_INTERNAL_e7ba2065_4_k_cu_185f96fd_72554cuda3std3__45__cpo5beginE:
	.zero		1
	.type		_ZN39_INTERNAL_e7ba2065_4_k_cu_185f96fd_72554cuda3std3__441_GLOBAL__N__e7ba2065_4_k_cu_185f96fd_72556ignoreE,@object
	.size		_ZN39_INTERNAL_e7ba2065_4_k_cu_185f96fd_72554cuda3std3__441_GLOBAL__N__e7ba2065_4_k_cu_185f96fd_72556ignoreE,(_ZN39_INTERNAL_e7ba2065_4_k_cu_185f96fd_72554cute7productE - _ZN39_INTERNAL_e7ba2065_4_k_cu_185f96fd_72554cuda3std3__441_GLOBAL__N__e7ba2065_4_k_cu_185f96fd_72556ignoreE)
_ZN39_INTERNAL_e7ba2065_4_k_cu_185f96fd_72554cuda3std3__441_GLOBAL__N__e7ba2065_4_k_cu_185f96fd_72556ignoreE:
	.zero		1
	.type		_ZN39_INTERNAL_e7ba2065_4_k_cu_185f96fd_72554cute7productE,@object
	.size		_ZN39_INTERNAL_e7ba2065_4_k_cu_185f96fd_72554cute7productE,(_ZN39_INTERNAL_e7ba2065_4_k_cu_185f96fd_72554cuda3std3__45__cpo3endE - _ZN39_INTERNAL_e7ba2065_4_k_cu_185f96fd_72554cute7productE)
_ZN39_INTERNAL_e7ba2065_4_k_cu_185f96fd_72554cute7productE:
	.zero		1
	.type		_ZN39_INTERNAL_e7ba2065_4_k_cu_185f96fd_72554cuda3std3__45__cpo3endE,@object
	.size		_ZN39_INTERNAL_e7ba2065_4_k_cu_185f96fd_72554cuda3std3__45__cpo3endE,(_ZN39_INTERNAL_e7ba2065_4_k_cu_185f96fd_72554cuda3std3__419piecewise_constructE - _ZN39_INTERNAL_e7ba2065_4_k_cu_185f96fd_72554cuda3std3__45__cpo3endE)
_ZN39_INTERNAL_e7ba2065_4_k_cu_185f96fd_72554cuda3std3__45__cpo3endE:
	.zero		1
	.type		_ZN39_INTERNAL_e7ba2065_4_k_cu_185f96fd_72554cuda3std3__419piecewise_constructE,@object
	.size		_ZN39_INTERNAL_e7ba2065_4_k_cu_185f96fd_72554cuda3std3__419piecewise_constructE,(_ZN39_INTERNAL_e7ba2065_4_k_cu_185f96fd_72554cuda3std3__45__cpo4cendE - _ZN39_INTERNAL_e7ba2065_4_k_cu_185f96fd_72554cuda3std3__419piecewise_constructE)
_ZN39_INTERNAL_e7ba2065_4_k_cu_185f96fd_72554cuda3std3__419piecewise_constructE:
	.zero		1
	.type		_ZN39_INTERNAL_e7ba2065_4_k_cu_185f96fd_72554cuda3std3__45__cpo4cendE,@object
	.size		_ZN39_INTERNAL_e7ba2065_4_k_cu_185f96fd_72554cuda3std3__45__cpo4cendE,(_ZN39_INTERNAL_e7ba2065_4_k_cu_185f96fd_72554cuda3std6ranges3__45__cpo4swapE - _ZN39_INTERNAL_e7ba2065_4_k_cu_185f96fd_72554cuda3std3__45__cpo4cendE)
_ZN39_INTERNAL_e7ba2065_4_k_cu_185f96fd_72554cuda3std3__45__cpo4cendE:
	.zero		1
	.type		_ZN39_INTERNAL_e7ba2065_4_k_cu_185f96fd_72554cuda3std6ranges3__45__cpo4swapE,@object
	.size		_ZN39_INTERNAL_e7ba2065_4_k_cu_185f96fd_72554cuda3std6ranges3__45__cpo4swapE,(.L_8 - _ZN39_INTERNAL_e7ba2065_4_k_cu_185f96fd_72554cuda3std6ranges3__45__cpo4swapE)
_ZN39_INTERNAL_e7ba2065_4_k_cu_185f96fd_72554cuda3std6ranges3__45__cpo4swapE:
	.zero		1
.L_8:


//--------------------- .nv.constant0._ZN7cutlass13device_kernelINS_4gemm6kernel13GemmUniversalIN4cute5tupleIJiiiiEEENS1_10collective13CollectiveMmaINS1_34MainloopSm90TmaGmmaWarpSpecializedILi7ENS5_IJNS4_1CILi2EEENSA_ILi1EEESC_EEENS1_35KernelTmaWarpSpecializedCooperativeEEENS5_IJNSA_ILi512EEESG_NSA_ILi16EEEEEENS_10bfloat16_tENS5_IJlSC_lEEESJ_SK_NS4_8TiledMMAINS4_8MMA_AtomIJNS4_4SM904GMMA28MMA_64x256x16_F32BF16BF16_SSILNSO_5MajorE0ELSQ_0ELNSO_7ScaleInE1ELSR_1EEEEEENS4_6LayoutISD_NS5_IJSC_NSA_ILi0EEESV_EEEEENS5_IJNS4_10UnderscoreESY_SY_EEEEENS4_13SM90_TMA_LOADENS4_14ComposedLayoutINS4_7SwizzleILi1ELi4ELi3EEENS4_18smem_ptr_flag_bitsILi16EEENSU_INS5_IJNSA_ILi8EEESH_EEENS5_IJSH_SC_EEEEEEEvNS4_8identityENS4_23SM90_TMA_LOAD_MULTICASTES1B_vS1C_EENS_8epilogue10collective6detail29Sm90TmaWarpSpecializedAdapterINS1G_15DefaultEpilogueISJ_SK_SK_NS1F_6thread17LinearCombinationISJ_Li1EffLNS1K_9ScaleType4KindE0ELNS_15FloatRoundStyleE2ESJ_EENS1_15EpilogueDefaultEEEEEvvEEEEvNT_6ParamsE --------------------------
	.section	.nv.constant0._ZN7cutlass13device_kernelINS_4gemm6kernel13GemmUniversalIN4cute5tupleIJiiiiEEENS1_10collective13CollectiveMmaINS1_34MainloopSm90TmaGmmaWarpSpecializedILi7ENS5_IJNS4_1CILi2EEENSA_ILi1EEESC_EEENS1_35KernelTmaWarpSpecializedCooperativeEEENS5_IJNSA_ILi512EEESG_NSA_ILi16EEEEEENS_10bfloat16_tENS5_IJlSC_lEEESJ_SK_NS4_8TiledMMAINS4_8MMA_AtomIJNS4_4SM904GMMA28MMA_64x256x16_F32BF16BF16_SSILNSO_5MajorE0ELSQ_0ELNSO_7ScaleInE1ELSR_1EEEEEENS4_6LayoutISD_NS5_IJSC_NSA_ILi0EEESV_EEEEENS5_IJNS4_10UnderscoreESY_SY_EEEEENS4_13SM90_TMA_LOADENS4_14ComposedLayoutINS4_7SwizzleILi1ELi4ELi3EEENS4_18smem_ptr_flag_bitsILi16EEENSU_INS5_IJNSA_ILi8EEESH_EEENS5_IJSH_SC_EEEEEEEvNS4_8identityENS4_23SM90_TMA_LOAD_MULTICASTES1B_vS1C_EENS_8epilogue10collective6detail29Sm90TmaWarpSpecializedAdapterINS1G_15DefaultEpilogueISJ_SK_SK_NS1F_6thread17LinearCombinationISJ_Li1EffLNS1K_9ScaleType4KindE0ELNS_15FloatRoundStyleE2ESJ_EENS1_15EpilogueDefaultEEEEEvvEEEEvNT_6ParamsE,"a",@progbits
	.sectionflags	@""
	.align	4
.nv.constant0._ZN7cutlass13device_kernelINS_4gemm6kernel13GemmUniversalIN4cute5tupleIJiiiiEEENS1_10collective13CollectiveMmaINS1_34MainloopSm90TmaGmmaWarpSpecializedILi7ENS5_IJNS4_1CILi2EEENSA_ILi1EEESC_EEENS1_35KernelTmaWarpSpecializedCooperativeEEENS5_IJNSA_ILi512EEESG_NSA_ILi16EEEEEENS_10bfloat16_tENS5_IJlSC_lEEESJ_SK_NS4_8TiledMMAINS4_8MMA_AtomIJNS4_4SM904GMMA28MMA_64x256x16_F32BF16BF16_SSILNSO_5MajorE0ELSQ_0ELNSO_7ScaleInE1ELSR_1EEEEEENS4_6LayoutISD_NS5_IJSC_NSA_ILi0EEESV_EEEEENS5_IJNS4_10UnderscoreESY_SY_EEEEENS4_13SM90_TMA_LOADENS4_14ComposedLayoutINS4_7SwizzleILi1ELi4ELi3EEENS4_18smem_ptr_flag_bitsILi16EEENSU_INS5_IJNSA_ILi8EEESH_EEENS5_IJSH_SC_EEEEEEEvNS4_8identityENS4_23SM90_TMA_LOAD_MULTICASTES1B_vS1C_EENS_8epilogue10collective6detail29Sm90TmaWarpSpecializedAdapterINS1G_15DefaultEpilogueISJ_SK_SK_NS1F_6thread17LinearCombinationISJ_Li1EffLNS1K_9ScaleType4KindE0ELNS_15FloatRoundStyleE2ESJ_EENS1_15EpilogueDefaultEEEEEvvEEEEvNT_6ParamsE:
	.zero		1664


//--------------------- SYMBOLS --------------------------

	.type		.nv.reservedSmem.offset0,@object
	.size		.nv.reservedSmem.offset0,0x4
	.type		__assertfail,@function
